//
// Generated by NVIDIA NVVM Compiler
//
// Compiler Build ID: CL-36424714
// Cuda compilation tools, release 13.0, V13.0.88
// Based on NVVM 20.0.0
//

.version 9.0
.target sm_100
.address_size 64

	// .globl	_Z16coalesced_accessPfmS_

.visible .entry _Z16coalesced_accessPfmS_(
	.param .u64 .ptr .align 1 _Z16coalesced_accessPfmS__param_0,
	.param .u64 _Z16coalesced_accessPfmS__param_1,
	.param .u64 .ptr .align 1 _Z16coalesced_accessPfmS__param_2
)
{
	.reg .pred 	%p<7>;
	.reg .b32 	%r<24>;
	.reg .b32 	%f<12>;
	.reg .b64 	%rd<48>;

	ld.param.u64 	%rd23, [_Z16coalesced_accessPfmS__param_0];
	ld.param.u64 	%rd24, [_Z16coalesced_accessPfmS__param_1];
	ld.param.u64 	%rd25, [_Z16coalesced_accessPfmS__param_2];
	mov.u32 	%r4, %ctaid.x;
	mov.u32 	%r5, %ntid.x;
	mov.u32 	%r6, %tid.x;
	mad.lo.s32 	%r7, %r4, %r5, %r6;
	mov.u32 	%r8, %nctaid.x;
	mul.lo.s32 	%r9, %r8, %r5;
	cvt.s64.s32 	%rd1, %r7;
	cvt.s64.s32 	%rd2, %r9;
	mul.wide.s32 	%rd3, %r9, 4;
	mul.wide.s32 	%rd4, %r9, 2;
	mul.wide.s32 	%rd5, %r9, 3;
	mov.f32 	%f11, 0f00000000;
	mov.b32 	%r23, 0;
	cvt.u32.u64 	%r10, %rd24;
	mov.u64 	%rd43, %rd1;
$L__BB0_1:
	or.b64  	%rd26, %rd43, %rd24;
	and.b64  	%rd27, %rd26, -4294967296;
	setp.ne.s64 	%p1, %rd27, 0;
	@%p1 bra 	$L__BB0_3;
	cvt.u32.u64 	%r11, %rd43;
	rem.u32 	%r12, %r11, %r10;
	cvt.u64.u32 	%rd44, %r12;
	bra.uni 	$L__BB0_4;
$L__BB0_3:
	rem.u64 	%rd44, %rd43, %rd24;
$L__BB0_4:
	shl.b64 	%rd29, %rd44, 2;
	add.s64 	%rd28, %rd23, %rd29;
	// begin inline asm
	ld.global.cg.f32 %f7, [%rd28];
	// end inline asm
	add.f32 	%f2, %f11, %f7;
	add.s64 	%rd10, %rd2, %rd43;
	or.b64  	%rd30, %rd10, %rd24;
	and.b64  	%rd31, %rd30, -4294967296;
	setp.ne.s64 	%p2, %rd31, 0;
	@%p2 bra 	$L__BB0_6;
	cvt.u32.u64 	%r14, %rd10;
	rem.u32 	%r15, %r14, %r10;
	cvt.u64.u32 	%rd45, %r15;
	bra.uni 	$L__BB0_7;
$L__BB0_6:
	rem.u64 	%rd45, %rd10, %rd24;
$L__BB0_7:
	shl.b64 	%rd33, %rd45, 2;
	add.s64 	%rd32, %rd23, %rd33;
	// begin inline asm
	ld.global.cg.f32 %f8, [%rd32];
	// end inline asm
	add.f32 	%f3, %f2, %f8;
	add.s64 	%rd14, %rd4, %rd43;
	or.b64  	%rd34, %rd14, %rd24;
	and.b64  	%rd35, %rd34, -4294967296;
	setp.ne.s64 	%p3, %rd35, 0;
	@%p3 bra 	$L__BB0_9;
	cvt.u32.u64 	%r17, %rd14;
	rem.u32 	%r18, %r17, %r10;
	cvt.u64.u32 	%rd46, %r18;
	bra.uni 	$L__BB0_10;
$L__BB0_9:
	rem.u64 	%rd46, %rd14, %rd24;
$L__BB0_10:
	shl.b64 	%rd37, %rd46, 2;
	add.s64 	%rd36, %rd23, %rd37;
	// begin inline asm
	ld.global.cg.f32 %f9, [%rd36];
	// end inline asm
	add.f32 	%f4, %f3, %f9;
	add.s64 	%rd18, %rd5, %rd43;
	or.b64  	%rd38, %rd18, %rd24;
	and.b64  	%rd39, %rd38, -4294967296;
	setp.ne.s64 	%p4, %rd39, 0;
	@%p4 bra 	$L__BB0_12;
	cvt.u32.u64 	%r20, %rd18;
	rem.u32 	%r21, %r20, %r10;
	cvt.u64.u32 	%rd47, %r21;
	bra.uni 	$L__BB0_13;
$L__BB0_12:
	rem.u64 	%rd47, %rd18, %rd24;
$L__BB0_13:
	shl.b64 	%rd41, %rd47, 2;
	add.s64 	%rd40, %rd23, %rd41;
	// begin inline asm
	ld.global.cg.f32 %f10, [%rd40];
	// end inline asm
	add.f32 	%f11, %f4, %f10;
	add.s32 	%r23, %r23, 4;
	add.s64 	%rd43, %rd43, %rd3;
	setp.ne.s32 	%p5, %r23, 500;
	@%p5 bra 	$L__BB0_1;
	cvt.u32.u64 	%r22, %rd1;
	setp.ne.s32 	%p6, %r22, 0;
	@%p6 bra 	$L__BB0_16;
	cvta.to.global.u64 	%rd42, %rd25;
	st.global.f32 	[%rd42], %f11;
$L__BB0_16:
	ret;

}
	// .globl	_Z14strided_accessPfmmS_
.visible .entry _Z14strided_accessPfmmS_(
	.param .u64 .ptr .align 1 _Z14strided_accessPfmmS__param_0,
	.param .u64 _Z14strided_accessPfmmS__param_1,
	.param .u64 _Z14strided_accessPfmmS__param_2,
	.param .u64 .ptr .align 1 _Z14strided_accessPfmmS__param_3
)
{
	.reg .pred 	%p<7>;
	.reg .b32 	%r<23>;
	.reg .b32 	%f<12>;
	.reg .b64 	%rd<59>;

	ld.param.u64 	%rd24, [_Z14strided_accessPfmmS__param_0];
	ld.param.u64 	%rd25, [_Z14strided_accessPfmmS__param_1];
	ld.param.u64 	%rd28, [_Z14strided_accessPfmmS__param_2];
	ld.param.u64 	%rd26, [_Z14strided_accessPfmmS__param_3];
	mov.u32 	%r5, %ctaid.x;
	mov.u32 	%r6, %ntid.x;
	mov.u32 	%r7, %tid.x;
	mad.lo.s32 	%r1, %r5, %r6, %r7;
	mov.u32 	%r8, %nctaid.x;
	mul.lo.s32 	%r9, %r8, %r6;
	cvt.s64.s32 	%rd29, %r1;
	cvt.s64.s32 	%rd30, %r9;
	add.s64 	%rd31, %rd30, %rd29;
	mul.lo.s64 	%rd1, %rd28, %rd31;
	mul.lo.s64 	%rd32, %rd28, %rd30;
	shl.b64 	%rd2, %rd32, 2;
	mul.wide.s32 	%rd33, %r9, 2;
	add.s64 	%rd34, %rd33, %rd29;
	mul.lo.s64 	%rd3, %rd28, %rd34;
	mul.wide.s32 	%rd35, %r9, 3;
	add.s64 	%rd36, %rd35, %rd29;
	mul.lo.s64 	%rd4, %rd28, %rd36;
	mul.lo.s64 	%rd5, %rd28, %rd29;
	mov.f32 	%f11, 0f00000000;
	mov.b32 	%r22, 0;
	mov.b64 	%rd54, 0;
	cvt.u32.u64 	%r10, %rd25;
$L__BB1_1:
	add.s64 	%rd7, %rd5, %rd54;
	or.b64  	%rd37, %rd7, %rd25;
	and.b64  	%rd38, %rd37, -4294967296;
	setp.ne.s64 	%p1, %rd38, 0;
	@%p1 bra 	$L__BB1_3;
	cvt.u32.u64 	%r11, %rd7;
	rem.u32 	%r12, %r11, %r10;
	cvt.u64.u32 	%rd55, %r12;
	bra.uni 	$L__BB1_4;
$L__BB1_3:
	rem.u64 	%rd55, %rd7, %rd25;
$L__BB1_4:
	shl.b64 	%rd40, %rd55, 2;
	add.s64 	%rd39, %rd24, %rd40;
	// begin inline asm
	ld.global.cg.f32 %f7, [%rd39];
	// end inline asm
	add.f32 	%f2, %f11, %f7;
	add.s64 	%rd11, %rd1, %rd54;
	or.b64  	%rd41, %rd11, %rd25;
	and.b64  	%rd42, %rd41, -4294967296;
	setp.ne.s64 	%p2, %rd42, 0;
	@%p2 bra 	$L__BB1_6;
	cvt.u32.u64 	%r14, %rd11;
	rem.u32 	%r15, %r14, %r10;
	cvt.u64.u32 	%rd56, %r15;
	bra.uni 	$L__BB1_7;
$L__BB1_6:
	rem.u64 	%rd56, %rd11, %rd25;
$L__BB1_7:
	shl.b64 	%rd44, %rd56, 2;
	add.s64 	%rd43, %rd24, %rd44;
	// begin inline asm
	ld.global.cg.f32 %f8, [%rd43];
	// end inline asm
	add.f32 	%f3, %f2, %f8;
	add.s64 	%rd15, %rd3, %rd54;
	or.b64  	%rd45, %rd15, %rd25;
	and.b64  	%rd46, %rd45, -4294967296;
	setp.ne.s64 	%p3, %rd46, 0;
	@%p3 bra 	$L__BB1_9;
	cvt.u32.u64 	%r17, %rd15;
	rem.u32 	%r18, %r17, %r10;
	cvt.u64.u32 	%rd57, %r18;
	bra.uni 	$L__BB1_10;
$L__BB1_9:
	rem.u64 	%rd57, %rd15, %rd25;
$L__BB1_10:
	shl.b64 	%rd48, %rd57, 2;
	add.s64 	%rd47, %rd24, %rd48;
	// begin inline asm
	ld.global.cg.f32 %f9, [%rd47];
	// end inline asm
	add.f32 	%f4, %f3, %f9;
	add.s64 	%rd19, %rd4, %rd54;
	or.b64  	%rd49, %rd19, %rd25;
	and.b64  	%rd50, %rd49, -4294967296;
	setp.ne.s64 	%p4, %rd50, 0;
	@%p4 bra 	$L__BB1_12;
	cvt.u32.u64 	%r20, %rd19;
	rem.u32 	%r21, %r20, %r10;
	cvt.u64.u32 	%rd58, %r21;
	bra.uni 	$L__BB1_13;
$L__BB1_12:
	rem.u64 	%rd58, %rd19, %rd25;
$L__BB1_13:
	shl.b64 	%rd52, %rd58, 2;
	add.s64 	%rd51, %rd24, %rd52;
	// begin inline asm
	ld.global.cg.f32 %f10, [%rd51];
	// end inline asm
	add.f32 	%f11, %f4, %f10;
	add.s32 	%r22, %r22, 4;
	add.s64 	%rd54, %rd54, %rd2;
	setp.ne.s32 	%p5, %r22, 500;
	@%p5 bra 	$L__BB1_1;
	setp.ne.s32 	%p6, %r1, 0;
	@%p6 bra 	$L__BB1_16;
	cvta.to.global.u64 	%rd53, %rd26;
	st.global.f32 	[%rd53], %f11;
$L__BB1_16:
	ret;

}
	// .globl	_Z13random_accessPfmjS_
.visible .entry _Z13random_accessPfmjS_(
	.param .u64 .ptr .align 1 _Z13random_accessPfmjS__param_0,
	.param .u64 _Z13random_accessPfmjS__param_1,
	.param .u32 _Z13random_accessPfmjS__param_2,
	.param .u64 .ptr .align 1 _Z13random_accessPfmjS__param_3
)
{
	.reg .pred 	%p<7>;
	.reg .b32 	%r<23>;
	.reg .b32 	%f<12>;
	.reg .b64 	%rd<50>;

	ld.param.u64 	%rd23, [_Z13random_accessPfmjS__param_0];
	ld.param.u64 	%rd24, [_Z13random_accessPfmjS__param_1];
	ld.param.u64 	%rd25, [_Z13random_accessPfmjS__param_3];
	mov.u32 	%r5, %ctaid.x;
	mov.u32 	%r6, %ntid.x;
	mov.u32 	%r7, %tid.x;
	mad.lo.s32 	%r1, %r5, %r6, %r7;
	mov.u32 	%r8, %nctaid.x;
	mul.lo.s32 	%r9, %r8, %r6;
	cvt.s64.s32 	%rd26, %r1;
	cvt.s64.s32 	%rd27, %r9;
	mul.lo.s64 	%rd1, %rd27, 2654435761;
	mul.lo.s64 	%rd45, %rd26, 2654435761;
	mul.lo.s64 	%rd3, %rd27, 10617743044;
	mul.lo.s64 	%rd4, %rd27, 5308871522;
	mul.lo.s64 	%rd5, %rd27, 7963307283;
	mov.f32 	%f11, 0f00000000;
	mov.b32 	%r22, 0;
	cvt.u32.u64 	%r10, %rd24;
$L__BB2_1:
	or.b64  	%rd28, %rd45, %rd24;
	and.b64  	%rd29, %rd28, -4294967296;
	setp.ne.s64 	%p1, %rd29, 0;
	@%p1 bra 	$L__BB2_3;
	cvt.u32.u64 	%r11, %rd45;
	rem.u32 	%r12, %r11, %r10;
	cvt.u64.u32 	%rd46, %r12;
	bra.uni 	$L__BB2_4;
$L__BB2_3:
	rem.u64 	%rd46, %rd45, %rd24;
$L__BB2_4:
	shl.b64 	%rd31, %rd46, 2;
	add.s64 	%rd30, %rd23, %rd31;
	// begin inline asm
	ld.global.cg.f32 %f7, [%rd30];
	// end inline asm
	add.f32 	%f2, %f11, %f7;
	add.s64 	%rd10, %rd1, %rd45;
	or.b64  	%rd32, %rd10, %rd24;
	and.b64  	%rd33, %rd32, -4294967296;
	setp.ne.s64 	%p2, %rd33, 0;
	@%p2 bra 	$L__BB2_6;
	cvt.u32.u64 	%r14, %rd10;
	rem.u32 	%r15, %r14, %r10;
	cvt.u64.u32 	%rd47, %r15;
	bra.uni 	$L__BB2_7;
$L__BB2_6:
	rem.u64 	%rd47, %rd10, %rd24;
$L__BB2_7:
	shl.b64 	%rd35, %rd47, 2;
	add.s64 	%rd34, %rd23, %rd35;
	// begin inline asm
	ld.global.cg.f32 %f8, [%rd34];
	// end inline asm
	add.f32 	%f3, %f2, %f8;
	add.s64 	%rd14, %rd4, %rd45;
	or.b64  	%rd36, %rd14, %rd24;
	and.b64  	%rd37, %rd36, -4294967296;
	setp.ne.s64 	%p3, %rd37, 0;
	@%p3 bra 	$L__BB2_9;
	cvt.u32.u64 	%r17, %rd14;
	rem.u32 	%r18, %r17, %r10;
	cvt.u64.u32 	%rd48, %r18;
	bra.uni 	$L__BB2_10;
$L__BB2_9:
	rem.u64 	%rd48, %rd14, %rd24;
$L__BB2_10:
	shl.b64 	%rd39, %rd48, 2;
	add.s64 	%rd38, %rd23, %rd39;
	// begin inline asm
	ld.global.cg.f32 %f9, [%rd38];
	// end inline asm
	add.f32 	%f4, %f3, %f9;
	add.s64 	%rd18, %rd5, %rd45;
	or.b64  	%rd40, %rd18, %rd24;
	and.b64  	%rd41, %rd40, -4294967296;
	setp.ne.s64 	%p4, %rd41, 0;
	@%p4 bra 	$L__BB2_12;
	cvt.u32.u64 	%r20, %rd18;
	rem.u32 	%r21, %r20, %r10;
	cvt.u64.u32 	%rd49, %r21;
	bra.uni 	$L__BB2_13;
$L__BB2_12:
	rem.u64 	%rd49, %rd18, %rd24;
$L__BB2_13:
	shl.b64 	%rd43, %rd49, 2;
	add.s64 	%rd42, %rd23, %rd43;
	// begin inline asm
	ld.global.cg.f32 %f10, [%rd42];
	// end inline asm
	add.f32 	%f11, %f4, %f10;
	add.s32 	%r22, %r22, 4;
	add.s64 	%rd45, %rd45, %rd3;
	setp.ne.s32 	%p5, %r22, 500;
	@%p5 bra 	$L__BB2_1;
	setp.ne.s32 	%p6, %r1, 0;
	@%p6 bra 	$L__BB2_16;
	cvta.to.global.u64 	%rd44, %rd25;
	st.global.f32 	[%rd44], %f11;
$L__BB2_16:
	ret;

}
	// .globl	_Z17stride_slice_testPfmmiS_
.visible .entry _Z17stride_slice_testPfmmiS_(
	.param .u64 .ptr .align 1 _Z17stride_slice_testPfmmiS__param_0,
	.param .u64 _Z17stride_slice_testPfmmiS__param_1,
	.param .u64 _Z17stride_slice_testPfmmiS__param_2,
	.param .u32 _Z17stride_slice_testPfmmiS__param_3,
	.param .u64 .ptr .align 1 _Z17stride_slice_testPfmmiS__param_4
)
{
	.reg .pred 	%p<18>;
	.reg .b32 	%r<36>;
	.reg .b32 	%f<29>;
	.reg .b64 	%rd<103>;

	ld.param.u64 	%rd48, [_Z17stride_slice_testPfmmiS__param_0];
	ld.param.u64 	%rd49, [_Z17stride_slice_testPfmmiS__param_1];
	ld.param.u64 	%rd50, [_Z17stride_slice_testPfmmiS__param_2];
	ld.param.u32 	%r4, [_Z17stride_slice_testPfmmiS__param_3];
	mov.u32 	%r5, %ctaid.x;
	mov.u32 	%r6, %ntid.x;
	mov.u32 	%r7, %tid.x;
	mad.lo.s32 	%r1, %r5, %r6, %r7;
	mov.u32 	%r8, %nctaid.x;
	mul.lo.s32 	%r9, %r8, %r6;
	cvt.s64.s32 	%rd1, %r9;
	or.b64  	%rd52, %rd49, %rd1;
	and.b64  	%rd53, %rd52, -4294967296;
	setp.ne.s64 	%p1, %rd53, 0;
	@%p1 bra 	$L__BB3_2;
	cvt.u32.u64 	%r10, %rd1;
	cvt.u32.u64 	%r11, %rd49;
	div.u32 	%r12, %r11, %r10;
	cvt.u64.u32 	%rd92, %r12;
	bra.uni 	$L__BB3_3;
$L__BB3_2:
	div.u64 	%rd92, %rd49, %rd1;
$L__BB3_3:
	setp.lt.s32 	%p2, %r4, 1;
	mov.f32 	%f27, 0f00000000;
	@%p2 bra 	$L__BB3_34;
	cvt.s64.s32 	%rd5, %r1;
	max.u64 	%rd54, %rd92, 1;
	and.b64  	%rd6, %rd54, 3;
	and.b64  	%rd7, %rd54, -4;
	add.s64 	%rd55, %rd1, %rd5;
	mul.lo.s64 	%rd8, %rd50, %rd55;
	mul.lo.s64 	%rd56, %rd50, %rd1;
	shl.b64 	%rd9, %rd56, 2;
	shl.b64 	%rd57, %rd1, 1;
	add.s64 	%rd58, %rd57, %rd5;
	mul.lo.s64 	%rd10, %rd50, %rd58;
	mad.lo.s64 	%rd59, %rd1, 3, %rd5;
	mul.lo.s64 	%rd11, %rd50, %rd59;
	mul.lo.s64 	%rd12, %rd50, %rd5;
	mov.f32 	%f27, 0f00000000;
	mov.b32 	%r35, 0;
	cvt.u32.u64 	%r26, %rd49;
$L__BB3_5:
	setp.lt.u64 	%p3, %rd49, %rd1;
	@%p3 bra 	$L__BB3_33;
	setp.lt.u64 	%p4, %rd92, 4;
	mov.b64 	%rd93, 0;
	mov.u64 	%rd94, %rd7;
	mov.u64 	%rd99, %rd93;
	@%p4 bra 	$L__BB3_20;
$L__BB3_7:
	add.s64 	%rd15, %rd12, %rd93;
	or.b64  	%rd61, %rd15, %rd49;
	and.b64  	%rd62, %rd61, -4294967296;
	setp.ne.s64 	%p5, %rd62, 0;
	@%p5 bra 	$L__BB3_9;
	cvt.u32.u64 	%r15, %rd15;
	rem.u32 	%r16, %r15, %r26;
	cvt.u64.u32 	%rd95, %r16;
	bra.uni 	$L__BB3_10;
$L__BB3_9:
	rem.u64 	%rd95, %rd15, %rd49;
$L__BB3_10:
	shl.b64 	%rd64, %rd95, 2;
	add.s64 	%rd63, %rd48, %rd64;
	// begin inline asm
	ld.global.cg.f32 %f17, [%rd63];
	// end inline asm
	add.f32 	%f3, %f27, %f17;
	add.s64 	%rd19, %rd8, %rd93;
	or.b64  	%rd65, %rd19, %rd49;
	and.b64  	%rd66, %rd65, -4294967296;
	setp.ne.s64 	%p6, %rd66, 0;
	@%p6 bra 	$L__BB3_12;
	cvt.u32.u64 	%r18, %rd19;
	rem.u32 	%r19, %r18, %r26;
	cvt.u64.u32 	%rd96, %r19;
	bra.uni 	$L__BB3_13;
$L__BB3_12:
	rem.u64 	%rd96, %rd19, %rd49;
$L__BB3_13:
	shl.b64 	%rd68, %rd96, 2;
	add.s64 	%rd67, %rd48, %rd68;
	// begin inline asm
	ld.global.cg.f32 %f18, [%rd67];
	// end inline asm
	add.f32 	%f4, %f3, %f18;
	add.s64 	%rd23, %rd10, %rd93;
	or.b64  	%rd69, %rd23, %rd49;
	and.b64  	%rd70, %rd69, -4294967296;
	setp.ne.s64 	%p7, %rd70, 0;
	@%p7 bra 	$L__BB3_15;
	cvt.u32.u64 	%r21, %rd23;
	rem.u32 	%r22, %r21, %r26;
	cvt.u64.u32 	%rd97, %r22;
	bra.uni 	$L__BB3_16;
$L__BB3_15:
	rem.u64 	%rd97, %rd23, %rd49;
$L__BB3_16:
	shl.b64 	%rd72, %rd97, 2;
	add.s64 	%rd71, %rd48, %rd72;
	// begin inline asm
	ld.global.cg.f32 %f19, [%rd71];
	// end inline asm
	add.f32 	%f5, %f4, %f19;
	add.s64 	%rd27, %rd11, %rd93;
	or.b64  	%rd73, %rd27, %rd49;
	and.b64  	%rd74, %rd73, -4294967296;
	setp.ne.s64 	%p8, %rd74, 0;
	@%p8 bra 	$L__BB3_18;
	cvt.u32.u64 	%r24, %rd27;
	rem.u32 	%r25, %r24, %r26;
	cvt.u64.u32 	%rd98, %r25;
	bra.uni 	$L__BB3_19;
$L__BB3_18:
	rem.u64 	%rd98, %rd27, %rd49;
$L__BB3_19:
	shl.b64 	%rd76, %rd98, 2;
	add.s64 	%rd75, %rd48, %rd76;
	// begin inline asm
	ld.global.cg.f32 %f20, [%rd75];
	// end inline asm
	add.f32 	%f27, %f5, %f20;
	add.s64 	%rd94, %rd94, -4;
	add.s64 	%rd93, %rd93, %rd9;
	setp.ne.s64 	%p9, %rd94, 0;
	mov.u64 	%rd99, %rd7;
	@%p9 bra 	$L__BB3_7;
$L__BB3_20:
	setp.eq.s64 	%p10, %rd6, 0;
	@%p10 bra 	$L__BB3_33;
	mad.lo.s64 	%rd34, %rd99, %rd1, %rd5;
	mul.lo.s64 	%rd35, %rd34, %rd50;
	or.b64  	%rd77, %rd35, %rd49;
	and.b64  	%rd78, %rd77, -4294967296;
	setp.ne.s64 	%p11, %rd78, 0;
	@%p11 bra 	$L__BB3_23;
	cvt.u32.u64 	%r27, %rd35;
	rem.u32 	%r28, %r27, %r26;
	cvt.u64.u32 	%rd100, %r28;
	bra.uni 	$L__BB3_24;
$L__BB3_23:
	rem.u64 	%rd100, %rd35, %rd49;
$L__BB3_24:
	setp.eq.s64 	%p12, %rd6, 1;
	shl.b64 	%rd80, %rd100, 2;
	add.s64 	%rd79, %rd48, %rd80;
	// begin inline asm
	ld.global.cg.f32 %f21, [%rd79];
	// end inline asm
	add.f32 	%f27, %f27, %f21;
	@%p12 bra 	$L__BB3_33;
	add.s64 	%rd39, %rd34, %rd1;
	mul.lo.s64 	%rd40, %rd39, %rd50;
	or.b64  	%rd81, %rd40, %rd49;
	and.b64  	%rd82, %rd81, -4294967296;
	setp.ne.s64 	%p13, %rd82, 0;
	@%p13 bra 	$L__BB3_27;
	cvt.u32.u64 	%r30, %rd40;
	rem.u32 	%r31, %r30, %r26;
	cvt.u64.u32 	%rd101, %r31;
	bra.uni 	$L__BB3_28;
$L__BB3_27:
	rem.u64 	%rd101, %rd40, %rd49;
$L__BB3_28:
	setp.eq.s64 	%p14, %rd6, 2;
	shl.b64 	%rd84, %rd101, 2;
	add.s64 	%rd83, %rd48, %rd84;
	// begin inline asm
	ld.global.cg.f32 %f22, [%rd83];
	// end inline asm
	add.f32 	%f27, %f27, %f22;
	@%p14 bra 	$L__BB3_33;
	add.s64 	%rd85, %rd39, %rd1;
	mul.lo.s64 	%rd44, %rd85, %rd50;
	or.b64  	%rd86, %rd44, %rd49;
	and.b64  	%rd87, %rd86, -4294967296;
	setp.ne.s64 	%p15, %rd87, 0;
	@%p15 bra 	$L__BB3_31;
	cvt.u32.u64 	%r33, %rd44;
	rem.u32 	%r34, %r33, %r26;
	cvt.u64.u32 	%rd102, %r34;
	bra.uni 	$L__BB3_32;
$L__BB3_31:
	rem.u64 	%rd102, %rd44, %rd49;
$L__BB3_32:
	shl.b64 	%rd89, %rd102, 2;
	add.s64 	%rd88, %rd48, %rd89;
	// begin inline asm
	ld.global.cg.f32 %f23, [%rd88];
	// end inline asm
	add.f32 	%f27, %f27, %f23;
$L__BB3_33:
	add.s32 	%r35, %r35, 1;
	setp.ne.s32 	%p16, %r35, %r4;
	@%p16 bra 	$L__BB3_5;
$L__BB3_34:
	setp.ne.s32 	%p17, %r1, 0;
	@%p17 bra 	$L__BB3_36;
	ld.param.u64 	%rd91, [_Z17stride_slice_testPfmmiS__param_4];
	cvta.to.global.u64 	%rd90, %rd91;
	st.global.f32 	[%rd90], %f27;
$L__BB3_36:
	ret;

}
	// .globl	_Z17effective_l2_testPfmiS_
.visible .entry _Z17effective_l2_testPfmiS_(
	.param .u64 .ptr .align 1 _Z17effective_l2_testPfmiS__param_0,
	.param .u64 _Z17effective_l2_testPfmiS__param_1,
	.param .u32 _Z17effective_l2_testPfmiS__param_2,
	.param .u64 .ptr .align 1 _Z17effective_l2_testPfmiS__param_3
)
{
	.reg .pred 	%p<6>;
	.reg .b32 	%r<12>;
	.reg .b32 	%f<13>;
	.reg .b64 	%rd<12>;

	ld.param.u64 	%rd5, [_Z17effective_l2_testPfmiS__param_0];
	ld.param.u64 	%rd6, [_Z17effective_l2_testPfmiS__param_1];
	ld.param.u32 	%r5, [_Z17effective_l2_testPfmiS__param_2];
	ld.param.u64 	%rd7, [_Z17effective_l2_testPfmiS__param_3];
	mov.u32 	%r6, %ctaid.x;
	mov.u32 	%r1, %ntid.x;
	mov.u32 	%r7, %tid.x;
	mad.lo.s32 	%r2, %r6, %r1, %r7;
	setp.lt.s32 	%p1, %r5, 1;
	mov.f32 	%f11, 0f00000000;
	@%p1 bra 	$L__BB4_6;
	cvt.s64.s32 	%rd1, %r2;
	mov.u32 	%r9, %nctaid.x;
	mul.lo.s32 	%r10, %r9, %r1;
	cvt.s64.s32 	%rd2, %r10;
	mov.f32 	%f11, 0f00000000;
	mov.b32 	%r11, 0;
$L__BB4_2:
	setp.le.u64 	%p2, %rd6, %rd1;
	@%p2 bra 	$L__BB4_5;
	mov.u64 	%rd11, %rd1;
$L__BB4_4:
	shl.b64 	%rd9, %rd11, 2;
	add.s64 	%rd8, %rd5, %rd9;
	// begin inline asm
	ld.global.cg.f32 %f8, [%rd8];
	// end inline asm
	add.f32 	%f11, %f11, %f8;
	add.s64 	%rd11, %rd11, %rd2;
	setp.lt.u64 	%p3, %rd11, %rd6;
	@%p3 bra 	$L__BB4_4;
$L__BB4_5:
	add.s32 	%r11, %r11, 1;
	setp.ne.s32 	%p4, %r11, %r5;
	@%p4 bra 	$L__BB4_2;
$L__BB4_6:
	setp.ne.s32 	%p5, %r2, 0;
	@%p5 bra 	$L__BB4_8;
	cvta.to.global.u64 	%rd10, %rd7;
	st.global.f32 	[%rd10], %f11;
$L__BB4_8:
	ret;

}
	// .globl	_Z20compare_local_accessPfS_mi
.visible .entry _Z20compare_local_accessPfS_mi(
	.param .u64 .ptr .align 1 _Z20compare_local_accessPfS_mi_param_0,
	.param .u64 .ptr .align 1 _Z20compare_local_accessPfS_mi_param_1,
	.param .u64 _Z20compare_local_accessPfS_mi_param_2,
	.param .u32 _Z20compare_local_accessPfS_mi_param_3
)
{
	.reg .pred 	%p<11>;
	.reg .b32 	%r<15>;
	.reg .b32 	%f<30>;
	.reg .b64 	%rd<42>;

	ld.param.u64 	%rd20, [_Z20compare_local_accessPfS_mi_param_0];
	ld.param.u64 	%rd21, [_Z20compare_local_accessPfS_mi_param_1];
	ld.param.u64 	%rd22, [_Z20compare_local_accessPfS_mi_param_2];
	ld.param.u32 	%r4, [_Z20compare_local_accessPfS_mi_param_3];
	mov.u32 	%r5, %ctaid.x;
	mov.u32 	%r6, %ntid.x;
	mov.u32 	%r7, %tid.x;
	mad.lo.s32 	%r1, %r5, %r6, %r7;
	mov.u32 	%r8, %nctaid.x;
	mul.lo.s32 	%r9, %r8, %r6;
	cvt.s64.s32 	%rd1, %r9;
	or.b64  	%rd23, %rd22, %rd1;
	and.b64  	%rd24, %rd23, -4294967296;
	setp.ne.s64 	%p1, %rd24, 0;
	@%p1 bra 	$L__BB5_2;
	cvt.u32.u64 	%r10, %rd1;
	cvt.u32.u64 	%r11, %rd22;
	div.u32 	%r12, %r11, %r10;
	cvt.u64.u32 	%rd38, %r12;
	bra.uni 	$L__BB5_3;
$L__BB5_2:
	div.u64 	%rd38, %rd22, %rd1;
$L__BB5_3:
	cvt.s64.s32 	%rd25, %r1;
	mul.lo.s64 	%rd5, %rd38, %rd25;
	add.s64 	%rd26, %rd5, %rd38;
	min.u64 	%rd6, %rd26, %rd22;
	setp.lt.s32 	%p2, %r4, 1;
	mov.f32 	%f28, 0f00000000;
	@%p2 bra 	$L__BB5_14;
	sub.s64 	%rd27, %rd6, %rd5;
	and.b64  	%rd7, %rd27, 3;
	shl.b64 	%rd28, %rd5, 2;
	add.s64 	%rd8, %rd20, %rd28;
	add.s64 	%rd9, %rd5, 1;
	add.s64 	%rd10, %rd5, 2;
	add.s64 	%rd11, %rd8, 8;
	sub.s64 	%rd12, %rd5, %rd6;
	mov.f32 	%f28, 0f00000000;
	mov.b32 	%r14, 0;
$L__BB5_5:
	setp.ge.u64 	%p3, %rd5, %rd6;
	@%p3 bra 	$L__BB5_13;
	setp.eq.s64 	%p4, %rd7, 0;
	mov.u64 	%rd39, %rd5;
	@%p4 bra 	$L__BB5_10;
	setp.eq.s64 	%p5, %rd7, 1;
	// begin inline asm
	ld.global.cg.f32 %f14, [%rd8];
	// end inline asm
	add.f32 	%f28, %f28, %f14;
	mov.u64 	%rd39, %rd9;
	@%p5 bra 	$L__BB5_10;
	setp.eq.s64 	%p6, %rd7, 2;
	add.s64 	%rd30, %rd8, 4;
	// begin inline asm
	ld.global.cg.f32 %f15, [%rd30];
	// end inline asm
	add.f32 	%f28, %f28, %f15;
	mov.u64 	%rd39, %rd10;
	@%p6 bra 	$L__BB5_10;
	add.s64 	%rd39, %rd5, 3;
	// begin inline asm
	ld.global.cg.f32 %f16, [%rd11];
	// end inline asm
	add.f32 	%f28, %f28, %f16;
$L__BB5_10:
	setp.gt.u64 	%p7, %rd12, -4;
	@%p7 bra 	$L__BB5_13;
	shl.b64 	%rd32, %rd39, 2;
	add.s64 	%rd40, %rd20, %rd32;
$L__BB5_12:
	// begin inline asm
	ld.global.cg.f32 %f17, [%rd40];
	// end inline asm
	add.f32 	%f21, %f28, %f17;
	add.s64 	%rd34, %rd40, 4;
	// begin inline asm
	ld.global.cg.f32 %f18, [%rd34];
	// end inline asm
	add.f32 	%f22, %f21, %f18;
	add.s64 	%rd35, %rd40, 8;
	// begin inline asm
	ld.global.cg.f32 %f19, [%rd35];
	// end inline asm
	add.f32 	%f23, %f22, %f19;
	add.s64 	%rd36, %rd40, 12;
	// begin inline asm
	ld.global.cg.f32 %f20, [%rd36];
	// end inline asm
	add.f32 	%f28, %f23, %f20;
	add.s64 	%rd39, %rd39, 4;
	add.s64 	%rd40, %rd40, 16;
	setp.lt.u64 	%p8, %rd39, %rd6;
	@%p8 bra 	$L__BB5_12;
$L__BB5_13:
	add.s32 	%r14, %r14, 1;
	setp.ne.s32 	%p9, %r14, %r4;
	@%p9 bra 	$L__BB5_5;
$L__BB5_14:
	setp.ne.s32 	%p10, %r1, 0;
	@%p10 bra 	$L__BB5_16;
	cvta.to.global.u64 	%rd37, %rd21;
	st.global.f32 	[%rd37], %f28;
$L__BB5_16:
	ret;

}
	// .globl	_Z23compare_cross_partitionPfS_mim
.visible .entry _Z23compare_cross_partitionPfS_mim(
	.param .u64 .ptr .align 1 _Z23compare_cross_partitionPfS_mim_param_0,
	.param .u64 .ptr .align 1 _Z23compare_cross_partitionPfS_mim_param_1,
	.param .u64 _Z23compare_cross_partitionPfS_mim_param_2,
	.param .u32 _Z23compare_cross_partitionPfS_mim_param_3,
	.param .u64 _Z23compare_cross_partitionPfS_mim_param_4
)
{
	.reg .pred 	%p<18>;
	.reg .b32 	%r<36>;
	.reg .b32 	%f<29>;
	.reg .b64 	%rd<93>;

	ld.param.u64 	%rd42, [_Z23compare_cross_partitionPfS_mim_param_0];
	ld.param.u64 	%rd44, [_Z23compare_cross_partitionPfS_mim_param_2];
	ld.param.u32 	%r4, [_Z23compare_cross_partitionPfS_mim_param_3];
	ld.param.u64 	%rd45, [_Z23compare_cross_partitionPfS_mim_param_4];
	mov.u32 	%r5, %ctaid.x;
	mov.u32 	%r6, %ntid.x;
	mov.u32 	%r7, %tid.x;
	mad.lo.s32 	%r1, %r5, %r6, %r7;
	mov.u32 	%r8, %nctaid.x;
	mul.lo.s32 	%r9, %r8, %r6;
	cvt.s64.s32 	%rd1, %r9;
	or.b64  	%rd46, %rd44, %rd1;
	and.b64  	%rd47, %rd46, -4294967296;
	setp.ne.s64 	%p1, %rd47, 0;
	@%p1 bra 	$L__BB6_2;
	cvt.u32.u64 	%r10, %rd1;
	cvt.u32.u64 	%r11, %rd44;
	div.u32 	%r12, %r11, %r10;
	cvt.u64.u32 	%rd82, %r12;
	bra.uni 	$L__BB6_3;
$L__BB6_2:
	div.u64 	%rd82, %rd44, %rd1;
$L__BB6_3:
	setp.lt.s32 	%p2, %r4, 1;
	mov.f32 	%f27, 0f00000000;
	@%p2 bra 	$L__BB6_34;
	max.u64 	%rd48, %rd82, 1;
	and.b64  	%rd5, %rd48, 3;
	and.b64  	%rd6, %rd48, -4;
	shl.b64 	%rd7, %rd45, 1;
	mul.lo.s64 	%rd8, %rd45, 3;
	mov.f32 	%f27, 0f00000000;
	mov.b32 	%r35, 0;
	cvt.u32.u64 	%r26, %rd44;
$L__BB6_5:
	setp.lt.u64 	%p3, %rd44, %rd1;
	@%p3 bra 	$L__BB6_33;
	cvt.s64.s32 	%rd83, %r1;
	setp.lt.u64 	%p4, %rd82, 4;
	mov.b64 	%rd89, 0;
	mov.u64 	%rd84, %rd6;
	@%p4 bra 	$L__BB6_20;
$L__BB6_7:
	or.b64  	%rd50, %rd83, %rd44;
	and.b64  	%rd51, %rd50, -4294967296;
	setp.ne.s64 	%p5, %rd51, 0;
	@%p5 bra 	$L__BB6_9;
	cvt.u32.u64 	%r15, %rd83;
	rem.u32 	%r16, %r15, %r26;
	cvt.u64.u32 	%rd85, %r16;
	bra.uni 	$L__BB6_10;
$L__BB6_9:
	rem.u64 	%rd85, %rd83, %rd44;
$L__BB6_10:
	shl.b64 	%rd53, %rd85, 2;
	add.s64 	%rd52, %rd42, %rd53;
	// begin inline asm
	ld.global.cg.f32 %f17, [%rd52];
	// end inline asm
	add.f32 	%f3, %f27, %f17;
	add.s64 	%rd15, %rd45, %rd83;
	or.b64  	%rd54, %rd15, %rd44;
	and.b64  	%rd55, %rd54, -4294967296;
	setp.ne.s64 	%p6, %rd55, 0;
	@%p6 bra 	$L__BB6_12;
	cvt.u32.u64 	%r18, %rd15;
	rem.u32 	%r19, %r18, %r26;
	cvt.u64.u32 	%rd86, %r19;
	bra.uni 	$L__BB6_13;
$L__BB6_12:
	rem.u64 	%rd86, %rd15, %rd44;
$L__BB6_13:
	shl.b64 	%rd57, %rd86, 2;
	add.s64 	%rd56, %rd42, %rd57;
	// begin inline asm
	ld.global.cg.f32 %f18, [%rd56];
	// end inline asm
	add.f32 	%f4, %f3, %f18;
	add.s64 	%rd19, %rd7, %rd83;
	or.b64  	%rd58, %rd19, %rd44;
	and.b64  	%rd59, %rd58, -4294967296;
	setp.ne.s64 	%p7, %rd59, 0;
	@%p7 bra 	$L__BB6_15;
	cvt.u32.u64 	%r21, %rd19;
	rem.u32 	%r22, %r21, %r26;
	cvt.u64.u32 	%rd87, %r22;
	bra.uni 	$L__BB6_16;
$L__BB6_15:
	rem.u64 	%rd87, %rd19, %rd44;
$L__BB6_16:
	shl.b64 	%rd61, %rd87, 2;
	add.s64 	%rd60, %rd42, %rd61;
	// begin inline asm
	ld.global.cg.f32 %f19, [%rd60];
	// end inline asm
	add.f32 	%f5, %f4, %f19;
	add.s64 	%rd23, %rd8, %rd83;
	or.b64  	%rd62, %rd23, %rd44;
	and.b64  	%rd63, %rd62, -4294967296;
	setp.ne.s64 	%p8, %rd63, 0;
	@%p8 bra 	$L__BB6_18;
	cvt.u32.u64 	%r24, %rd23;
	rem.u32 	%r25, %r24, %r26;
	cvt.u64.u32 	%rd88, %r25;
	bra.uni 	$L__BB6_19;
$L__BB6_18:
	rem.u64 	%rd88, %rd23, %rd44;
$L__BB6_19:
	shl.b64 	%rd65, %rd88, 2;
	add.s64 	%rd64, %rd42, %rd65;
	// begin inline asm
	ld.global.cg.f32 %f20, [%rd64];
	// end inline asm
	add.f32 	%f27, %f5, %f20;
	add.s64 	%rd84, %rd84, -4;
	shl.b64 	%rd66, %rd45, 2;
	add.s64 	%rd83, %rd83, %rd66;
	setp.ne.s64 	%p9, %rd84, 0;
	mov.u64 	%rd89, %rd6;
	@%p9 bra 	$L__BB6_7;
$L__BB6_20:
	setp.eq.s64 	%p10, %rd5, 0;
	@%p10 bra 	$L__BB6_33;
	cvt.s64.s32 	%rd67, %r1;
	mad.lo.s64 	%rd30, %rd89, %rd45, %rd67;
	or.b64  	%rd68, %rd30, %rd44;
	and.b64  	%rd69, %rd68, -4294967296;
	setp.ne.s64 	%p11, %rd69, 0;
	@%p11 bra 	$L__BB6_23;
	cvt.u32.u64 	%r27, %rd30;
	rem.u32 	%r28, %r27, %r26;
	cvt.u64.u32 	%rd90, %r28;
	bra.uni 	$L__BB6_24;
$L__BB6_23:
	rem.u64 	%rd90, %rd30, %rd44;
$L__BB6_24:
	setp.eq.s64 	%p12, %rd5, 1;
	shl.b64 	%rd71, %rd90, 2;
	add.s64 	%rd70, %rd42, %rd71;
	// begin inline asm
	ld.global.cg.f32 %f21, [%rd70];
	// end inline asm
	add.f32 	%f27, %f27, %f21;
	@%p12 bra 	$L__BB6_33;
	add.s64 	%rd34, %rd30, %rd45;
	or.b64  	%rd72, %rd34, %rd44;
	and.b64  	%rd73, %rd72, -4294967296;
	setp.ne.s64 	%p13, %rd73, 0;
	@%p13 bra 	$L__BB6_27;
	cvt.u32.u64 	%r30, %rd34;
	rem.u32 	%r31, %r30, %r26;
	cvt.u64.u32 	%rd91, %r31;
	bra.uni 	$L__BB6_28;
$L__BB6_27:
	rem.u64 	%rd91, %rd34, %rd44;
$L__BB6_28:
	setp.eq.s64 	%p14, %rd5, 2;
	shl.b64 	%rd75, %rd91, 2;
	add.s64 	%rd74, %rd42, %rd75;
	// begin inline asm
	ld.global.cg.f32 %f22, [%rd74];
	// end inline asm
	add.f32 	%f27, %f27, %f22;
	@%p14 bra 	$L__BB6_33;
	add.s64 	%rd38, %rd34, %rd45;
	or.b64  	%rd76, %rd38, %rd44;
	and.b64  	%rd77, %rd76, -4294967296;
	setp.ne.s64 	%p15, %rd77, 0;
	@%p15 bra 	$L__BB6_31;
	cvt.u32.u64 	%r33, %rd38;
	rem.u32 	%r34, %r33, %r26;
	cvt.u64.u32 	%rd92, %r34;
	bra.uni 	$L__BB6_32;
$L__BB6_31:
	rem.u64 	%rd92, %rd38, %rd44;
$L__BB6_32:
	shl.b64 	%rd79, %rd92, 2;
	add.s64 	%rd78, %rd42, %rd79;
	// begin inline asm
	ld.global.cg.f32 %f23, [%rd78];
	// end inline asm
	add.f32 	%f27, %f27, %f23;
$L__BB6_33:
	add.s32 	%r35, %r35, 1;
	setp.ne.s32 	%p16, %r35, %r4;
	@%p16 bra 	$L__BB6_5;
$L__BB6_34:
	setp.ne.s32 	%p17, %r1, 0;
	@%p17 bra 	$L__BB6_36;
	ld.param.u64 	%rd81, [_Z23compare_cross_partitionPfS_mim_param_1];
	cvta.to.global.u64 	%rd80, %rd81;
	st.global.f32 	[%rd80], %f27;
$L__BB6_36:
	ret;

}
	// .globl	_Z24compare_single_buffer_3xPfS_mi
.visible .entry _Z24compare_single_buffer_3xPfS_mi(
	.param .u64 .ptr .align 1 _Z24compare_single_buffer_3xPfS_mi_param_0,
	.param .u64 .ptr .align 1 _Z24compare_single_buffer_3xPfS_mi_param_1,
	.param .u64 _Z24compare_single_buffer_3xPfS_mi_param_2,
	.param .u32 _Z24compare_single_buffer_3xPfS_mi_param_3
)
{
	.reg .pred 	%p<36>;
	.reg .b32 	%r<178>;
	.reg .b32 	%f<199>;
	.reg .b64 	%rd<495>;

	ld.param.u32 	%r6, [_Z24compare_single_buffer_3xPfS_mi_param_3];
	mov.u32 	%r7, %ctaid.x;
	mov.u32 	%r8, %ntid.x;
	mov.u32 	%r9, %tid.x;
	mad.lo.s32 	%r1, %r7, %r8, %r9;
	setp.lt.s32 	%p1, %r6, 1;
	mov.f32 	%f198, 0f00000000;
	@%p1 bra 	$L__BB7_99;
	ld.param.u64 	%rd367, [_Z24compare_single_buffer_3xPfS_mi_param_2];
	shl.b32 	%r10, %r1, 5;
	cvt.s64.s32 	%rd1, %r10;
	or.b64  	%rd125, %rd1, %rd367;
	and.b64  	%rd126, %rd125, -4294967296;
	setp.ne.s64 	%p2, %rd126, 0;
	@%p2 bra 	$L__BB7_3;
	ld.param.u64 	%rd369, [_Z24compare_single_buffer_3xPfS_mi_param_2];
	cvt.u32.u64 	%r11, %rd369;
	cvt.u32.u64 	%r12, %rd1;
	rem.u32 	%r13, %r12, %r11;
	cvt.u64.u32 	%rd463, %r13;
	bra.uni 	$L__BB7_4;
$L__BB7_3:
	ld.param.u64 	%rd368, [_Z24compare_single_buffer_3xPfS_mi_param_2];
	rem.u64 	%rd463, %rd1, %rd368;
$L__BB7_4:
	ld.param.u32 	%r176, [_Z24compare_single_buffer_3xPfS_mi_param_3];
	ld.param.u64 	%rd334, [_Z24compare_single_buffer_3xPfS_mi_param_0];
	mov.u32 	%r14, %ctaid.x;
	mov.u32 	%r15, %ntid.x;
	mov.u32 	%r16, %tid.x;
	mad.lo.s32 	%r17, %r14, %r15, %r16;
	shl.b32 	%r18, %r17, 5;
	shl.b64 	%rd127, %rd463, 2;
	add.s64 	%rd5, %rd334, %rd127;
	or.b32  	%r19, %r18, 1;
	cvt.s64.s32 	%rd6, %r19;
	or.b32  	%r20, %r18, 2;
	cvt.s64.s32 	%rd7, %r20;
	or.b32  	%r21, %r18, 3;
	cvt.s64.s32 	%rd8, %r21;
	or.b32  	%r22, %r18, 4;
	cvt.s64.s32 	%rd9, %r22;
	or.b32  	%r23, %r18, 9;
	cvt.s64.s32 	%rd10, %r23;
	or.b32  	%r24, %r18, 10;
	cvt.s64.s32 	%rd11, %r24;
	or.b32  	%r25, %r18, 11;
	cvt.s64.s32 	%rd12, %r25;
	or.b32  	%r26, %r18, 12;
	cvt.s64.s32 	%rd13, %r26;
	or.b32  	%r27, %r18, 13;
	cvt.s64.s32 	%rd14, %r27;
	or.b32  	%r28, %r18, 14;
	cvt.s64.s32 	%rd15, %r28;
	or.b32  	%r29, %r18, 15;
	cvt.s64.s32 	%rd16, %r29;
	or.b32  	%r30, %r18, 16;
	cvt.s64.s32 	%rd17, %r30;
	or.b32  	%r31, %r18, 17;
	cvt.s64.s32 	%rd18, %r31;
	or.b32  	%r32, %r18, 18;
	cvt.s64.s32 	%rd19, %r32;
	or.b32  	%r33, %r18, 19;
	cvt.s64.s32 	%rd20, %r33;
	or.b32  	%r34, %r18, 25;
	cvt.s64.s32 	%rd21, %r34;
	or.b32  	%r35, %r18, 26;
	cvt.s64.s32 	%rd22, %r35;
	or.b32  	%r36, %r18, 27;
	cvt.s64.s32 	%rd23, %r36;
	or.b32  	%r37, %r18, 28;
	cvt.s64.s32 	%rd24, %r37;
	or.b32  	%r38, %r18, 29;
	cvt.s64.s32 	%rd25, %r38;
	or.b32  	%r39, %r18, 30;
	cvt.s64.s32 	%rd26, %r39;
	or.b32  	%r40, %r18, 31;
	cvt.s64.s32 	%rd27, %r40;
	neg.s32 	%r177, %r176;
	mov.f32 	%f198, 0f00000000;
	cvt.u32.u64 	%r42, %rd6;
	cvt.u32.u64 	%r45, %rd7;
	cvt.u32.u64 	%r48, %rd8;
	cvt.u32.u64 	%r51, %rd9;
$L__BB7_5:
	ld.param.u64 	%rd370, [_Z24compare_single_buffer_3xPfS_mi_param_2];
	// begin inline asm
	ld.global.cg.f32 %f37, [%rd5];
	// end inline asm
	add.f32 	%f40, %f198, %f37;
	// begin inline asm
	ld.global.cg.f32 %f38, [%rd5];
	// end inline asm
	add.f32 	%f41, %f40, %f38;
	// begin inline asm
	ld.global.cg.f32 %f39, [%rd5];
	// end inline asm
	add.f32 	%f2, %f41, %f39;
	or.b64  	%rd131, %rd6, %rd370;
	and.b64  	%rd132, %rd131, -4294967296;
	setp.ne.s64 	%p3, %rd132, 0;
	@%p3 bra 	$L__BB7_7;
	ld.param.u64 	%rd372, [_Z24compare_single_buffer_3xPfS_mi_param_2];
	cvt.u32.u64 	%r41, %rd372;
	rem.u32 	%r43, %r42, %r41;
	cvt.u64.u32 	%rd464, %r43;
	bra.uni 	$L__BB7_8;
$L__BB7_7:
	ld.param.u64 	%rd371, [_Z24compare_single_buffer_3xPfS_mi_param_2];
	rem.u64 	%rd464, %rd6, %rd371;
$L__BB7_8:
	ld.param.u64 	%rd373, [_Z24compare_single_buffer_3xPfS_mi_param_2];
	ld.param.u64 	%rd335, [_Z24compare_single_buffer_3xPfS_mi_param_0];
	shl.b64 	%rd136, %rd464, 2;
	add.s64 	%rd135, %rd335, %rd136;
	// begin inline asm
	ld.global.cg.f32 %f42, [%rd135];
	// end inline asm
	add.f32 	%f45, %f2, %f42;
	// begin inline asm
	ld.global.cg.f32 %f43, [%rd135];
	// end inline asm
	add.f32 	%f46, %f45, %f43;
	// begin inline asm
	ld.global.cg.f32 %f44, [%rd135];
	// end inline asm
	add.f32 	%f3, %f46, %f44;
	or.b64  	%rd137, %rd7, %rd373;
	and.b64  	%rd138, %rd137, -4294967296;
	setp.ne.s64 	%p4, %rd138, 0;
	@%p4 bra 	$L__BB7_10;
	ld.param.u64 	%rd375, [_Z24compare_single_buffer_3xPfS_mi_param_2];
	cvt.u32.u64 	%r44, %rd375;
	rem.u32 	%r46, %r45, %r44;
	cvt.u64.u32 	%rd465, %r46;
	bra.uni 	$L__BB7_11;
$L__BB7_10:
	ld.param.u64 	%rd374, [_Z24compare_single_buffer_3xPfS_mi_param_2];
	rem.u64 	%rd465, %rd7, %rd374;
$L__BB7_11:
	ld.param.u64 	%rd376, [_Z24compare_single_buffer_3xPfS_mi_param_2];
	ld.param.u64 	%rd336, [_Z24compare_single_buffer_3xPfS_mi_param_0];
	shl.b64 	%rd142, %rd465, 2;
	add.s64 	%rd141, %rd336, %rd142;
	// begin inline asm
	ld.global.cg.f32 %f47, [%rd141];
	// end inline asm
	add.f32 	%f50, %f3, %f47;
	// begin inline asm
	ld.global.cg.f32 %f48, [%rd141];
	// end inline asm
	add.f32 	%f51, %f50, %f48;
	// begin inline asm
	ld.global.cg.f32 %f49, [%rd141];
	// end inline asm
	add.f32 	%f4, %f51, %f49;
	or.b64  	%rd143, %rd8, %rd376;
	and.b64  	%rd144, %rd143, -4294967296;
	setp.ne.s64 	%p5, %rd144, 0;
	@%p5 bra 	$L__BB7_13;
	ld.param.u64 	%rd378, [_Z24compare_single_buffer_3xPfS_mi_param_2];
	cvt.u32.u64 	%r47, %rd378;
	rem.u32 	%r49, %r48, %r47;
	cvt.u64.u32 	%rd466, %r49;
	bra.uni 	$L__BB7_14;
$L__BB7_13:
	ld.param.u64 	%rd377, [_Z24compare_single_buffer_3xPfS_mi_param_2];
	rem.u64 	%rd466, %rd8, %rd377;
$L__BB7_14:
	ld.param.u64 	%rd379, [_Z24compare_single_buffer_3xPfS_mi_param_2];
	ld.param.u64 	%rd337, [_Z24compare_single_buffer_3xPfS_mi_param_0];
	shl.b64 	%rd148, %rd466, 2;
	add.s64 	%rd147, %rd337, %rd148;
	// begin inline asm
	ld.global.cg.f32 %f52, [%rd147];
	// end inline asm
	add.f32 	%f55, %f4, %f52;
	// begin inline asm
	ld.global.cg.f32 %f53, [%rd147];
	// end inline asm
	add.f32 	%f56, %f55, %f53;
	// begin inline asm
	ld.global.cg.f32 %f54, [%rd147];
	// end inline asm
	add.f32 	%f5, %f56, %f54;
	or.b64  	%rd149, %rd9, %rd379;
	and.b64  	%rd150, %rd149, -4294967296;
	setp.ne.s64 	%p6, %rd150, 0;
	@%p6 bra 	$L__BB7_16;
	ld.param.u64 	%rd381, [_Z24compare_single_buffer_3xPfS_mi_param_2];
	cvt.u32.u64 	%r50, %rd381;
	rem.u32 	%r52, %r51, %r50;
	cvt.u64.u32 	%rd467, %r52;
	bra.uni 	$L__BB7_17;
$L__BB7_16:
	ld.param.u64 	%rd380, [_Z24compare_single_buffer_3xPfS_mi_param_2];
	rem.u64 	%rd467, %rd9, %rd380;
$L__BB7_17:
	ld.param.u64 	%rd382, [_Z24compare_single_buffer_3xPfS_mi_param_2];
	ld.param.u64 	%rd338, [_Z24compare_single_buffer_3xPfS_mi_param_0];
	shl.b64 	%rd154, %rd467, 2;
	add.s64 	%rd153, %rd338, %rd154;
	// begin inline asm
	ld.global.cg.f32 %f57, [%rd153];
	// end inline asm
	add.f32 	%f60, %f5, %f57;
	// begin inline asm
	ld.global.cg.f32 %f58, [%rd153];
	// end inline asm
	add.f32 	%f61, %f60, %f58;
	// begin inline asm
	ld.global.cg.f32 %f59, [%rd153];
	// end inline asm
	add.f32 	%f6, %f61, %f59;
	mov.u32 	%r53, %ctaid.x;
	mov.u32 	%r54, %ntid.x;
	mov.u32 	%r55, %tid.x;
	mad.lo.s32 	%r4, %r53, %r54, %r55;
	shl.b32 	%r56, %r4, 5;
	cvt.s64.s32 	%rd155, %r56;
	or.b64  	%rd156, %rd155, %rd382;
	and.b64  	%rd157, %rd156, -4294967296;
	setp.ne.s64 	%p7, %rd157, 0;
	@%p7 bra 	$L__BB7_19;
	ld.param.u64 	%rd384, [_Z24compare_single_buffer_3xPfS_mi_param_2];
	cvt.u32.u64 	%r59, %rd384;
	or.b32  	%r61, %r56, 5;
	rem.u32 	%r62, %r61, %r59;
	cvt.u64.u32 	%rd468, %r62;
	bra.uni 	$L__BB7_20;
$L__BB7_19:
	ld.param.u64 	%rd383, [_Z24compare_single_buffer_3xPfS_mi_param_2];
	or.b32  	%r58, %r56, 5;
	cvt.s64.s32 	%rd158, %r58;
	rem.u64 	%rd468, %rd158, %rd383;
$L__BB7_20:
	ld.param.u64 	%rd385, [_Z24compare_single_buffer_3xPfS_mi_param_2];
	ld.param.u64 	%rd339, [_Z24compare_single_buffer_3xPfS_mi_param_0];
	shl.b64 	%rd162, %rd468, 2;
	add.s64 	%rd161, %rd339, %rd162;
	// begin inline asm
	ld.global.cg.f32 %f62, [%rd161];
	// end inline asm
	add.f32 	%f65, %f6, %f62;
	// begin inline asm
	ld.global.cg.f32 %f63, [%rd161];
	// end inline asm
	add.f32 	%f66, %f65, %f63;
	// begin inline asm
	ld.global.cg.f32 %f64, [%rd161];
	// end inline asm
	add.f32 	%f7, %f66, %f64;
	cvt.s64.s32 	%rd163, %r56;
	or.b64  	%rd164, %rd163, %rd385;
	and.b64  	%rd165, %rd164, -4294967296;
	setp.ne.s64 	%p8, %rd165, 0;
	@%p8 bra 	$L__BB7_22;
	ld.param.u64 	%rd387, [_Z24compare_single_buffer_3xPfS_mi_param_2];
	cvt.u32.u64 	%r66, %rd387;
	or.b32  	%r68, %r56, 6;
	rem.u32 	%r69, %r68, %r66;
	cvt.u64.u32 	%rd469, %r69;
	bra.uni 	$L__BB7_23;
$L__BB7_22:
	ld.param.u64 	%rd386, [_Z24compare_single_buffer_3xPfS_mi_param_2];
	or.b32  	%r65, %r56, 6;
	cvt.s64.s32 	%rd166, %r65;
	rem.u64 	%rd469, %rd166, %rd386;
$L__BB7_23:
	ld.param.u64 	%rd388, [_Z24compare_single_buffer_3xPfS_mi_param_2];
	ld.param.u64 	%rd340, [_Z24compare_single_buffer_3xPfS_mi_param_0];
	shl.b64 	%rd170, %rd469, 2;
	add.s64 	%rd169, %rd340, %rd170;
	// begin inline asm
	ld.global.cg.f32 %f67, [%rd169];
	// end inline asm
	add.f32 	%f70, %f7, %f67;
	// begin inline asm
	ld.global.cg.f32 %f68, [%rd169];
	// end inline asm
	add.f32 	%f71, %f70, %f68;
	// begin inline asm
	ld.global.cg.f32 %f69, [%rd169];
	// end inline asm
	add.f32 	%f8, %f71, %f69;
	cvt.s64.s32 	%rd171, %r56;
	or.b64  	%rd172, %rd171, %rd388;
	and.b64  	%rd173, %rd172, -4294967296;
	setp.ne.s64 	%p9, %rd173, 0;
	@%p9 bra 	$L__BB7_25;
	ld.param.u64 	%rd390, [_Z24compare_single_buffer_3xPfS_mi_param_2];
	cvt.u32.u64 	%r73, %rd390;
	or.b32  	%r75, %r56, 7;
	rem.u32 	%r76, %r75, %r73;
	cvt.u64.u32 	%rd470, %r76;
	bra.uni 	$L__BB7_26;
$L__BB7_25:
	ld.param.u64 	%rd389, [_Z24compare_single_buffer_3xPfS_mi_param_2];
	or.b32  	%r72, %r56, 7;
	cvt.s64.s32 	%rd174, %r72;
	rem.u64 	%rd470, %rd174, %rd389;
$L__BB7_26:
	ld.param.u64 	%rd391, [_Z24compare_single_buffer_3xPfS_mi_param_2];
	ld.param.u64 	%rd341, [_Z24compare_single_buffer_3xPfS_mi_param_0];
	shl.b64 	%rd178, %rd470, 2;
	add.s64 	%rd177, %rd341, %rd178;
	// begin inline asm
	ld.global.cg.f32 %f72, [%rd177];
	// end inline asm
	add.f32 	%f75, %f8, %f72;
	// begin inline asm
	ld.global.cg.f32 %f73, [%rd177];
	// end inline asm
	add.f32 	%f76, %f75, %f73;
	// begin inline asm
	ld.global.cg.f32 %f74, [%rd177];
	// end inline asm
	add.f32 	%f9, %f76, %f74;
	cvt.s64.s32 	%rd179, %r56;
	or.b64  	%rd180, %rd179, %rd391;
	and.b64  	%rd181, %rd180, -4294967296;
	setp.ne.s64 	%p10, %rd181, 0;
	@%p10 bra 	$L__BB7_28;
	ld.param.u64 	%rd393, [_Z24compare_single_buffer_3xPfS_mi_param_2];
	cvt.u32.u64 	%r80, %rd393;
	or.b32  	%r82, %r56, 8;
	rem.u32 	%r83, %r82, %r80;
	cvt.u64.u32 	%rd471, %r83;
	bra.uni 	$L__BB7_29;
$L__BB7_28:
	ld.param.u64 	%rd392, [_Z24compare_single_buffer_3xPfS_mi_param_2];
	or.b32  	%r79, %r56, 8;
	cvt.s64.s32 	%rd182, %r79;
	rem.u64 	%rd471, %rd182, %rd392;
$L__BB7_29:
	ld.param.u64 	%rd394, [_Z24compare_single_buffer_3xPfS_mi_param_2];
	ld.param.u64 	%rd342, [_Z24compare_single_buffer_3xPfS_mi_param_0];
	shl.b64 	%rd186, %rd471, 2;
	add.s64 	%rd185, %rd342, %rd186;
	// begin inline asm
	ld.global.cg.f32 %f77, [%rd185];
	// end inline asm
	add.f32 	%f80, %f9, %f77;
	// begin inline asm
	ld.global.cg.f32 %f78, [%rd185];
	// end inline asm
	add.f32 	%f81, %f80, %f78;
	// begin inline asm
	ld.global.cg.f32 %f79, [%rd185];
	// end inline asm
	add.f32 	%f10, %f81, %f79;
	or.b64  	%rd187, %rd10, %rd394;
	and.b64  	%rd188, %rd187, -4294967296;
	setp.ne.s64 	%p11, %rd188, 0;
	@%p11 bra 	$L__BB7_31;
	ld.param.u64 	%rd396, [_Z24compare_single_buffer_3xPfS_mi_param_2];
	cvt.u32.u64 	%r84, %rd396;
	cvt.u32.u64 	%r85, %rd10;
	rem.u32 	%r86, %r85, %r84;
	cvt.u64.u32 	%rd472, %r86;
	bra.uni 	$L__BB7_32;
$L__BB7_31:
	ld.param.u64 	%rd395, [_Z24compare_single_buffer_3xPfS_mi_param_2];
	rem.u64 	%rd472, %rd10, %rd395;
$L__BB7_32:
	ld.param.u64 	%rd397, [_Z24compare_single_buffer_3xPfS_mi_param_2];
	ld.param.u64 	%rd343, [_Z24compare_single_buffer_3xPfS_mi_param_0];
	shl.b64 	%rd192, %rd472, 2;
	add.s64 	%rd191, %rd343, %rd192;
	// begin inline asm
	ld.global.cg.f32 %f82, [%rd191];
	// end inline asm
	add.f32 	%f85, %f10, %f82;
	// begin inline asm
	ld.global.cg.f32 %f83, [%rd191];
	// end inline asm
	add.f32 	%f86, %f85, %f83;
	// begin inline asm
	ld.global.cg.f32 %f84, [%rd191];
	// end inline asm
	add.f32 	%f11, %f86, %f84;
	or.b64  	%rd193, %rd11, %rd397;
	and.b64  	%rd194, %rd193, -4294967296;
	setp.ne.s64 	%p12, %rd194, 0;
	@%p12 bra 	$L__BB7_34;
	ld.param.u64 	%rd399, [_Z24compare_single_buffer_3xPfS_mi_param_2];
	cvt.u32.u64 	%r87, %rd399;
	cvt.u32.u64 	%r88, %rd11;
	rem.u32 	%r89, %r88, %r87;
	cvt.u64.u32 	%rd473, %r89;
	bra.uni 	$L__BB7_35;
$L__BB7_34:
	ld.param.u64 	%rd398, [_Z24compare_single_buffer_3xPfS_mi_param_2];
	rem.u64 	%rd473, %rd11, %rd398;
$L__BB7_35:
	ld.param.u64 	%rd400, [_Z24compare_single_buffer_3xPfS_mi_param_2];
	ld.param.u64 	%rd344, [_Z24compare_single_buffer_3xPfS_mi_param_0];
	shl.b64 	%rd198, %rd473, 2;
	add.s64 	%rd197, %rd344, %rd198;
	// begin inline asm
	ld.global.cg.f32 %f87, [%rd197];
	// end inline asm
	add.f32 	%f90, %f11, %f87;
	// begin inline asm
	ld.global.cg.f32 %f88, [%rd197];
	// end inline asm
	add.f32 	%f91, %f90, %f88;
	// begin inline asm
	ld.global.cg.f32 %f89, [%rd197];
	// end inline asm
	add.f32 	%f12, %f91, %f89;
	or.b64  	%rd199, %rd12, %rd400;
	and.b64  	%rd200, %rd199, -4294967296;
	setp.ne.s64 	%p13, %rd200, 0;
	@%p13 bra 	$L__BB7_37;
	ld.param.u64 	%rd402, [_Z24compare_single_buffer_3xPfS_mi_param_2];
	cvt.u32.u64 	%r90, %rd402;
	cvt.u32.u64 	%r91, %rd12;
	rem.u32 	%r92, %r91, %r90;
	cvt.u64.u32 	%rd474, %r92;
	bra.uni 	$L__BB7_38;
$L__BB7_37:
	ld.param.u64 	%rd401, [_Z24compare_single_buffer_3xPfS_mi_param_2];
	rem.u64 	%rd474, %rd12, %rd401;
$L__BB7_38:
	ld.param.u64 	%rd403, [_Z24compare_single_buffer_3xPfS_mi_param_2];
	ld.param.u64 	%rd345, [_Z24compare_single_buffer_3xPfS_mi_param_0];
	shl.b64 	%rd204, %rd474, 2;
	add.s64 	%rd203, %rd345, %rd204;
	// begin inline asm
	ld.global.cg.f32 %f92, [%rd203];
	// end inline asm
	add.f32 	%f95, %f12, %f92;
	// begin inline asm
	ld.global.cg.f32 %f93, [%rd203];
	// end inline asm
	add.f32 	%f96, %f95, %f93;
	// begin inline asm
	ld.global.cg.f32 %f94, [%rd203];
	// end inline asm
	add.f32 	%f13, %f96, %f94;
	or.b64  	%rd205, %rd13, %rd403;
	and.b64  	%rd206, %rd205, -4294967296;
	setp.ne.s64 	%p14, %rd206, 0;
	@%p14 bra 	$L__BB7_40;
	ld.param.u64 	%rd405, [_Z24compare_single_buffer_3xPfS_mi_param_2];
	cvt.u32.u64 	%r93, %rd405;
	cvt.u32.u64 	%r94, %rd13;
	rem.u32 	%r95, %r94, %r93;
	cvt.u64.u32 	%rd475, %r95;
	bra.uni 	$L__BB7_41;
$L__BB7_40:
	ld.param.u64 	%rd404, [_Z24compare_single_buffer_3xPfS_mi_param_2];
	rem.u64 	%rd475, %rd13, %rd404;
$L__BB7_41:
	ld.param.u64 	%rd406, [_Z24compare_single_buffer_3xPfS_mi_param_2];
	ld.param.u64 	%rd346, [_Z24compare_single_buffer_3xPfS_mi_param_0];
	shl.b64 	%rd210, %rd475, 2;
	add.s64 	%rd209, %rd346, %rd210;
	// begin inline asm
	ld.global.cg.f32 %f97, [%rd209];
	// end inline asm
	add.f32 	%f100, %f13, %f97;
	// begin inline asm
	ld.global.cg.f32 %f98, [%rd209];
	// end inline asm
	add.f32 	%f101, %f100, %f98;
	// begin inline asm
	ld.global.cg.f32 %f99, [%rd209];
	// end inline asm
	add.f32 	%f14, %f101, %f99;
	or.b64  	%rd211, %rd14, %rd406;
	and.b64  	%rd212, %rd211, -4294967296;
	setp.ne.s64 	%p15, %rd212, 0;
	@%p15 bra 	$L__BB7_43;
	ld.param.u64 	%rd408, [_Z24compare_single_buffer_3xPfS_mi_param_2];
	cvt.u32.u64 	%r96, %rd408;
	cvt.u32.u64 	%r97, %rd14;
	rem.u32 	%r98, %r97, %r96;
	cvt.u64.u32 	%rd476, %r98;
	bra.uni 	$L__BB7_44;
$L__BB7_43:
	ld.param.u64 	%rd407, [_Z24compare_single_buffer_3xPfS_mi_param_2];
	rem.u64 	%rd476, %rd14, %rd407;
$L__BB7_44:
	ld.param.u64 	%rd409, [_Z24compare_single_buffer_3xPfS_mi_param_2];
	ld.param.u64 	%rd347, [_Z24compare_single_buffer_3xPfS_mi_param_0];
	shl.b64 	%rd216, %rd476, 2;
	add.s64 	%rd215, %rd347, %rd216;
	// begin inline asm
	ld.global.cg.f32 %f102, [%rd215];
	// end inline asm
	add.f32 	%f105, %f14, %f102;
	// begin inline asm
	ld.global.cg.f32 %f103, [%rd215];
	// end inline asm
	add.f32 	%f106, %f105, %f103;
	// begin inline asm
	ld.global.cg.f32 %f104, [%rd215];
	// end inline asm
	add.f32 	%f15, %f106, %f104;
	or.b64  	%rd217, %rd15, %rd409;
	and.b64  	%rd218, %rd217, -4294967296;
	setp.ne.s64 	%p16, %rd218, 0;
	@%p16 bra 	$L__BB7_46;
	ld.param.u64 	%rd411, [_Z24compare_single_buffer_3xPfS_mi_param_2];
	cvt.u32.u64 	%r99, %rd411;
	cvt.u32.u64 	%r100, %rd15;
	rem.u32 	%r101, %r100, %r99;
	cvt.u64.u32 	%rd477, %r101;
	bra.uni 	$L__BB7_47;
$L__BB7_46:
	ld.param.u64 	%rd410, [_Z24compare_single_buffer_3xPfS_mi_param_2];
	rem.u64 	%rd477, %rd15, %rd410;
$L__BB7_47:
	ld.param.u64 	%rd412, [_Z24compare_single_buffer_3xPfS_mi_param_2];
	ld.param.u64 	%rd348, [_Z24compare_single_buffer_3xPfS_mi_param_0];
	shl.b64 	%rd222, %rd477, 2;
	add.s64 	%rd221, %rd348, %rd222;
	// begin inline asm
	ld.global.cg.f32 %f107, [%rd221];
	// end inline asm
	add.f32 	%f110, %f15, %f107;
	// begin inline asm
	ld.global.cg.f32 %f108, [%rd221];
	// end inline asm
	add.f32 	%f111, %f110, %f108;
	// begin inline asm
	ld.global.cg.f32 %f109, [%rd221];
	// end inline asm
	add.f32 	%f16, %f111, %f109;
	or.b64  	%rd223, %rd16, %rd412;
	and.b64  	%rd224, %rd223, -4294967296;
	setp.ne.s64 	%p17, %rd224, 0;
	@%p17 bra 	$L__BB7_49;
	ld.param.u64 	%rd414, [_Z24compare_single_buffer_3xPfS_mi_param_2];
	cvt.u32.u64 	%r102, %rd414;
	cvt.u32.u64 	%r103, %rd16;
	rem.u32 	%r104, %r103, %r102;
	cvt.u64.u32 	%rd478, %r104;
	bra.uni 	$L__BB7_50;
$L__BB7_49:
	ld.param.u64 	%rd413, [_Z24compare_single_buffer_3xPfS_mi_param_2];
	rem.u64 	%rd478, %rd16, %rd413;
$L__BB7_50:
	ld.param.u64 	%rd415, [_Z24compare_single_buffer_3xPfS_mi_param_2];
	ld.param.u64 	%rd349, [_Z24compare_single_buffer_3xPfS_mi_param_0];
	shl.b64 	%rd228, %rd478, 2;
	add.s64 	%rd227, %rd349, %rd228;
	// begin inline asm
	ld.global.cg.f32 %f112, [%rd227];
	// end inline asm
	add.f32 	%f115, %f16, %f112;
	// begin inline asm
	ld.global.cg.f32 %f113, [%rd227];
	// end inline asm
	add.f32 	%f116, %f115, %f113;
	// begin inline asm
	ld.global.cg.f32 %f114, [%rd227];
	// end inline asm
	add.f32 	%f17, %f116, %f114;
	or.b64  	%rd229, %rd17, %rd415;
	and.b64  	%rd230, %rd229, -4294967296;
	setp.ne.s64 	%p18, %rd230, 0;
	@%p18 bra 	$L__BB7_52;
	ld.param.u64 	%rd417, [_Z24compare_single_buffer_3xPfS_mi_param_2];
	cvt.u32.u64 	%r105, %rd417;
	cvt.u32.u64 	%r106, %rd17;
	rem.u32 	%r107, %r106, %r105;
	cvt.u64.u32 	%rd479, %r107;
	bra.uni 	$L__BB7_53;
$L__BB7_52:
	ld.param.u64 	%rd416, [_Z24compare_single_buffer_3xPfS_mi_param_2];
	rem.u64 	%rd479, %rd17, %rd416;
$L__BB7_53:
	ld.param.u64 	%rd418, [_Z24compare_single_buffer_3xPfS_mi_param_2];
	ld.param.u64 	%rd350, [_Z24compare_single_buffer_3xPfS_mi_param_0];
	shl.b64 	%rd234, %rd479, 2;
	add.s64 	%rd233, %rd350, %rd234;
	// begin inline asm
	ld.global.cg.f32 %f117, [%rd233];
	// end inline asm
	add.f32 	%f120, %f17, %f117;
	// begin inline asm
	ld.global.cg.f32 %f118, [%rd233];
	// end inline asm
	add.f32 	%f121, %f120, %f118;
	// begin inline asm
	ld.global.cg.f32 %f119, [%rd233];
	// end inline asm
	add.f32 	%f18, %f121, %f119;
	or.b64  	%rd235, %rd18, %rd418;
	and.b64  	%rd236, %rd235, -4294967296;
	setp.ne.s64 	%p19, %rd236, 0;
	@%p19 bra 	$L__BB7_55;
	ld.param.u64 	%rd420, [_Z24compare_single_buffer_3xPfS_mi_param_2];
	cvt.u32.u64 	%r108, %rd420;
	cvt.u32.u64 	%r109, %rd18;
	rem.u32 	%r110, %r109, %r108;
	cvt.u64.u32 	%rd480, %r110;
	bra.uni 	$L__BB7_56;
$L__BB7_55:
	ld.param.u64 	%rd419, [_Z24compare_single_buffer_3xPfS_mi_param_2];
	rem.u64 	%rd480, %rd18, %rd419;
$L__BB7_56:
	ld.param.u64 	%rd421, [_Z24compare_single_buffer_3xPfS_mi_param_2];
	ld.param.u64 	%rd351, [_Z24compare_single_buffer_3xPfS_mi_param_0];
	shl.b64 	%rd240, %rd480, 2;
	add.s64 	%rd239, %rd351, %rd240;
	// begin inline asm
	ld.global.cg.f32 %f122, [%rd239];
	// end inline asm
	add.f32 	%f125, %f18, %f122;
	// begin inline asm
	ld.global.cg.f32 %f123, [%rd239];
	// end inline asm
	add.f32 	%f126, %f125, %f123;
	// begin inline asm
	ld.global.cg.f32 %f124, [%rd239];
	// end inline asm
	add.f32 	%f19, %f126, %f124;
	or.b64  	%rd241, %rd19, %rd421;
	and.b64  	%rd242, %rd241, -4294967296;
	setp.ne.s64 	%p20, %rd242, 0;
	@%p20 bra 	$L__BB7_58;
	ld.param.u64 	%rd423, [_Z24compare_single_buffer_3xPfS_mi_param_2];
	cvt.u32.u64 	%r111, %rd423;
	cvt.u32.u64 	%r112, %rd19;
	rem.u32 	%r113, %r112, %r111;
	cvt.u64.u32 	%rd481, %r113;
	bra.uni 	$L__BB7_59;
$L__BB7_58:
	ld.param.u64 	%rd422, [_Z24compare_single_buffer_3xPfS_mi_param_2];
	rem.u64 	%rd481, %rd19, %rd422;
$L__BB7_59:
	ld.param.u64 	%rd424, [_Z24compare_single_buffer_3xPfS_mi_param_2];
	ld.param.u64 	%rd352, [_Z24compare_single_buffer_3xPfS_mi_param_0];
	shl.b64 	%rd246, %rd481, 2;
	add.s64 	%rd245, %rd352, %rd246;
	// begin inline asm
	ld.global.cg.f32 %f127, [%rd245];
	// end inline asm
	add.f32 	%f130, %f19, %f127;
	// begin inline asm
	ld.global.cg.f32 %f128, [%rd245];
	// end inline asm
	add.f32 	%f131, %f130, %f128;
	// begin inline asm
	ld.global.cg.f32 %f129, [%rd245];
	// end inline asm
	add.f32 	%f20, %f131, %f129;
	or.b64  	%rd247, %rd20, %rd424;
	and.b64  	%rd248, %rd247, -4294967296;
	setp.ne.s64 	%p21, %rd248, 0;
	@%p21 bra 	$L__BB7_61;
	ld.param.u64 	%rd426, [_Z24compare_single_buffer_3xPfS_mi_param_2];
	cvt.u32.u64 	%r114, %rd426;
	cvt.u32.u64 	%r115, %rd20;
	rem.u32 	%r116, %r115, %r114;
	cvt.u64.u32 	%rd482, %r116;
	bra.uni 	$L__BB7_62;
$L__BB7_61:
	ld.param.u64 	%rd425, [_Z24compare_single_buffer_3xPfS_mi_param_2];
	rem.u64 	%rd482, %rd20, %rd425;
$L__BB7_62:
	ld.param.u64 	%rd427, [_Z24compare_single_buffer_3xPfS_mi_param_2];
	ld.param.u64 	%rd353, [_Z24compare_single_buffer_3xPfS_mi_param_0];
	shl.b64 	%rd252, %rd482, 2;
	add.s64 	%rd251, %rd353, %rd252;
	// begin inline asm
	ld.global.cg.f32 %f132, [%rd251];
	// end inline asm
	add.f32 	%f135, %f20, %f132;
	// begin inline asm
	ld.global.cg.f32 %f133, [%rd251];
	// end inline asm
	add.f32 	%f136, %f135, %f133;
	// begin inline asm
	ld.global.cg.f32 %f134, [%rd251];
	// end inline asm
	add.f32 	%f21, %f136, %f134;
	or.b32  	%r118, %r56, 20;
	cvt.s64.s32 	%rd85, %r118;
	or.b64  	%rd253, %rd85, %rd427;
	and.b64  	%rd254, %rd253, -4294967296;
	setp.ne.s64 	%p22, %rd254, 0;
	@%p22 bra 	$L__BB7_64;
	ld.param.u64 	%rd429, [_Z24compare_single_buffer_3xPfS_mi_param_2];
	cvt.u32.u64 	%r119, %rd429;
	or.b32  	%r121, %r56, 20;
	rem.u32 	%r122, %r121, %r119;
	cvt.u64.u32 	%rd483, %r122;
	bra.uni 	$L__BB7_65;
$L__BB7_64:
	ld.param.u64 	%rd428, [_Z24compare_single_buffer_3xPfS_mi_param_2];
	rem.u64 	%rd483, %rd85, %rd428;
$L__BB7_65:
	ld.param.u64 	%rd430, [_Z24compare_single_buffer_3xPfS_mi_param_2];
	ld.param.u64 	%rd354, [_Z24compare_single_buffer_3xPfS_mi_param_0];
	shl.b64 	%rd258, %rd483, 2;
	add.s64 	%rd257, %rd354, %rd258;
	// begin inline asm
	ld.global.cg.f32 %f137, [%rd257];
	// end inline asm
	add.f32 	%f140, %f21, %f137;
	// begin inline asm
	ld.global.cg.f32 %f138, [%rd257];
	// end inline asm
	add.f32 	%f141, %f140, %f138;
	// begin inline asm
	ld.global.cg.f32 %f139, [%rd257];
	// end inline asm
	add.f32 	%f22, %f141, %f139;
	cvt.s64.s32 	%rd259, %r56;
	or.b64  	%rd260, %rd259, %rd430;
	and.b64  	%rd261, %rd260, -4294967296;
	setp.ne.s64 	%p23, %rd261, 0;
	@%p23 bra 	$L__BB7_67;
	ld.param.u64 	%rd432, [_Z24compare_single_buffer_3xPfS_mi_param_2];
	cvt.u32.u64 	%r126, %rd432;
	or.b32  	%r128, %r56, 21;
	rem.u32 	%r129, %r128, %r126;
	cvt.u64.u32 	%rd484, %r129;
	bra.uni 	$L__BB7_68;
$L__BB7_67:
	ld.param.u64 	%rd431, [_Z24compare_single_buffer_3xPfS_mi_param_2];
	or.b32  	%r125, %r56, 21;
	cvt.s64.s32 	%rd262, %r125;
	rem.u64 	%rd484, %rd262, %rd431;
$L__BB7_68:
	ld.param.u64 	%rd433, [_Z24compare_single_buffer_3xPfS_mi_param_2];
	ld.param.u64 	%rd355, [_Z24compare_single_buffer_3xPfS_mi_param_0];
	shl.b64 	%rd266, %rd484, 2;
	add.s64 	%rd265, %rd355, %rd266;
	// begin inline asm
	ld.global.cg.f32 %f142, [%rd265];
	// end inline asm
	add.f32 	%f145, %f22, %f142;
	// begin inline asm
	ld.global.cg.f32 %f143, [%rd265];
	// end inline asm
	add.f32 	%f146, %f145, %f143;
	// begin inline asm
	ld.global.cg.f32 %f144, [%rd265];
	// end inline asm
	add.f32 	%f23, %f146, %f144;
	cvt.s64.s32 	%rd267, %r56;
	or.b64  	%rd268, %rd267, %rd433;
	and.b64  	%rd269, %rd268, -4294967296;
	setp.ne.s64 	%p24, %rd269, 0;
	@%p24 bra 	$L__BB7_70;
	ld.param.u64 	%rd435, [_Z24compare_single_buffer_3xPfS_mi_param_2];
	cvt.u32.u64 	%r133, %rd435;
	or.b32  	%r135, %r56, 22;
	rem.u32 	%r136, %r135, %r133;
	cvt.u64.u32 	%rd485, %r136;
	bra.uni 	$L__BB7_71;
$L__BB7_70:
	ld.param.u64 	%rd434, [_Z24compare_single_buffer_3xPfS_mi_param_2];
	or.b32  	%r132, %r56, 22;
	cvt.s64.s32 	%rd270, %r132;
	rem.u64 	%rd485, %rd270, %rd434;
$L__BB7_71:
	ld.param.u64 	%rd436, [_Z24compare_single_buffer_3xPfS_mi_param_2];
	ld.param.u64 	%rd356, [_Z24compare_single_buffer_3xPfS_mi_param_0];
	shl.b64 	%rd274, %rd485, 2;
	add.s64 	%rd273, %rd356, %rd274;
	// begin inline asm
	ld.global.cg.f32 %f147, [%rd273];
	// end inline asm
	add.f32 	%f150, %f23, %f147;
	// begin inline asm
	ld.global.cg.f32 %f148, [%rd273];
	// end inline asm
	add.f32 	%f151, %f150, %f148;
	// begin inline asm
	ld.global.cg.f32 %f149, [%rd273];
	// end inline asm
	add.f32 	%f24, %f151, %f149;
	cvt.s64.s32 	%rd275, %r56;
	or.b64  	%rd276, %rd275, %rd436;
	and.b64  	%rd277, %rd276, -4294967296;
	setp.ne.s64 	%p25, %rd277, 0;
	@%p25 bra 	$L__BB7_73;
	ld.param.u64 	%rd438, [_Z24compare_single_buffer_3xPfS_mi_param_2];
	cvt.u32.u64 	%r140, %rd438;
	or.b32  	%r142, %r56, 23;
	rem.u32 	%r143, %r142, %r140;
	cvt.u64.u32 	%rd486, %r143;
	bra.uni 	$L__BB7_74;
$L__BB7_73:
	ld.param.u64 	%rd437, [_Z24compare_single_buffer_3xPfS_mi_param_2];
	or.b32  	%r139, %r56, 23;
	cvt.s64.s32 	%rd278, %r139;
	rem.u64 	%rd486, %rd278, %rd437;
$L__BB7_74:
	ld.param.u64 	%rd439, [_Z24compare_single_buffer_3xPfS_mi_param_2];
	ld.param.u64 	%rd357, [_Z24compare_single_buffer_3xPfS_mi_param_0];
	shl.b64 	%rd282, %rd486, 2;
	add.s64 	%rd281, %rd357, %rd282;
	// begin inline asm
	ld.global.cg.f32 %f152, [%rd281];
	// end inline asm
	add.f32 	%f155, %f24, %f152;
	// begin inline asm
	ld.global.cg.f32 %f153, [%rd281];
	// end inline asm
	add.f32 	%f156, %f155, %f153;
	// begin inline asm
	ld.global.cg.f32 %f154, [%rd281];
	// end inline asm
	add.f32 	%f25, %f156, %f154;
	cvt.s64.s32 	%rd283, %r56;
	or.b64  	%rd284, %rd283, %rd439;
	and.b64  	%rd285, %rd284, -4294967296;
	setp.ne.s64 	%p26, %rd285, 0;
	@%p26 bra 	$L__BB7_76;
	ld.param.u64 	%rd441, [_Z24compare_single_buffer_3xPfS_mi_param_2];
	cvt.u32.u64 	%r147, %rd441;
	or.b32  	%r149, %r56, 24;
	rem.u32 	%r150, %r149, %r147;
	cvt.u64.u32 	%rd487, %r150;
	bra.uni 	$L__BB7_77;
$L__BB7_76:
	ld.param.u64 	%rd440, [_Z24compare_single_buffer_3xPfS_mi_param_2];
	or.b32  	%r146, %r56, 24;
	cvt.s64.s32 	%rd286, %r146;
	rem.u64 	%rd487, %rd286, %rd440;
$L__BB7_77:
	ld.param.u64 	%rd442, [_Z24compare_single_buffer_3xPfS_mi_param_2];
	ld.param.u64 	%rd358, [_Z24compare_single_buffer_3xPfS_mi_param_0];
	shl.b64 	%rd290, %rd487, 2;
	add.s64 	%rd289, %rd358, %rd290;
	// begin inline asm
	ld.global.cg.f32 %f157, [%rd289];
	// end inline asm
	add.f32 	%f160, %f25, %f157;
	// begin inline asm
	ld.global.cg.f32 %f158, [%rd289];
	// end inline asm
	add.f32 	%f161, %f160, %f158;
	// begin inline asm
	ld.global.cg.f32 %f159, [%rd289];
	// end inline asm
	add.f32 	%f26, %f161, %f159;
	or.b64  	%rd291, %rd21, %rd442;
	and.b64  	%rd292, %rd291, -4294967296;
	setp.ne.s64 	%p27, %rd292, 0;
	@%p27 bra 	$L__BB7_79;
	ld.param.u64 	%rd444, [_Z24compare_single_buffer_3xPfS_mi_param_2];
	cvt.u32.u64 	%r151, %rd444;
	cvt.u32.u64 	%r152, %rd21;
	rem.u32 	%r153, %r152, %r151;
	cvt.u64.u32 	%rd488, %r153;
	bra.uni 	$L__BB7_80;
$L__BB7_79:
	ld.param.u64 	%rd443, [_Z24compare_single_buffer_3xPfS_mi_param_2];
	rem.u64 	%rd488, %rd21, %rd443;
$L__BB7_80:
	ld.param.u64 	%rd445, [_Z24compare_single_buffer_3xPfS_mi_param_2];
	ld.param.u64 	%rd359, [_Z24compare_single_buffer_3xPfS_mi_param_0];
	shl.b64 	%rd296, %rd488, 2;
	add.s64 	%rd295, %rd359, %rd296;
	// begin inline asm
	ld.global.cg.f32 %f162, [%rd295];
	// end inline asm
	add.f32 	%f165, %f26, %f162;
	// begin inline asm
	ld.global.cg.f32 %f163, [%rd295];
	// end inline asm
	add.f32 	%f166, %f165, %f163;
	// begin inline asm
	ld.global.cg.f32 %f164, [%rd295];
	// end inline asm
	add.f32 	%f27, %f166, %f164;
	or.b64  	%rd297, %rd22, %rd445;
	and.b64  	%rd298, %rd297, -4294967296;
	setp.ne.s64 	%p28, %rd298, 0;
	@%p28 bra 	$L__BB7_82;
	ld.param.u64 	%rd447, [_Z24compare_single_buffer_3xPfS_mi_param_2];
	cvt.u32.u64 	%r154, %rd447;
	cvt.u32.u64 	%r155, %rd22;
	rem.u32 	%r156, %r155, %r154;
	cvt.u64.u32 	%rd489, %r156;
	bra.uni 	$L__BB7_83;
$L__BB7_82:
	ld.param.u64 	%rd446, [_Z24compare_single_buffer_3xPfS_mi_param_2];
	rem.u64 	%rd489, %rd22, %rd446;
$L__BB7_83:
	ld.param.u64 	%rd448, [_Z24compare_single_buffer_3xPfS_mi_param_2];
	ld.param.u64 	%rd360, [_Z24compare_single_buffer_3xPfS_mi_param_0];
	shl.b64 	%rd302, %rd489, 2;
	add.s64 	%rd301, %rd360, %rd302;
	// begin inline asm
	ld.global.cg.f32 %f167, [%rd301];
	// end inline asm
	add.f32 	%f170, %f27, %f167;
	// begin inline asm
	ld.global.cg.f32 %f168, [%rd301];
	// end inline asm
	add.f32 	%f171, %f170, %f168;
	// begin inline asm
	ld.global.cg.f32 %f169, [%rd301];
	// end inline asm
	add.f32 	%f28, %f171, %f169;
	or.b64  	%rd303, %rd23, %rd448;
	and.b64  	%rd304, %rd303, -4294967296;
	setp.ne.s64 	%p29, %rd304, 0;
	@%p29 bra 	$L__BB7_85;
	ld.param.u64 	%rd450, [_Z24compare_single_buffer_3xPfS_mi_param_2];
	cvt.u32.u64 	%r157, %rd450;
	cvt.u32.u64 	%r158, %rd23;
	rem.u32 	%r159, %r158, %r157;
	cvt.u64.u32 	%rd490, %r159;
	bra.uni 	$L__BB7_86;
$L__BB7_85:
	ld.param.u64 	%rd449, [_Z24compare_single_buffer_3xPfS_mi_param_2];
	rem.u64 	%rd490, %rd23, %rd449;
$L__BB7_86:
	ld.param.u64 	%rd451, [_Z24compare_single_buffer_3xPfS_mi_param_2];
	ld.param.u64 	%rd361, [_Z24compare_single_buffer_3xPfS_mi_param_0];
	shl.b64 	%rd308, %rd490, 2;
	add.s64 	%rd307, %rd361, %rd308;
	// begin inline asm
	ld.global.cg.f32 %f172, [%rd307];
	// end inline asm
	add.f32 	%f175, %f28, %f172;
	// begin inline asm
	ld.global.cg.f32 %f173, [%rd307];
	// end inline asm
	add.f32 	%f176, %f175, %f173;
	// begin inline asm
	ld.global.cg.f32 %f174, [%rd307];
	// end inline asm
	add.f32 	%f29, %f176, %f174;
	or.b64  	%rd309, %rd24, %rd451;
	and.b64  	%rd310, %rd309, -4294967296;
	setp.ne.s64 	%p30, %rd310, 0;
	@%p30 bra 	$L__BB7_88;
	ld.param.u64 	%rd453, [_Z24compare_single_buffer_3xPfS_mi_param_2];
	cvt.u32.u64 	%r160, %rd453;
	cvt.u32.u64 	%r161, %rd24;
	rem.u32 	%r162, %r161, %r160;
	cvt.u64.u32 	%rd491, %r162;
	bra.uni 	$L__BB7_89;
$L__BB7_88:
	ld.param.u64 	%rd452, [_Z24compare_single_buffer_3xPfS_mi_param_2];
	rem.u64 	%rd491, %rd24, %rd452;
$L__BB7_89:
	ld.param.u64 	%rd454, [_Z24compare_single_buffer_3xPfS_mi_param_2];
	ld.param.u64 	%rd362, [_Z24compare_single_buffer_3xPfS_mi_param_0];
	shl.b64 	%rd314, %rd491, 2;
	add.s64 	%rd313, %rd362, %rd314;
	// begin inline asm
	ld.global.cg.f32 %f177, [%rd313];
	// end inline asm
	add.f32 	%f180, %f29, %f177;
	// begin inline asm
	ld.global.cg.f32 %f178, [%rd313];
	// end inline asm
	add.f32 	%f181, %f180, %f178;
	// begin inline asm
	ld.global.cg.f32 %f179, [%rd313];
	// end inline asm
	add.f32 	%f30, %f181, %f179;
	or.b64  	%rd315, %rd25, %rd454;
	and.b64  	%rd316, %rd315, -4294967296;
	setp.ne.s64 	%p31, %rd316, 0;
	@%p31 bra 	$L__BB7_91;
	ld.param.u64 	%rd456, [_Z24compare_single_buffer_3xPfS_mi_param_2];
	cvt.u32.u64 	%r163, %rd456;
	cvt.u32.u64 	%r164, %rd25;
	rem.u32 	%r165, %r164, %r163;
	cvt.u64.u32 	%rd492, %r165;
	bra.uni 	$L__BB7_92;
$L__BB7_91:
	ld.param.u64 	%rd455, [_Z24compare_single_buffer_3xPfS_mi_param_2];
	rem.u64 	%rd492, %rd25, %rd455;
$L__BB7_92:
	ld.param.u64 	%rd457, [_Z24compare_single_buffer_3xPfS_mi_param_2];
	ld.param.u64 	%rd363, [_Z24compare_single_buffer_3xPfS_mi_param_0];
	shl.b64 	%rd320, %rd492, 2;
	add.s64 	%rd319, %rd363, %rd320;
	// begin inline asm
	ld.global.cg.f32 %f182, [%rd319];
	// end inline asm
	add.f32 	%f185, %f30, %f182;
	// begin inline asm
	ld.global.cg.f32 %f183, [%rd319];
	// end inline asm
	add.f32 	%f186, %f185, %f183;
	// begin inline asm
	ld.global.cg.f32 %f184, [%rd319];
	// end inline asm
	add.f32 	%f31, %f186, %f184;
	or.b64  	%rd321, %rd26, %rd457;
	and.b64  	%rd322, %rd321, -4294967296;
	setp.ne.s64 	%p32, %rd322, 0;
	@%p32 bra 	$L__BB7_94;
	ld.param.u64 	%rd459, [_Z24compare_single_buffer_3xPfS_mi_param_2];
	cvt.u32.u64 	%r166, %rd459;
	cvt.u32.u64 	%r167, %rd26;
	rem.u32 	%r168, %r167, %r166;
	cvt.u64.u32 	%rd493, %r168;
	bra.uni 	$L__BB7_95;
$L__BB7_94:
	ld.param.u64 	%rd458, [_Z24compare_single_buffer_3xPfS_mi_param_2];
	rem.u64 	%rd493, %rd26, %rd458;
$L__BB7_95:
	ld.param.u64 	%rd460, [_Z24compare_single_buffer_3xPfS_mi_param_2];
	ld.param.u64 	%rd364, [_Z24compare_single_buffer_3xPfS_mi_param_0];
	shl.b64 	%rd326, %rd493, 2;
	add.s64 	%rd325, %rd364, %rd326;
	// begin inline asm
	ld.global.cg.f32 %f187, [%rd325];
	// end inline asm
	add.f32 	%f190, %f31, %f187;
	// begin inline asm
	ld.global.cg.f32 %f188, [%rd325];
	// end inline asm
	add.f32 	%f191, %f190, %f188;
	// begin inline asm
	ld.global.cg.f32 %f189, [%rd325];
	// end inline asm
	add.f32 	%f32, %f191, %f189;
	or.b64  	%rd327, %rd27, %rd460;
	and.b64  	%rd328, %rd327, -4294967296;
	setp.ne.s64 	%p33, %rd328, 0;
	@%p33 bra 	$L__BB7_97;
	ld.param.u64 	%rd462, [_Z24compare_single_buffer_3xPfS_mi_param_2];
	cvt.u32.u64 	%r169, %rd462;
	cvt.u32.u64 	%r170, %rd27;
	rem.u32 	%r171, %r170, %r169;
	cvt.u64.u32 	%rd494, %r171;
	bra.uni 	$L__BB7_98;
$L__BB7_97:
	ld.param.u64 	%rd461, [_Z24compare_single_buffer_3xPfS_mi_param_2];
	rem.u64 	%rd494, %rd27, %rd461;
$L__BB7_98:
	ld.param.u64 	%rd365, [_Z24compare_single_buffer_3xPfS_mi_param_0];
	shl.b64 	%rd332, %rd494, 2;
	add.s64 	%rd331, %rd365, %rd332;
	// begin inline asm
	ld.global.cg.f32 %f192, [%rd331];
	// end inline asm
	add.f32 	%f195, %f32, %f192;
	// begin inline asm
	ld.global.cg.f32 %f193, [%rd331];
	// end inline asm
	add.f32 	%f196, %f195, %f193;
	// begin inline asm
	ld.global.cg.f32 %f194, [%rd331];
	// end inline asm
	add.f32 	%f198, %f196, %f194;
	add.s32 	%r177, %r177, 1;
	setp.ne.s32 	%p34, %r177, 0;
	@%p34 bra 	$L__BB7_5;
$L__BB7_99:
	mov.u32 	%r172, %ctaid.x;
	mov.u32 	%r173, %ntid.x;
	mov.u32 	%r174, %tid.x;
	mad.lo.s32 	%r175, %r172, %r173, %r174;
	setp.ne.s32 	%p35, %r175, 0;
	@%p35 bra 	$L__BB7_101;
	ld.param.u64 	%rd366, [_Z24compare_single_buffer_3xPfS_mi_param_1];
	cvta.to.global.u64 	%rd333, %rd366;
	st.global.f32 	[%rd333], %f198;
$L__BB7_101:
	ret;

}
	// .globl	_Z24compare_multi_buffer_qkvPfS_S_S_mi
.visible .entry _Z24compare_multi_buffer_qkvPfS_S_S_mi(
	.param .u64 .ptr .align 1 _Z24compare_multi_buffer_qkvPfS_S_S_mi_param_0,
	.param .u64 .ptr .align 1 _Z24compare_multi_buffer_qkvPfS_S_S_mi_param_1,
	.param .u64 .ptr .align 1 _Z24compare_multi_buffer_qkvPfS_S_S_mi_param_2,
	.param .u64 .ptr .align 1 _Z24compare_multi_buffer_qkvPfS_S_S_mi_param_3,
	.param .u64 _Z24compare_multi_buffer_qkvPfS_S_S_mi_param_4,
	.param .u32 _Z24compare_multi_buffer_qkvPfS_S_S_mi_param_5
)
{
	.reg .pred 	%p<13>;
	.reg .b32 	%r<78>;
	.reg .b32 	%f<57>;
	.reg .b64 	%rd<95>;

	ld.param.u64 	%rd33, [_Z24compare_multi_buffer_qkvPfS_S_S_mi_param_0];
	ld.param.u64 	%rd34, [_Z24compare_multi_buffer_qkvPfS_S_S_mi_param_1];
	ld.param.u64 	%rd35, [_Z24compare_multi_buffer_qkvPfS_S_S_mi_param_2];
	ld.param.u64 	%rd36, [_Z24compare_multi_buffer_qkvPfS_S_S_mi_param_3];
	ld.param.u64 	%rd37, [_Z24compare_multi_buffer_qkvPfS_S_S_mi_param_4];
	ld.param.u32 	%r30, [_Z24compare_multi_buffer_qkvPfS_S_S_mi_param_5];
	mov.u32 	%r31, %ctaid.x;
	mov.u32 	%r32, %ntid.x;
	mov.u32 	%r33, %tid.x;
	mad.lo.s32 	%r1, %r31, %r32, %r33;
	setp.lt.s32 	%p1, %r30, 1;
	mov.f32 	%f55, 0f00000000;
	@%p1 bra 	$L__BB8_29;
	shl.b32 	%r2, %r1, 5;
	or.b32  	%r3, %r2, 3;
	or.b32  	%r4, %r2, 5;
	or.b32  	%r5, %r2, 6;
	mov.f32 	%f55, 0f00000000;
	mov.b32 	%r68, 0;
$L__BB8_2:
	add.s32 	%r76, %r2, 1;
	add.s32 	%r75, %r2, 2;
	add.s32 	%r73, %r2, 4;
	add.s32 	%r70, %r2, 7;
	mov.b32 	%r77, 0;
	mov.u32 	%r69, %r2;
	mov.u32 	%r71, %r5;
	mov.u32 	%r72, %r4;
	mov.u32 	%r74, %r3;
$L__BB8_3:
	cvt.s64.s32 	%rd1, %r76;
	cvt.s64.s32 	%rd2, %r75;
	cvt.s64.s32 	%rd3, %r74;
	cvt.s64.s32 	%rd4, %r73;
	cvt.s64.s32 	%rd5, %r72;
	cvt.s64.s32 	%rd6, %r71;
	cvt.s64.s32 	%rd7, %r70;
	cvt.s64.s32 	%rd8, %r69;
	or.b64  	%rd38, %rd8, %rd37;
	and.b64  	%rd39, %rd38, -4294967296;
	setp.ne.s64 	%p2, %rd39, 0;
	@%p2 bra 	$L__BB8_5;
	cvt.u32.u64 	%r36, %rd37;
	cvt.u32.u64 	%r37, %rd8;
	rem.u32 	%r38, %r37, %r36;
	cvt.u64.u32 	%rd87, %r38;
	bra.uni 	$L__BB8_6;
$L__BB8_5:
	rem.u64 	%rd87, %rd8, %rd37;
$L__BB8_6:
	shl.b64 	%rd43, %rd87, 2;
	add.s64 	%rd40, %rd33, %rd43;
	// begin inline asm
	ld.global.cg.f32 %f14, [%rd40];
	// end inline asm
	add.f32 	%f17, %f55, %f14;
	add.s64 	%rd41, %rd34, %rd43;
	// begin inline asm
	ld.global.cg.f32 %f15, [%rd41];
	// end inline asm
	add.f32 	%f18, %f17, %f15;
	add.s64 	%rd42, %rd35, %rd43;
	// begin inline asm
	ld.global.cg.f32 %f16, [%rd42];
	// end inline asm
	add.f32 	%f3, %f18, %f16;
	or.b64  	%rd44, %rd1, %rd37;
	and.b64  	%rd45, %rd44, -4294967296;
	setp.ne.s64 	%p3, %rd45, 0;
	@%p3 bra 	$L__BB8_8;
	cvt.u32.u64 	%r39, %rd37;
	cvt.u32.u64 	%r40, %rd1;
	rem.u32 	%r41, %r40, %r39;
	cvt.u64.u32 	%rd88, %r41;
	bra.uni 	$L__BB8_9;
$L__BB8_8:
	rem.u64 	%rd88, %rd1, %rd37;
$L__BB8_9:
	shl.b64 	%rd49, %rd88, 2;
	add.s64 	%rd46, %rd33, %rd49;
	// begin inline asm
	ld.global.cg.f32 %f19, [%rd46];
	// end inline asm
	add.f32 	%f22, %f3, %f19;
	add.s64 	%rd47, %rd34, %rd49;
	// begin inline asm
	ld.global.cg.f32 %f20, [%rd47];
	// end inline asm
	add.f32 	%f23, %f22, %f20;
	add.s64 	%rd48, %rd35, %rd49;
	// begin inline asm
	ld.global.cg.f32 %f21, [%rd48];
	// end inline asm
	add.f32 	%f4, %f23, %f21;
	or.b64  	%rd50, %rd2, %rd37;
	and.b64  	%rd51, %rd50, -4294967296;
	setp.ne.s64 	%p4, %rd51, 0;
	@%p4 bra 	$L__BB8_11;
	cvt.u32.u64 	%r42, %rd37;
	cvt.u32.u64 	%r43, %rd2;
	rem.u32 	%r44, %r43, %r42;
	cvt.u64.u32 	%rd89, %r44;
	bra.uni 	$L__BB8_12;
$L__BB8_11:
	rem.u64 	%rd89, %rd2, %rd37;
$L__BB8_12:
	shl.b64 	%rd55, %rd89, 2;
	add.s64 	%rd52, %rd33, %rd55;
	// begin inline asm
	ld.global.cg.f32 %f24, [%rd52];
	// end inline asm
	add.f32 	%f27, %f4, %f24;
	add.s64 	%rd53, %rd34, %rd55;
	// begin inline asm
	ld.global.cg.f32 %f25, [%rd53];
	// end inline asm
	add.f32 	%f28, %f27, %f25;
	add.s64 	%rd54, %rd35, %rd55;
	// begin inline asm
	ld.global.cg.f32 %f26, [%rd54];
	// end inline asm
	add.f32 	%f5, %f28, %f26;
	or.b64  	%rd56, %rd3, %rd37;
	and.b64  	%rd57, %rd56, -4294967296;
	setp.ne.s64 	%p5, %rd57, 0;
	@%p5 bra 	$L__BB8_14;
	cvt.u32.u64 	%r45, %rd37;
	cvt.u32.u64 	%r46, %rd3;
	rem.u32 	%r47, %r46, %r45;
	cvt.u64.u32 	%rd90, %r47;
	bra.uni 	$L__BB8_15;
$L__BB8_14:
	rem.u64 	%rd90, %rd3, %rd37;
$L__BB8_15:
	shl.b64 	%rd61, %rd90, 2;
	add.s64 	%rd58, %rd33, %rd61;
	// begin inline asm
	ld.global.cg.f32 %f29, [%rd58];
	// end inline asm
	add.f32 	%f32, %f5, %f29;
	add.s64 	%rd59, %rd34, %rd61;
	// begin inline asm
	ld.global.cg.f32 %f30, [%rd59];
	// end inline asm
	add.f32 	%f33, %f32, %f30;
	add.s64 	%rd60, %rd35, %rd61;
	// begin inline asm
	ld.global.cg.f32 %f31, [%rd60];
	// end inline asm
	add.f32 	%f6, %f33, %f31;
	or.b64  	%rd62, %rd4, %rd37;
	and.b64  	%rd63, %rd62, -4294967296;
	setp.ne.s64 	%p6, %rd63, 0;
	@%p6 bra 	$L__BB8_17;
	cvt.u32.u64 	%r48, %rd37;
	cvt.u32.u64 	%r49, %rd4;
	rem.u32 	%r50, %r49, %r48;
	cvt.u64.u32 	%rd91, %r50;
	bra.uni 	$L__BB8_18;
$L__BB8_17:
	rem.u64 	%rd91, %rd4, %rd37;
$L__BB8_18:
	shl.b64 	%rd67, %rd91, 2;
	add.s64 	%rd64, %rd33, %rd67;
	// begin inline asm
	ld.global.cg.f32 %f34, [%rd64];
	// end inline asm
	add.f32 	%f37, %f6, %f34;
	add.s64 	%rd65, %rd34, %rd67;
	// begin inline asm
	ld.global.cg.f32 %f35, [%rd65];
	// end inline asm
	add.f32 	%f38, %f37, %f35;
	add.s64 	%rd66, %rd35, %rd67;
	// begin inline asm
	ld.global.cg.f32 %f36, [%rd66];
	// end inline asm
	add.f32 	%f7, %f38, %f36;
	or.b64  	%rd68, %rd5, %rd37;
	and.b64  	%rd69, %rd68, -4294967296;
	setp.ne.s64 	%p7, %rd69, 0;
	@%p7 bra 	$L__BB8_20;
	cvt.u32.u64 	%r51, %rd37;
	cvt.u32.u64 	%r52, %rd5;
	rem.u32 	%r53, %r52, %r51;
	cvt.u64.u32 	%rd92, %r53;
	bra.uni 	$L__BB8_21;
$L__BB8_20:
	rem.u64 	%rd92, %rd5, %rd37;
$L__BB8_21:
	shl.b64 	%rd73, %rd92, 2;
	add.s64 	%rd70, %rd33, %rd73;
	// begin inline asm
	ld.global.cg.f32 %f39, [%rd70];
	// end inline asm
	add.f32 	%f42, %f7, %f39;
	add.s64 	%rd71, %rd34, %rd73;
	// begin inline asm
	ld.global.cg.f32 %f40, [%rd71];
	// end inline asm
	add.f32 	%f43, %f42, %f40;
	add.s64 	%rd72, %rd35, %rd73;
	// begin inline asm
	ld.global.cg.f32 %f41, [%rd72];
	// end inline asm
	add.f32 	%f8, %f43, %f41;
	or.b64  	%rd74, %rd6, %rd37;
	and.b64  	%rd75, %rd74, -4294967296;
	setp.ne.s64 	%p8, %rd75, 0;
	@%p8 bra 	$L__BB8_23;
	cvt.u32.u64 	%r54, %rd37;
	cvt.u32.u64 	%r55, %rd6;
	rem.u32 	%r56, %r55, %r54;
	cvt.u64.u32 	%rd93, %r56;
	bra.uni 	$L__BB8_24;
$L__BB8_23:
	rem.u64 	%rd93, %rd6, %rd37;
$L__BB8_24:
	shl.b64 	%rd79, %rd93, 2;
	add.s64 	%rd76, %rd33, %rd79;
	// begin inline asm
	ld.global.cg.f32 %f44, [%rd76];
	// end inline asm
	add.f32 	%f47, %f8, %f44;
	add.s64 	%rd77, %rd34, %rd79;
	// begin inline asm
	ld.global.cg.f32 %f45, [%rd77];
	// end inline asm
	add.f32 	%f48, %f47, %f45;
	add.s64 	%rd78, %rd35, %rd79;
	// begin inline asm
	ld.global.cg.f32 %f46, [%rd78];
	// end inline asm
	add.f32 	%f9, %f48, %f46;
	or.b64  	%rd80, %rd7, %rd37;
	and.b64  	%rd81, %rd80, -4294967296;
	setp.ne.s64 	%p9, %rd81, 0;
	@%p9 bra 	$L__BB8_26;
	cvt.u32.u64 	%r57, %rd37;
	cvt.u32.u64 	%r58, %rd7;
	rem.u32 	%r59, %r58, %r57;
	cvt.u64.u32 	%rd94, %r59;
	bra.uni 	$L__BB8_27;
$L__BB8_26:
	rem.u64 	%rd94, %rd7, %rd37;
$L__BB8_27:
	cvt.u32.u64 	%r60, %rd8;
	cvt.u32.u64 	%r61, %rd7;
	cvt.u32.u64 	%r62, %rd6;
	cvt.u32.u64 	%r63, %rd5;
	cvt.u32.u64 	%r64, %rd4;
	cvt.u32.u64 	%r65, %rd3;
	cvt.u32.u64 	%r66, %rd2;
	cvt.u32.u64 	%r67, %rd1;
	shl.b64 	%rd85, %rd94, 2;
	add.s64 	%rd82, %rd33, %rd85;
	// begin inline asm
	ld.global.cg.f32 %f49, [%rd82];
	// end inline asm
	add.f32 	%f52, %f9, %f49;
	add.s64 	%rd83, %rd34, %rd85;
	// begin inline asm
	ld.global.cg.f32 %f50, [%rd83];
	// end inline asm
	add.f32 	%f53, %f52, %f50;
	add.s64 	%rd84, %rd35, %rd85;
	// begin inline asm
	ld.global.cg.f32 %f51, [%rd84];
	// end inline asm
	add.f32 	%f55, %f53, %f51;
	add.s32 	%r77, %r77, 8;
	add.s32 	%r76, %r67, 8;
	add.s32 	%r75, %r66, 8;
	add.s32 	%r74, %r65, 8;
	add.s32 	%r73, %r64, 8;
	add.s32 	%r72, %r63, 8;
	add.s32 	%r71, %r62, 8;
	add.s32 	%r70, %r61, 8;
	add.s32 	%r69, %r60, 8;
	setp.ne.s32 	%p10, %r77, 32;
	@%p10 bra 	$L__BB8_3;
	add.s32 	%r68, %r68, 1;
	setp.ne.s32 	%p11, %r68, %r30;
	@%p11 bra 	$L__BB8_2;
$L__BB8_29:
	setp.ne.s32 	%p12, %r1, 0;
	@%p12 bra 	$L__BB8_31;
	cvta.to.global.u64 	%rd86, %rd36;
	st.global.f32 	[%rd86], %f55;
$L__BB8_31:
	ret;

}
	// .globl	_Z27compare_random_index_accessPfPiS_mi
.visible .entry _Z27compare_random_index_accessPfPiS_mi(
	.param .u64 .ptr .align 1 _Z27compare_random_index_accessPfPiS_mi_param_0,
	.param .u64 .ptr .align 1 _Z27compare_random_index_accessPfPiS_mi_param_1,
	.param .u64 .ptr .align 1 _Z27compare_random_index_accessPfPiS_mi_param_2,
	.param .u64 _Z27compare_random_index_accessPfPiS_mi_param_3,
	.param .u32 _Z27compare_random_index_accessPfPiS_mi_param_4
)
{
	.reg .pred 	%p<15>;
	.reg .b32 	%r<48>;
	.reg .b32 	%f<88>;
	.reg .b64 	%rd<114>;

	ld.param.u64 	%rd20, [_Z27compare_random_index_accessPfPiS_mi_param_0];
	ld.param.u64 	%rd23, [_Z27compare_random_index_accessPfPiS_mi_param_1];
	ld.param.u64 	%rd22, [_Z27compare_random_index_accessPfPiS_mi_param_3];
	cvta.to.global.u64 	%rd1, %rd23;
	mov.u32 	%r5, %ctaid.x;
	mov.u32 	%r6, %ntid.x;
	mov.u32 	%r7, %tid.x;
	mad.lo.s32 	%r1, %r5, %r6, %r7;
	mov.u32 	%r8, %nctaid.x;
	mul.lo.s32 	%r9, %r8, %r6;
	cvt.s64.s32 	%rd2, %r9;
	or.b64  	%rd24, %rd22, %rd2;
	and.b64  	%rd25, %rd24, -4294967296;
	setp.ne.s64 	%p1, %rd25, 0;
	@%p1 bra 	$L__BB9_2;
	cvt.u32.u64 	%r10, %rd2;
	cvt.u32.u64 	%r11, %rd22;
	div.u32 	%r12, %r11, %r10;
	cvt.u64.u32 	%rd108, %r12;
	bra.uni 	$L__BB9_3;
$L__BB9_2:
	div.u64 	%rd108, %rd22, %rd2;
$L__BB9_3:
	ld.param.u32 	%r45, [_Z27compare_random_index_accessPfPiS_mi_param_4];
	setp.lt.s32 	%p2, %r45, 1;
	mov.f32 	%f86, 0f00000000;
	@%p2 bra 	$L__BB9_20;
	max.u64 	%rd26, %rd108, 1;
	and.b64  	%rd6, %rd26, 15;
	and.b64  	%rd7, %rd26, -16;
	and.b64  	%rd8, %rd26, 7;
	and.b64  	%rd9, %rd26, 3;
	mov.f32 	%f86, 0f00000000;
	mov.b32 	%r47, 0;
$L__BB9_5:
	setp.lt.u64 	%p3, %rd22, %rd2;
	@%p3 bra 	$L__BB9_19;
	setp.lt.u64 	%p4, %rd108, 16;
	mov.b64 	%rd112, 0;
	@%p4 bra 	$L__BB9_9;
	mov.b64 	%rd110, 0;
	mov.u64 	%rd109, %rd7;
$L__BB9_8:
	.pragma "nounroll";
	cvt.s64.s32 	%rd45, %r1;
	mad.lo.s64 	%rd46, %rd108, %rd45, %rd110;
	shl.b64 	%rd47, %rd46, 2;
	add.s64 	%rd48, %rd1, %rd47;
	ld.global.nc.u32 	%r14, [%rd48];
	mul.wide.s32 	%rd49, %r14, 4;
	add.s64 	%rd29, %rd20, %rd49;
	// begin inline asm
	ld.global.cg.f32 %f20, [%rd29];
	// end inline asm
	add.f32 	%f36, %f86, %f20;
	ld.global.nc.u32 	%r15, [%rd48+4];
	mul.wide.s32 	%rd50, %r15, 4;
	add.s64 	%rd30, %rd20, %rd50;
	// begin inline asm
	ld.global.cg.f32 %f21, [%rd30];
	// end inline asm
	add.f32 	%f37, %f36, %f21;
	ld.global.nc.u32 	%r16, [%rd48+8];
	mul.wide.s32 	%rd51, %r16, 4;
	add.s64 	%rd31, %rd20, %rd51;
	// begin inline asm
	ld.global.cg.f32 %f22, [%rd31];
	// end inline asm
	add.f32 	%f38, %f37, %f22;
	ld.global.nc.u32 	%r17, [%rd48+12];
	mul.wide.s32 	%rd52, %r17, 4;
	add.s64 	%rd32, %rd20, %rd52;
	// begin inline asm
	ld.global.cg.f32 %f23, [%rd32];
	// end inline asm
	add.f32 	%f39, %f38, %f23;
	ld.global.nc.u32 	%r18, [%rd48+16];
	mul.wide.s32 	%rd53, %r18, 4;
	add.s64 	%rd33, %rd20, %rd53;
	// begin inline asm
	ld.global.cg.f32 %f24, [%rd33];
	// end inline asm
	add.f32 	%f40, %f39, %f24;
	ld.global.nc.u32 	%r19, [%rd48+20];
	mul.wide.s32 	%rd54, %r19, 4;
	add.s64 	%rd34, %rd20, %rd54;
	// begin inline asm
	ld.global.cg.f32 %f25, [%rd34];
	// end inline asm
	add.f32 	%f41, %f40, %f25;
	ld.global.nc.u32 	%r20, [%rd48+24];
	mul.wide.s32 	%rd55, %r20, 4;
	add.s64 	%rd35, %rd20, %rd55;
	// begin inline asm
	ld.global.cg.f32 %f26, [%rd35];
	// end inline asm
	add.f32 	%f42, %f41, %f26;
	ld.global.nc.u32 	%r21, [%rd48+28];
	mul.wide.s32 	%rd56, %r21, 4;
	add.s64 	%rd36, %rd20, %rd56;
	// begin inline asm
	ld.global.cg.f32 %f27, [%rd36];
	// end inline asm
	add.f32 	%f43, %f42, %f27;
	ld.global.nc.u32 	%r22, [%rd48+32];
	mul.wide.s32 	%rd57, %r22, 4;
	add.s64 	%rd37, %rd20, %rd57;
	// begin inline asm
	ld.global.cg.f32 %f28, [%rd37];
	// end inline asm
	add.f32 	%f44, %f43, %f28;
	ld.global.nc.u32 	%r23, [%rd48+36];
	mul.wide.s32 	%rd58, %r23, 4;
	add.s64 	%rd38, %rd20, %rd58;
	// begin inline asm
	ld.global.cg.f32 %f29, [%rd38];
	// end inline asm
	add.f32 	%f45, %f44, %f29;
	ld.global.nc.u32 	%r24, [%rd48+40];
	mul.wide.s32 	%rd59, %r24, 4;
	add.s64 	%rd39, %rd20, %rd59;
	// begin inline asm
	ld.global.cg.f32 %f30, [%rd39];
	// end inline asm
	add.f32 	%f46, %f45, %f30;
	ld.global.nc.u32 	%r25, [%rd48+44];
	mul.wide.s32 	%rd60, %r25, 4;
	add.s64 	%rd40, %rd20, %rd60;
	// begin inline asm
	ld.global.cg.f32 %f31, [%rd40];
	// end inline asm
	add.f32 	%f47, %f46, %f31;
	ld.global.nc.u32 	%r26, [%rd48+48];
	mul.wide.s32 	%rd61, %r26, 4;
	add.s64 	%rd41, %rd20, %rd61;
	// begin inline asm
	ld.global.cg.f32 %f32, [%rd41];
	// end inline asm
	add.f32 	%f48, %f47, %f32;
	ld.global.nc.u32 	%r27, [%rd48+52];
	mul.wide.s32 	%rd62, %r27, 4;
	add.s64 	%rd42, %rd20, %rd62;
	// begin inline asm
	ld.global.cg.f32 %f33, [%rd42];
	// end inline asm
	add.f32 	%f49, %f48, %f33;
	ld.global.nc.u32 	%r28, [%rd48+56];
	mul.wide.s32 	%rd63, %r28, 4;
	add.s64 	%rd43, %rd20, %rd63;
	// begin inline asm
	ld.global.cg.f32 %f34, [%rd43];
	// end inline asm
	add.f32 	%f50, %f49, %f34;
	ld.global.nc.u32 	%r29, [%rd48+60];
	mul.wide.s32 	%rd64, %r29, 4;
	add.s64 	%rd44, %rd20, %rd64;
	// begin inline asm
	ld.global.cg.f32 %f35, [%rd44];
	// end inline asm
	add.f32 	%f86, %f50, %f35;
	add.s64 	%rd110, %rd110, 16;
	add.s64 	%rd109, %rd109, -16;
	setp.ne.s64 	%p5, %rd109, 0;
	mov.u64 	%rd112, %rd7;
	@%p5 bra 	$L__BB9_8;
$L__BB9_9:
	setp.eq.s64 	%p6, %rd6, 0;
	@%p6 bra 	$L__BB9_19;
	setp.lt.u64 	%p7, %rd6, 8;
	@%p7 bra 	$L__BB9_12;
	cvt.s64.s32 	%rd73, %r1;
	mad.lo.s64 	%rd74, %rd108, %rd73, %rd112;
	shl.b64 	%rd75, %rd74, 2;
	add.s64 	%rd76, %rd1, %rd75;
	ld.global.nc.u32 	%r30, [%rd76];
	mul.wide.s32 	%rd77, %r30, 4;
	add.s64 	%rd65, %rd20, %rd77;
	// begin inline asm
	ld.global.cg.f32 %f52, [%rd65];
	// end inline asm
	add.f32 	%f60, %f86, %f52;
	ld.global.nc.u32 	%r31, [%rd76+4];
	mul.wide.s32 	%rd78, %r31, 4;
	add.s64 	%rd66, %rd20, %rd78;
	// begin inline asm
	ld.global.cg.f32 %f53, [%rd66];
	// end inline asm
	add.f32 	%f61, %f60, %f53;
	ld.global.nc.u32 	%r32, [%rd76+8];
	mul.wide.s32 	%rd79, %r32, 4;
	add.s64 	%rd67, %rd20, %rd79;
	// begin inline asm
	ld.global.cg.f32 %f54, [%rd67];
	// end inline asm
	add.f32 	%f62, %f61, %f54;
	ld.global.nc.u32 	%r33, [%rd76+12];
	mul.wide.s32 	%rd80, %r33, 4;
	add.s64 	%rd68, %rd20, %rd80;
	// begin inline asm
	ld.global.cg.f32 %f55, [%rd68];
	// end inline asm
	add.f32 	%f63, %f62, %f55;
	ld.global.nc.u32 	%r34, [%rd76+16];
	mul.wide.s32 	%rd81, %r34, 4;
	add.s64 	%rd69, %rd20, %rd81;
	// begin inline asm
	ld.global.cg.f32 %f56, [%rd69];
	// end inline asm
	add.f32 	%f64, %f63, %f56;
	ld.global.nc.u32 	%r35, [%rd76+20];
	mul.wide.s32 	%rd82, %r35, 4;
	add.s64 	%rd70, %rd20, %rd82;
	// begin inline asm
	ld.global.cg.f32 %f57, [%rd70];
	// end inline asm
	add.f32 	%f65, %f64, %f57;
	ld.global.nc.u32 	%r36, [%rd76+24];
	mul.wide.s32 	%rd83, %r36, 4;
	add.s64 	%rd71, %rd20, %rd83;
	// begin inline asm
	ld.global.cg.f32 %f58, [%rd71];
	// end inline asm
	add.f32 	%f66, %f65, %f58;
	ld.global.nc.u32 	%r37, [%rd76+28];
	mul.wide.s32 	%rd84, %r37, 4;
	add.s64 	%rd72, %rd20, %rd84;
	// begin inline asm
	ld.global.cg.f32 %f59, [%rd72];
	// end inline asm
	add.f32 	%f86, %f66, %f59;
	add.s64 	%rd112, %rd112, 8;
$L__BB9_12:
	setp.eq.s64 	%p8, %rd8, 0;
	@%p8 bra 	$L__BB9_19;
	setp.lt.u64 	%p9, %rd8, 4;
	@%p9 bra 	$L__BB9_15;
	cvt.s64.s32 	%rd89, %r1;
	mad.lo.s64 	%rd90, %rd108, %rd89, %rd112;
	shl.b64 	%rd91, %rd90, 2;
	add.s64 	%rd92, %rd1, %rd91;
	ld.global.nc.u32 	%r38, [%rd92];
	mul.wide.s32 	%rd93, %r38, 4;
	add.s64 	%rd85, %rd20, %rd93;
	// begin inline asm
	ld.global.cg.f32 %f68, [%rd85];
	// end inline asm
	add.f32 	%f72, %f86, %f68;
	ld.global.nc.u32 	%r39, [%rd92+4];
	mul.wide.s32 	%rd94, %r39, 4;
	add.s64 	%rd86, %rd20, %rd94;
	// begin inline asm
	ld.global.cg.f32 %f69, [%rd86];
	// end inline asm
	add.f32 	%f73, %f72, %f69;
	ld.global.nc.u32 	%r40, [%rd92+8];
	mul.wide.s32 	%rd95, %r40, 4;
	add.s64 	%rd87, %rd20, %rd95;
	// begin inline asm
	ld.global.cg.f32 %f70, [%rd87];
	// end inline asm
	add.f32 	%f74, %f73, %f70;
	ld.global.nc.u32 	%r41, [%rd92+12];
	mul.wide.s32 	%rd96, %r41, 4;
	add.s64 	%rd88, %rd20, %rd96;
	// begin inline asm
	ld.global.cg.f32 %f71, [%rd88];
	// end inline asm
	add.f32 	%f86, %f74, %f71;
	add.s64 	%rd112, %rd112, 4;
$L__BB9_15:
	setp.eq.s64 	%p10, %rd9, 0;
	@%p10 bra 	$L__BB9_19;
	setp.eq.s64 	%p11, %rd9, 1;
	cvt.s64.s32 	%rd98, %r1;
	mad.lo.s64 	%rd99, %rd108, %rd98, %rd112;
	shl.b64 	%rd100, %rd99, 2;
	add.s64 	%rd19, %rd1, %rd100;
	ld.global.nc.u32 	%r42, [%rd19];
	mul.wide.s32 	%rd101, %r42, 4;
	add.s64 	%rd97, %rd20, %rd101;
	// begin inline asm
	ld.global.cg.f32 %f75, [%rd97];
	// end inline asm
	add.f32 	%f86, %f86, %f75;
	@%p11 bra 	$L__BB9_19;
	setp.eq.s64 	%p12, %rd9, 2;
	ld.global.nc.u32 	%r43, [%rd19+4];
	mul.wide.s32 	%rd103, %r43, 4;
	add.s64 	%rd102, %rd20, %rd103;
	// begin inline asm
	ld.global.cg.f32 %f76, [%rd102];
	// end inline asm
	add.f32 	%f86, %f86, %f76;
	@%p12 bra 	$L__BB9_19;
	ld.global.nc.u32 	%r44, [%rd19+8];
	mul.wide.s32 	%rd105, %r44, 4;
	add.s64 	%rd104, %rd20, %rd105;
	// begin inline asm
	ld.global.cg.f32 %f77, [%rd104];
	// end inline asm
	add.f32 	%f86, %f86, %f77;
$L__BB9_19:
	ld.param.u32 	%r46, [_Z27compare_random_index_accessPfPiS_mi_param_4];
	add.s32 	%r47, %r47, 1;
	setp.ne.s32 	%p13, %r47, %r46;
	@%p13 bra 	$L__BB9_5;
$L__BB9_20:
	setp.ne.s32 	%p14, %r1, 0;
	@%p14 bra 	$L__BB9_22;
	ld.param.u64 	%rd107, [_Z27compare_random_index_accessPfPiS_mi_param_2];
	cvta.to.global.u64 	%rd106, %rd107;
	st.global.f32 	[%rd106], %f86;
$L__BB9_22:
	ret;

}
	// .globl	_Z14flush_l2_cachePfm
.visible .entry _Z14flush_l2_cachePfm(
	.param .u64 .ptr .align 1 _Z14flush_l2_cachePfm_param_0,
	.param .u64 _Z14flush_l2_cachePfm_param_1
)
{
	.reg .pred 	%p<4>;
	.reg .b32 	%r<8>;
	.reg .b32 	%f<6>;
	.reg .b64 	%rd<11>;

	ld.param.u64 	%rd7, [_Z14flush_l2_cachePfm_param_0];
	ld.param.u64 	%rd6, [_Z14flush_l2_cachePfm_param_1];
	cvta.to.global.u64 	%rd1, %rd7;
	mov.u32 	%r2, %ctaid.x;
	mov.u32 	%r1, %ntid.x;
	mov.u32 	%r3, %tid.x;
	mad.lo.s32 	%r4, %r2, %r1, %r3;
	cvt.s64.s32 	%rd10, %r4;
	setp.le.u64 	%p1, %rd6, %rd10;
	@%p1 bra 	$L__BB10_5;
	mov.u32 	%r5, %nctaid.x;
	mul.lo.s32 	%r6, %r5, %r1;
	cvt.s64.s32 	%rd3, %r6;
	mov.f32 	%f5, 0f00000000;
$L__BB10_2:
	shl.b64 	%rd8, %rd10, 2;
	add.s64 	%rd9, %rd1, %rd8;
	ld.global.f32 	%f4, [%rd9];
	add.f32 	%f5, %f5, %f4;
	add.s64 	%rd10, %rd10, %rd3;
	setp.lt.u64 	%p2, %rd10, %rd6;
	@%p2 bra 	$L__BB10_2;
	setp.neu.f32 	%p3, %f5, 0fC97423F0;
	@%p3 bra 	$L__BB10_5;
	mov.b32 	%r7, -915135504;
	st.global.u32 	[%rd1], %r7;
$L__BB10_5:
	ret;

}


// ===== COMPILED SASS (sm_100) =====

	.target	sm_100

	.elftype	@"ET_EXEC"


//--------------------- .note.nv.tkinfo           --------------------------
	.section	.note.nv.tkinfo,"",@"SHT_NOTE"
	.sectionflags	@"SHF_NOTE_NV_TKINFO"
	.tkinfo
        /*0018*/ 	.word	0x00000002
        /*0030*/ 	.string	""
        /*0030*/ 	.string	"ptxas"
        /*0030*/ 	.string	"Cuda compilation tools, release 13.0, V13.0.88"
        /*0030*/ 	.string	"Build cuda_13.0.r13.0/compiler.36424714_0"
        /*0030*/ 	.string	"-arch sm_100 -m 64 "



//--------------------- .note.nv.cuinfo           --------------------------
	.section	.note.nv.cuinfo,"",@"SHT_NOTE"
	.sectionflags	@"SHF_NOTE_NV_CUINFO"
        /*0018*/ 	.short	0x0002
        /*001a*/ 	.short	0x0064
        /*001c*/ 	.short	0x0082
	.zero		2


//--------------------- .nv.info                  --------------------------
	.section	.nv.info,"",@"SHT_CUDA_INFO"
	.align	4


	//----- nvinfo : EIATTR_REGCOUNT
	.align		4
        /*0000*/ 	.byte	0x04, 0x2f
        /*0002*/ 	.short	(.L_1 - .L_0)
	.align		4
.L_0:
        /*0004*/ 	.word	index@(_Z16coalesced_accessPfmS_)
        /*0008*/ 	.word	0x00000016


	//----- nvinfo : EIATTR_FRAME_SIZE
	.align		4
.L_1:
        /*000c*/ 	.byte	0x04, 0x11
        /*000e*/ 	.short	(.L_3 - .L_2)
	.align		4
.L_2:
        /*0010*/ 	.word	index@($__internal_10_$__cuda_sm20_rem_u64)
        /*0014*/ 	.word	0x00000000


	//----- nvinfo : EIATTR_FRAME_SIZE
	.align		4
.L_3:
        /*0018*/ 	.byte	0x04, 0x11
        /*001a*/ 	.short	(.L_5 - .L_4)
	.align		4
.L_4:
        /*001c*/ 	.word	index@(_Z16coalesced_accessPfmS_)
        /*0020*/ 	.word	0x00000000


	//----- nvinfo : EIATTR_REGCOUNT
	.align		4
.L_5:
        /*0024*/ 	.byte	0x04, 0x2f
        /*0026*/ 	.short	(.L_7 - .L_6)
	.align		4
.L_6:
        /*0028*/ 	.word	index@(_Z14strided_accessPfmmS_)
        /*002c*/ 	.word	0x0000001e


	//----- nvinfo : EIATTR_FRAME_SIZE
	.align		4
.L_7:
        /*0030*/ 	.byte	0x04, 0x11
        /*0032*/ 	.short	(.L_9 - .L_8)
	.align		4
.L_8:
        /*0034*/ 	.word	index@($__internal_9_$__cuda_sm20_rem_u64)
        /*0038*/ 	.word	0x00000000


	//----- nvinfo : EIATTR_FRAME_SIZE
	.align		4
.L_9:
        /*003c*/ 	.byte	0x04, 0x11
        /*003e*/ 	.short	(.L_11 - .L_10)
	.align		4
.L_10:
        /*0040*/ 	.word	index@(_Z14strided_accessPfmmS_)
        /*0044*/ 	.word	0x00000000


	//----- nvinfo : EIATTR_REGCOUNT
	.align		4
.L_11:
        /*0048*/ 	.byte	0x04, 0x2f
        /*004a*/ 	.short	(.L_13 - .L_12)
	.align		4
.L_12:
        /*004c*/ 	.word	index@(_Z13random_accessPfmjS_)
        /*0050*/ 	.word	0x00000016


	//----- nvinfo : EIATTR_FRAME_SIZE
	.align		4
.L_13:
        /*0054*/ 	.byte	0x04, 0x11
        /*0056*/ 	.short	(.L_15 - .L_14)
	.align		4
.L_14:
        /*0058*/ 	.word	index@($__internal_8_$__cuda_sm20_rem_u64)
        /*005c*/ 	.word	0x00000000


	//----- nvinfo : EIATTR_FRAME_SIZE
	.align		4
.L_15:
        /*0060*/ 	.byte	0x04, 0x11
        /*0062*/ 	.short	(.L_17 - .L_16)
	.align		4
.L_16:
        /*0064*/ 	.word	index@(_Z13random_accessPfmjS_)
        /*0068*/ 	.word	0x00000000


	//----- nvinfo : EIATTR_REGCOUNT
	.align		4
.L_17:
        /*006c*/ 	.byte	0x04, 0x2f
        /*006e*/ 	.short	(.L_19 - .L_18)
	.align		4
.L_18:
        /*0070*/ 	.word	index@(_Z17stride_slice_testPfmmiS_)
        /*0074*/ 	.word	0x0000001e


	//----- nvinfo : EIATTR_FRAME_SIZE
	.align		4
.L_19:
        /*0078*/ 	.byte	0x04, 0x11
        /*007a*/ 	.short	(.L_21 - .L_20)
	.align		4
.L_20:
        /*007c*/ 	.word	index@($__internal_7_$__cuda_sm20_rem_u64)
        /*0080*/ 	.word	0x00000000


	//----- nvinfo : EIATTR_FRAME_SIZE
	.align		4
.L_21:
        /*0084*/ 	.byte	0x04, 0x11
        /*0086*/ 	.short	(.L_23 - .L_22)
	.align		4
.L_22:
        /*0088*/ 	.word	index@($__internal_6_$__cuda_sm20_div_u64)
        /*008c*/ 	.word	0x00000000


	//----- nvinfo : EIATTR_FRAME_SIZE
	.align		4
.L_23:
        /*0090*/ 	.byte	0x04, 0x11
        /*0092*/ 	.short	(.L_25 - .L_24)
	.align		4
.L_24:
        /*0094*/ 	.word	index@(_Z17stride_slice_testPfmmiS_)
        /*0098*/ 	.word	0x00000000


	//----- nvinfo : EIATTR_REGCOUNT
	.align		4
.L_25:
        /*009c*/ 	.byte	0x04, 0x2f
        /*009e*/ 	.short	(.L_27 - .L_26)
	.align		4
.L_26:
        /*00a0*/ 	.word	index@(_Z17effective_l2_testPfmiS_)
        /*00a4*/ 	.word	0x0000000b


	//----- nvinfo : EIATTR_FRAME_SIZE
	.align		4
.L_27:
        /*00a8*/ 	.byte	0x04, 0x11
        /*00aa*/ 	.short	(.L_29 - .L_28)
	.align		4
.L_28:
        /*00ac*/ 	.word	index@(_Z17effective_l2_testPfmiS_)
        /*00b0*/ 	.word	0x00000000


	//----- nvinfo : EIATTR_REGCOUNT
	.align		4
.L_29:
        /*00b4*/ 	.byte	0x04, 0x2f
        /*00b6*/ 	.short	(.L_31 - .L_30)
	.align		4
.L_30:
        /*00b8*/ 	.word	index@(_Z20compare_local_accessPfS_mi)
        /*00bc*/ 	.word	0x0000001f


	//----- nvinfo : EIATTR_FRAME_SIZE
	.align		4
.L_31:
        /*00c0*/ 	.byte	0x04, 0x11
        /*00c2*/ 	.short	(.L_33 - .L_32)
	.align		4
.L_32:
        /*00c4*/ 	.word	index@($__internal_5_$__cuda_sm20_div_u64)
        /*00c8*/ 	.word	0x00000000


	//----- nvinfo : EIATTR_FRAME_SIZE
	.align		4
.L_33:
        /*00cc*/ 	.byte	0x04, 0x11
        /*00ce*/ 	.short	(.L_35 - .L_34)
	.align		4
.L_34:
        /*00d0*/ 	.word	index@(_Z20compare_local_accessPfS_mi)
        /*00d4*/ 	.word	0x00000000


	//----- nvinfo : EIATTR_REGCOUNT
	.align		4
.L_35:
        /*00d8*/ 	.byte	0x04, 0x2f
        /*00da*/ 	.short	(.L_37 - .L_36)
	.align		4
.L_36:
        /*00dc*/ 	.word	index@(_Z23compare_cross_partitionPfS_mim)
        /*00e0*/ 	.word	0x00000020


	//----- nvinfo : EIATTR_FRAME_SIZE
	.align		4
.L_37:
        /*00e4*/ 	.byte	0x04, 0x11
        /*00e6*/ 	.short	(.L_39 - .L_38)
	.align		4
.L_38:
        /*00e8*/ 	.word	index@($__internal_4_$__cuda_sm20_rem_u64)
        /*00ec*/ 	.word	0x00000000


	//----- nvinfo : EIATTR_FRAME_SIZE
	.align		4
.L_39:
        /*00f0*/ 	.byte	0x04, 0x11
        /*00f2*/ 	.short	(.L_41 - .L_40)
	.align		4
.L_40:
        /*00f4*/ 	.word	index@($__internal_3_$__cuda_sm20_div_u64)
        /*00f8*/ 	.word	0x00000000


	//----- nvinfo : EIATTR_FRAME_SIZE
	.align		4
.L_41:
        /*00fc*/ 	.byte	0x04, 0x11
        /*00fe*/ 	.short	(.L_43 - .L_42)
	.align		4
.L_42:
        /*0100*/ 	.word	index@(_Z23compare_cross_partitionPfS_mim)
        /*0104*/ 	.word	0x00000000


	//----- nvinfo : EIATTR_REGCOUNT
	.align		4
.L_43:
        /*0108*/ 	.byte	0x04, 0x2f
        /*010a*/ 	.short	(.L_45 - .L_44)
	.align		4
.L_44:
        /*010c*/ 	.word	index@(_Z24compare_single_buffer_3xPfS_mi)
        /*0110*/ 	.word	0x0000003e


	//----- nvinfo : EIATTR_FRAME_SIZE
	.align		4
.L_45:
        /*0114*/ 	.byte	0x04, 0x11
        /*0116*/ 	.short	(.L_47 - .L_46)
	.align		4
.L_46:
        /*0118*/ 	.word	index@($__internal_2_$__cuda_sm20_rem_u64)
        /*011c*/ 	.word	0x00000000


	//----- nvinfo : EIATTR_FRAME_SIZE
	.align		4
.L_47:
        /*0120*/ 	.byte	0x04, 0x11
        /*0122*/ 	.short	(.L_49 - .L_48)
	.align		4
.L_48:
        /*0124*/ 	.word	index@(_Z24compare_single_buffer_3xPfS_mi)
        /*0128*/ 	.word	0x00000000


	//----- nvinfo : EIATTR_REGCOUNT
	.align		4
.L_49:
        /*012c*/ 	.byte	0x04, 0x2f
        /*012e*/ 	.short	(.L_51 - .L_50)
	.align		4
.L_50:
        /*0130*/ 	.word	index@(_Z24compare_multi_buffer_qkvPfS_S_S_mi)
        /*0134*/ 	.word	0x00000020


	//----- nvinfo : EIATTR_FRAME_SIZE
	.align		4
.L_51:
        /*0138*/ 	.byte	0x04, 0x11
        /*013a*/ 	.short	(.L_53 - .L_52)
	.align		4
.L_52:
        /*013c*/ 	.word	index@($__internal_1_$__cuda_sm20_rem_u64)
        /*0140*/ 	.word	0x00000000


	//----- nvinfo : EIATTR_FRAME_SIZE
	.align		4
.L_53:
        /*0144*/ 	.byte	0x04, 0x11
        /*0146*/ 	.short	(.L_55 - .L_54)
	.align		4
.L_54:
        /*0148*/ 	.word	index@(_Z24compare_multi_buffer_qkvPfS_S_S_mi)
        /*014c*/ 	.word	0x00000000


	//----- nvinfo : EIATTR_REGCOUNT
	.align		4
.L_55:
        /*0150*/ 	.byte	0x04, 0x2f
        /*0152*/ 	.short	(.L_57 - .L_56)
	.align		4
.L_56:
        /*0154*/ 	.word	index@(_Z27compare_random_index_accessPfPiS_mi)
        /*0158*/ 	.word	0x00000020


	//----- nvinfo : EIATTR_FRAME_SIZE
	.align		4
.L_57:
        /*015c*/ 	.byte	0x04, 0x11
        /*015e*/ 	.short	(.L_59 - .L_58)
	.align		4
.L_58:
        /*0160*/ 	.word	index@($__internal_0_$__cuda_sm20_div_u64)
        /*0164*/ 	.word	0x00000000


	//----- nvinfo : EIATTR_FRAME_SIZE
	.align		4
.L_59:
        /*0168*/ 	.byte	0x04, 0x11
        /*016a*/ 	.short	(.L_61 - .L_60)
	.align		4
.L_60:
        /*016c*/ 	.word	index@(_Z27compare_random_index_accessPfPiS_mi)
        /*0170*/ 	.word	0x00000000


	//----- nvinfo : EIATTR_REGCOUNT
	.align		4
.L_61:
        /*0174*/ 	.byte	0x04, 0x2f
        /*0176*/ 	.short	(.L_63 - .L_62)
	.align		4
.L_62:
        /*0178*/ 	.word	index@(_Z14flush_l2_cachePfm)
        /*017c*/ 	.word	0x00000009


	//----- nvinfo : EIATTR_FRAME_SIZE
	.align		4
.L_63:
        /*0180*/ 	.byte	0x04, 0x11
        /*0182*/ 	.short	(.L_65 - .L_64)
	.align		4
.L_64:
        /*0184*/ 	.word	index@(_Z14flush_l2_cachePfm)
        /*0188*/ 	.word	0x00000000


	//----- nvinfo : EIATTR_MIN_STACK_SIZE
	.align		4
.L_65:
        /*018c*/ 	.byte	0x04, 0x12
        /*018e*/ 	.short	(.L_67 - .L_66)
	.align		4
.L_66:
        /*0190*/ 	.word	index@(_Z14flush_l2_cachePfm)
        /*0194*/ 	.word	0x00000000


	//----- nvinfo : EIATTR_MIN_STACK_SIZE
	.align		4
.L_67:
        /*0198*/ 	.byte	0x04, 0x12
        /*019a*/ 	.short	(.L_69 - .L_68)
	.align		4
.L_68:
        /*019c*/ 	.word	index@(_Z27compare_random_index_accessPfPiS_mi)
        /*01a0*/ 	.word	0x00000000


	//----- nvinfo : EIATTR_MIN_STACK_SIZE
	.align		4
.L_69:
        /*01a4*/ 	.byte	0x04, 0x12
        /*01a6*/ 	.short	(.L_71 - .L_70)
	.align		4
.L_70:
        /*01a8*/ 	.word	index@(_Z24compare_multi_buffer_qkvPfS_S_S_mi)
        /*01ac*/ 	.word	0x00000000


	//----- nvinfo : EIATTR_MIN_STACK_SIZE
	.align		4
.L_71:
        /*01b0*/ 	.byte	0x04, 0x12
        /*01b2*/ 	.short	(.L_73 - .L_72)
	.align		4
.L_72:
        /*01b4*/ 	.word	index@(_Z24compare_single_buffer_3xPfS_mi)
        /*01b8*/ 	.word	0x00000000


	//----- nvinfo : EIATTR_MIN_STACK_SIZE
	.align		4
.L_73:
        /*01bc*/ 	.byte	0x04, 0x12
        /*01be*/ 	.short	(.L_75 - .L_74)
	.align		4
.L_74:
        /*01c0*/ 	.word	index@(_Z23compare_cross_partitionPfS_mim)
        /*01c4*/ 	.word	0x00000000


	//----- nvinfo : EIATTR_MIN_STACK_SIZE
	.align		4
.L_75:
        /*01c8*/ 	.byte	0x04, 0x12
        /*01ca*/ 	.short	(.L_77 - .L_76)
	.align		4
.L_76:
        /*01cc*/ 	.word	index@(_Z20compare_local_accessPfS_mi)
        /*01d0*/ 	.word	0x00000000


	//----- nvinfo : EIATTR_MIN_STACK_SIZE
	.align		4
.L_77:
        /*01d4*/ 	.byte	0x04, 0x12
        /*01d6*/ 	.short	(.L_79 - .L_78)
	.align		4
.L_78:
        /*01d8*/ 	.word	index@(_Z17effective_l2_testPfmiS_)
        /*01dc*/ 	.word	0x00000000


	//----- nvinfo : EIATTR_MIN_STACK_SIZE
	.align		4
.L_79:
        /*01e0*/ 	.byte	0x04, 0x12
        /*01e2*/ 	.short	(.L_81 - .L_80)
	.align		4
.L_80:
        /*01e4*/ 	.word	index@(_Z17stride_slice_testPfmmiS_)
        /*01e8*/ 	.word	0x00000000


	//----- nvinfo : EIATTR_MIN_STACK_SIZE
	.align		4
.L_81:
        /*01ec*/ 	.byte	0x04, 0x12
        /*01ee*/ 	.short	(.L_83 - .L_82)
	.align		4
.L_82:
        /*01f0*/ 	.word	index@(_Z13random_accessPfmjS_)
        /*01f4*/ 	.word	0x00000000


	//----- nvinfo : EIATTR_MIN_STACK_SIZE
	.align		4
.L_83:
        /*01f8*/ 	.byte	0x04, 0x12
        /*01fa*/ 	.short	(.L_85 - .L_84)
	.align		4
.L_84:
        /*01fc*/ 	.word	index@(_Z14strided_accessPfmmS_)
        /*0200*/ 	.word	0x00000000


	//----- nvinfo : EIATTR_MIN_STACK_SIZE
	.align		4
.L_85:
        /*0204*/ 	.byte	0x04, 0x12
        /*0206*/ 	.short	(.L_87 - .L_86)
	.align		4
.L_86:
        /*0208*/ 	.word	index@(_Z16coalesced_accessPfmS_)
        /*020c*/ 	.word	0x00000000
.L_87:


//--------------------- .nv.compat                --------------------------
	.section	.nv.compat,"",@"SHT_CUDA_COMPAT_INFO"
	.align	4
        /*0000*/ 	.byte	0x02, 0x09, 0x00, 0x00, 0x02, 0x02, 0x01, 0x00, 0x02, 0x05, 0x05, 0x00, 0x03, 0x07, 0x01, 0x01
        /*0010*/ 	.byte	0x02, 0x03, 0x00, 0x00, 0x02, 0x06, 0x01, 0x00, 0x04, 0x0b, 0x08, 0x00, 0x01, 0x00, 0x00, 0x00
        /*0020*/ 	.byte	0x00, 0x00, 0x00, 0x00


//--------------------- .nv.info._Z14flush_l2_cachePfm --------------------------
	.section	.nv.info._Z14flush_l2_cachePfm,"",@"SHT_CUDA_INFO"
	.sectionflags	@""
	.align	4


	//----- nvinfo : EIATTR_CUDA_API_VERSION
	.align		4
        /*0000*/ 	.byte	0x04, 0x37
        /*0002*/ 	.short	(.L_89 - .L_88)
.L_88:
        /*0004*/ 	.word	0x00000082


	//----- nvinfo : EIATTR_KPARAM_INFO
	.align		4
.L_89:
        /*0008*/ 	.byte	0x04, 0x17
        /*000a*/ 	.short	(.L_91 - .L_90)
.L_90:
        /*000c*/ 	.word	0x00000000
        /*0010*/ 	.short	0x0001
        /*0012*/ 	.short	0x0008
        /*0014*/ 	.byte	0x00, 0xf0, 0x21, 0x00


	//----- nvinfo : EIATTR_KPARAM_INFO
	.align		4
.L_91:
        /*0018*/ 	.byte	0x04, 0x17
        /*001a*/ 	.short	(.L_93 - .L_92)
.L_92:
        /*001c*/ 	.word	0x00000000
        /*0020*/ 	.short	0x0000
        /*0022*/ 	.short	0x0000
        /*0024*/ 	.byte	0x00, 0xf5, 0x21, 0x00


	//----- nvinfo : EIATTR_SPARSE_MMA_MASK
	.align		4
.L_93:
        /*0028*/ 	.byte	0x03, 0x50
        /*002a*/ 	.short	0x0000


	//----- nvinfo : EIATTR_MAXREG_COUNT
	.align		4
        /*002c*/ 	.byte	0x03, 0x1b
        /*002e*/ 	.short	0x00ff


	//----- nvinfo : EIATTR_MERCURY_ISA_VERSION
	.align		4
        /*0030*/ 	.byte	0x03, 0x5f
        /*0032*/ 	.short	0x0101


	//----- nvinfo : EIATTR_VRC_CTA_INIT_COUNT
	.align		4
        /*0034*/ 	.byte	0x02, 0x4a
	.zero		1
	.zero		1


	//----- nvinfo : EIATTR_EXIT_INSTR_OFFSETS
	.align		4
        /*0038*/ 	.byte	0x04, 0x1c
        /*003a*/ 	.short	(.L_95 - .L_94)


	//   ....[0]....
.L_94:
        /*003c*/ 	.word	0x00000090


	//   ....[1]....
        /*0040*/ 	.word	0x000001d0


	//   ....[2]....
        /*0044*/ 	.word	0x00000210


	//----- nvinfo : EIATTR_CRS_STACK_SIZE
	.align		4
.L_95:
        /*0048*/ 	.byte	0x04, 0x1e
        /*004a*/ 	.short	(.L_97 - .L_96)
.L_96:
        /*004c*/ 	.word	0x00000000


	//----- nvinfo : EIATTR_CBANK_PARAM_SIZE
	.align		4
.L_97:
        /*0050*/ 	.byte	0x03, 0x19
        /*0052*/ 	.short	0x0010


	//----- nvinfo : EIATTR_PARAM_CBANK
	.align		4
        /*0054*/ 	.byte	0x04, 0x0a
        /*0056*/ 	.short	(.L_99 - .L_98)
	.align		4
.L_98:
        /*0058*/ 	.word	index@(.nv.constant0._Z14flush_l2_cachePfm)
        /*005c*/ 	.short	0x0380
        /*005e*/ 	.short	0x0010


	//----- nvinfo : EIATTR_SW_WAR
	.align		4
.L_99:
        /*0060*/ 	.byte	0x04, 0x36
        /*0062*/ 	.short	(.L_101 - .L_100)
.L_100:
        /*0064*/ 	.word	0x00000008
.L_101:


//--------------------- .nv.info._Z27compare_random_index_accessPfPiS_mi --------------------------
	.section	.nv.info._Z27compare_random_index_accessPfPiS_mi,"",@"SHT_CUDA_INFO"
	.sectionflags	@""
	.align	4


	//----- nvinfo : EIATTR_CUDA_API_VERSION
	.align		4
        /*0000*/ 	.byte	0x04, 0x37
        /*0002*/ 	.short	(.L_103 - .L_102)
.L_102:
        /*0004*/ 	.word	0x00000082


	//----- nvinfo : EIATTR_KPARAM_INFO
	.align		4
.L_103:
        /*0008*/ 	.byte	0x04, 0x17
        /*000a*/ 	.short	(.L_105 - .L_104)
.L_104:
        /*000c*/ 	.word	0x00000000
        /*0010*/ 	.short	0x0004
        /*0012*/ 	.short	0x0020
        /*0014*/ 	.byte	0x00, 0xf0, 0x11, 0x00


	//----- nvinfo : EIATTR_KPARAM_INFO
	.align		4
.L_105:
        /*0018*/ 	.byte	0x04, 0x17
        /*001a*/ 	.short	(.L_107 - .L_106)
.L_106:
        /*001c*/ 	.word	0x00000000
        /*0020*/ 	.short	0x0003
        /*0022*/ 	.short	0x0018
        /*0024*/ 	.byte	0x00, 0xf0, 0x21, 0x00


	//----- nvinfo : EIATTR_KPARAM_INFO
	.align		4
.L_107:
        /*0028*/ 	.byte	0x04, 0x17
        /*002a*/ 	.short	(.L_109 - .L_108)
.L_108:
        /*002c*/ 	.word	0x00000000
        /*0030*/ 	.short	0x0002
        /*0032*/ 	.short	0x0010
        /*0034*/ 	.byte	0x00, 0xf5, 0x21, 0x00


	//----- nvinfo : EIATTR_KPARAM_INFO
	.align		4
.L_109:
        /*0038*/ 	.byte	0x04, 0x17
        /*003a*/ 	.short	(.L_111 - .L_110)
.L_110:
        /*003c*/ 	.word	0x00000000
        /*0040*/ 	.short	0x0001
        /*0042*/ 	.short	0x0008
        /*0044*/ 	.byte	0x00, 0xf5, 0x21, 0x00


	//----- nvinfo : EIATTR_KPARAM_INFO
	.align		4
.L_111:
        /*0048*/ 	.byte	0x04, 0x17
        /*004a*/ 	.short	(.L_113 - .L_112)
.L_112:
        /*004c*/ 	.word	0x00000000
        /*0050*/ 	.short	0x0000
        /*0052*/ 	.short	0x0000
        /*0054*/ 	.byte	0x00, 0xf5, 0x21, 0x00


	//----- nvinfo : EIATTR_SPARSE_MMA_MASK
	.align		4
.L_113:
        /*0058*/ 	.byte	0x03, 0x50
        /*005a*/ 	.short	0x0000


	//----- nvinfo : EIATTR_MAXREG_COUNT
	.align		4
        /*005c*/ 	.byte	0x03, 0x1b
        /*005e*/ 	.short	0x00ff


	//----- nvinfo : EIATTR_MERCURY_ISA_VERSION
	.align		4
        /*0060*/ 	.byte	0x03, 0x5f
        /*0062*/ 	.short	0x0101


	//----- nvinfo : EIATTR_VRC_CTA_INIT_COUNT
	.align		4
        /*0064*/ 	.byte	0x02, 0x4a
	.zero		1
	.zero		1


	//----- nvinfo : EIATTR_EXIT_INSTR_OFFSETS
	.align		4
        /*0068*/ 	.byte	0x04, 0x1c
        /*006a*/ 	.short	(.L_115 - .L_114)


	//   ....[0]....
.L_114:
        /*006c*/ 	.word	0x00001040


	//   ....[1]....
        /*0070*/ 	.word	0x00001070


	//----- nvinfo : EIATTR_CRS_STACK_SIZE
	.align		4
.L_115:
        /*0074*/ 	.byte	0x04, 0x1e
        /*0076*/ 	.short	(.L_117 - .L_116)
.L_116:
        /*0078*/ 	.word	0x00000000


	//----- nvinfo : EIATTR_CBANK_PARAM_SIZE
	.align		4
.L_117:
        /*007c*/ 	.byte	0x03, 0x19
        /*007e*/ 	.short	0x0024


	//----- nvinfo : EIATTR_PARAM_CBANK
	.align		4
        /*0080*/ 	.byte	0x04, 0x0a
        /*0082*/ 	.short	(.L_119 - .L_118)
	.align		4
.L_118:
        /*0084*/ 	.word	index@(.nv.constant0._Z27compare_random_index_accessPfPiS_mi)
        /*0088*/ 	.short	0x0380
        /*008a*/ 	.short	0x0024


	//----- nvinfo : EIATTR_SW_WAR
	.align		4
.L_119:
        /*008c*/ 	.byte	0x04, 0x36
        /*008e*/ 	.short	(.L_121 - .L_120)
.L_120:
        /*0090*/ 	.word	0x00000008
.L_121:


//--------------------- .nv.info._Z24compare_multi_buffer_qkvPfS_S_S_mi --------------------------
	.section	.nv.info._Z24compare_multi_buffer_qkvPfS_S_S_mi,"",@"SHT_CUDA_INFO"
	.sectionflags	@""
	.align	4


	//----- nvinfo : EIATTR_CUDA_API_VERSION
	.align		4
        /*0000*/ 	.byte	0x04, 0x37
        /*0002*/ 	.short	(.L_123 - .L_122)
.L_122:
        /*0004*/ 	.word	0x00000082


	//----- nvinfo : EIATTR_KPARAM_INFO
	.align		4
.L_123:
        /*0008*/ 	.byte	0x04, 0x17
        /*000a*/ 	.short	(.L_125 - .L_124)
.L_124:
        /*000c*/ 	.word	0x00000000
        /*0010*/ 	.short	0x0005
        /*0012*/ 	.short	0x0028
        /*0014*/ 	.byte	0x00, 0xf0, 0x11, 0x00


	//----- nvinfo : EIATTR_KPARAM_INFO
	.align		4
.L_125:
        /*0018*/ 	.byte	0x04, 0x17
        /*001a*/ 	.short	(.L_127 - .L_126)
.L_126:
        /*001c*/ 	.word	0x00000000
        /*0020*/ 	.short	0x0004
        /*0022*/ 	.short	0x0020
        /*0024*/ 	.byte	0x00, 0xf0, 0x21, 0x00


	//----- nvinfo : EIATTR_KPARAM_INFO
	.align		4
.L_127:
        /*0028*/ 	.byte	0x04, 0x17
        /*002a*/ 	.short	(.L_129 - .L_128)
.L_128:
        /*002c*/ 	.word	0x00000000
        /*0030*/ 	.short	0x0003
        /*0032*/ 	.short	0x0018
        /*0034*/ 	.byte	0x00, 0xf5, 0x21, 0x00


	//----- nvinfo : EIATTR_KPARAM_INFO
	.align		4
.L_129:
        /*0038*/ 	.byte	0x04, 0x17
        /*003a*/ 	.short	(.L_131 - .L_130)
.L_130:
        /*003c*/ 	.word	0x00000000
        /*0040*/ 	.short	0x0002
        /*0042*/ 	.short	0x0010
        /*0044*/ 	.byte	0x00, 0xf5, 0x21, 0x00


	//----- nvinfo : EIATTR_KPARAM_INFO
	.align		4
.L_131:
        /*0048*/ 	.byte	0x04, 0x17
        /*004a*/ 	.short	(.L_133 - .L_132)
.L_132:
        /*004c*/ 	.word	0x00000000
        /*0050*/ 	.short	0x0001
        /*0052*/ 	.short	0x0008
        /*0054*/ 	.byte	0x00, 0xf5, 0x21, 0x00


	//----- nvinfo : EIATTR_KPARAM_INFO
	.align		4
.L_133:
        /*0058*/ 	.byte	0x04, 0x17
        /*005a*/ 	.short	(.L_135 - .L_134)
.L_134:
        /*005c*/ 	.word	0x00000000
        /*0060*/ 	.short	0x0000
        /*0062*/ 	.short	0x0000
        /*0064*/ 	.byte	0x00, 0xf5, 0x21, 0x00


	//----- nvinfo : EIATTR_SPARSE_MMA_MASK
	.align		4
.L_135:
        /*0068*/ 	.byte	0x03, 0x50
        /*006a*/ 	.short	0x0000


	//----- nvinfo : EIATTR_MAXREG_COUNT
	.align		4
        /*006c*/ 	.byte	0x03, 0x1b
        /*006e*/ 	.short	0x00ff


	//----- nvinfo : EIATTR_MERCURY_ISA_VERSION
	.align		4
        /*0070*/ 	.byte	0x03, 0x5f
        /*0072*/ 	.short	0x0101


	//----- nvinfo : EIATTR_VRC_CTA_INIT_COUNT
	.align		4
        /*0074*/ 	.byte	0x02, 0x4a
	.zero		1
	.zero		1


	//----- nvinfo : EIATTR_EXIT_INSTR_OFFSETS
	.align		4
        /*0078*/ 	.byte	0x04, 0x1c
        /*007a*/ 	.short	(.L_137 - .L_136)


	//   ....[0]....
.L_136:
        /*007c*/ 	.word	0x00001830


	//   ....[1]....
        /*0080*/ 	.word	0x00001860


	//----- nvinfo : EIATTR_CRS_STACK_SIZE
	.align		4
.L_137:
        /*0084*/ 	.byte	0x04, 0x1e
        /*0086*/ 	.short	(.L_139 - .L_138)
.L_138:
        /*0088*/ 	.word	0x00000000


	//----- nvinfo : EIATTR_CBANK_PARAM_SIZE
	.align		4
.L_139:
        /*008c*/ 	.byte	0x03, 0x19
        /*008e*/ 	.short	0x002c


	//----- nvinfo : EIATTR_PARAM_CBANK
	.align		4
        /*0090*/ 	.byte	0x04, 0x0a
        /*0092*/ 	.short	(.L_141 - .L_140)
	.align		4
.L_140:
        /*0094*/ 	.word	index@(.nv.constant0._Z24compare_multi_buffer_qkvPfS_S_S_mi)
        /*0098*/ 	.short	0x0380
        /*009a*/ 	.short	0x002c


	//----- nvinfo : EIATTR_SW_WAR
	.align		4
.L_141:
        /*009c*/ 	.byte	0x04, 0x36
        /*009e*/ 	.short	(.L_143 - .L_142)
.L_142:
        /*00a0*/ 	.word	0x00000008
.L_143:


//--------------------- .nv.info._Z24compare_single_buffer_3xPfS_mi --------------------------
	.section	.nv.info._Z24compare_single_buffer_3xPfS_mi,"",@"SHT_CUDA_INFO"
	.sectionflags	@""
	.align	4


	//----- nvinfo : EIATTR_CUDA_API_VERSION
	.align		4
        /*0000*/ 	.byte	0x04, 0x37
        /*0002*/ 	.short	(.L_145 - .L_144)
.L_144:
        /*0004*/ 	.word	0x00000082


	//----- nvinfo : EIATTR_KPARAM_INFO
	.align		4
.L_145:
        /*0008*/ 	.byte	0x04, 0x17
        /*000a*/ 	.short	(.L_147 - .L_146)
.L_146:
        /*000c*/ 	.word	0x00000000
        /*0010*/ 	.short	0x0003
        /*0012*/ 	.short	0x0018
        /*0014*/ 	.byte	0x00, 0xf0, 0x11, 0x00


	//----- nvinfo : EIATTR_KPARAM_INFO
	.align		4
.L_147:
        /*0018*/ 	.byte	0x04, 0x17
        /*001a*/ 	.short	(.L_149 - .L_148)
.L_148:
        /*001c*/ 	.word	0x00000000
        /*0020*/ 	.short	0x0002
        /*0022*/ 	.short	0x0010
        /*0024*/ 	.byte	0x00, 0xf0, 0x21, 0x00


	//----- nvinfo : EIATTR_KPARAM_INFO
	.align		4
.L_149:
        /*0028*/ 	.byte	0x04, 0x17
        /*002a*/ 	.short	(.L_151 - .L_150)
.L_150:
        /*002c*/ 	.word	0x00000000
        /*0030*/ 	.short	0x0001
        /*0032*/ 	.short	0x0008
        /*0034*/ 	.byte	0x00, 0xf5, 0x21, 0x00


	//----- nvinfo : EIATTR_KPARAM_INFO
	.align		4
.L_151:
        /*0038*/ 	.byte	0x04, 0x17
        /*003a*/ 	.short	(.L_153 - .L_152)
.L_152:
        /*003c*/ 	.word	0x00000000
        /*0040*/ 	.short	0x0000
        /*0042*/ 	.short	0x0000
        /*0044*/ 	.byte	0x00, 0xf5, 0x21, 0x00


	//----- nvinfo : EIATTR_SPARSE_MMA_MASK
	.align		4
.L_153:
        /*0048*/ 	.byte	0x03, 0x50
        /*004a*/ 	.short	0x0000


	//----- nvinfo : EIATTR_MAXREG_COUNT
	.align		4
        /*004c*/ 	.byte	0x03, 0x1b
        /*004e*/ 	.short	0x00ff


	//----- nvinfo : EIATTR_MERCURY_ISA_VERSION
	.align		4
        /*0050*/ 	.byte	0x03, 0x5f
        /*0052*/ 	.short	0x0101


	//----- nvinfo : EIATTR_VRC_CTA_INIT_COUNT
	.align		4
        /*0054*/ 	.byte	0x02, 0x4a
	.zero		1
	.zero		1


	//----- nvinfo : EIATTR_EXIT_INSTR_OFFSETS
	.align		4
        /*0058*/ 	.byte	0x04, 0x1c
        /*005a*/ 	.short	(.L_155 - .L_154)


	//   ....[0]....
.L_154:
        /*005c*/ 	.word	0x00004a20


	//   ....[1]....
        /*0060*/ 	.word	0x00004a50


	//----- nvinfo : EIATTR_CRS_STACK_SIZE
	.align		4
.L_155:
        /*0064*/ 	.byte	0x04, 0x1e
        /*0066*/ 	.short	(.L_157 - .L_156)
.L_156:
        /*0068*/ 	.word	0x00000000


	//----- nvinfo : EIATTR_CBANK_PARAM_SIZE
	.align		4
.L_157:
        /*006c*/ 	.byte	0x03, 0x19
        /*006e*/ 	.short	0x001c


	//----- nvinfo : EIATTR_PARAM_CBANK
	.align		4
        /*0070*/ 	.byte	0x04, 0x0a
        /*0072*/ 	.short	(.L_159 - .L_158)
	.align		4
.L_158:
        /*0074*/ 	.word	index@(.nv.constant0._Z24compare_single_buffer_3xPfS_mi)
        /*0078*/ 	.short	0x0380
        /*007a*/ 	.short	0x001c


	//----- nvinfo : EIATTR_SW_WAR
	.align		4
.L_159:
        /*007c*/ 	.byte	0x04, 0x36
        /*007e*/ 	.short	(.L_161 - .L_160)
.L_160:
        /*0080*/ 	.word	0x00000008
.L_161:


//--------------------- .nv.info._Z23compare_cross_partitionPfS_mim --------------------------
	.section	.nv.info._Z23compare_cross_partitionPfS_mim,"",@"SHT_CUDA_INFO"
	.sectionflags	@""
	.align	4


	//----- nvinfo : EIATTR_CUDA_API_VERSION
	.align		4
        /*0000*/ 	.byte	0x04, 0x37
        /*0002*/ 	.short	(.L_163 - .L_162)
.L_162:
        /*0004*/ 	.word	0x00000082


	//----- nvinfo : EIATTR_KPARAM_INFO
	.align		4
.L_163:
        /*0008*/ 	.byte	0x04, 0x17
        /*000a*/ 	.short	(.L_165 - .L_164)
.L_164:
        /*000c*/ 	.word	0x00000000
        /*0010*/ 	.short	0x0004
        /*0012*/ 	.short	0x0020
        /*0014*/ 	.byte	0x00, 0xf0, 0x21, 0x00


	//----- nvinfo : EIATTR_KPARAM_INFO
	.align		4
.L_165:
        /*0018*/ 	.byte	0x04, 0x17
        /*001a*/ 	.short	(.L_167 - .L_166)
.L_166:
        /*001c*/ 	.word	0x00000000
        /*0020*/ 	.short	0x0003
        /*0022*/ 	.short	0x0018
        /*0024*/ 	.byte	0x00, 0xf0, 0x11, 0x00


	//----- nvinfo : EIATTR_KPARAM_INFO
	.align		4
.L_167:
        /*0028*/ 	.byte	0x04, 0x17
        /*002a*/ 	.short	(.L_169 - .L_168)
.L_168:
        /*002c*/ 	.word	0x00000000
        /*0030*/ 	.short	0x0002
        /*0032*/ 	.short	0x0010
        /*0034*/ 	.byte	0x00, 0xf0, 0x21, 0x00


	//----- nvinfo : EIATTR_KPARAM_INFO
	.align		4
.L_169:
        /*0038*/ 	.byte	0x04, 0x17
        /*003a*/ 	.short	(.L_171 - .L_170)
.L_170:
        /*003c*/ 	.word	0x00000000
        /*0040*/ 	.short	0x0001
        /*0042*/ 	.short	0x0008
        /*0044*/ 	.byte	0x00, 0xf5, 0x21, 0x00


	//----- nvinfo : EIATTR_KPARAM_INFO
	.align		4
.L_171:
        /*0048*/ 	.byte	0x04, 0x17
        /*004a*/ 	.short	(.L_173 - .L_172)
.L_172:
        /*004c*/ 	.word	0x00000000
        /*0050*/ 	.short	0x0000
        /*0052*/ 	.short	0x0000
        /*0054*/ 	.byte	0x00, 0xf5, 0x21, 0x00


	//----- nvinfo : EIATTR_SPARSE_MMA_MASK
	.align		4
.L_173:
        /*0058*/ 	.byte	0x03, 0x50
        /*005a*/ 	.short	0x0000


	//----- nvinfo : EIATTR_MAXREG_COUNT
	.align		4
        /*005c*/ 	.byte	0x03, 0x1b
        /*005e*/ 	.short	0x00ff


	//----- nvinfo : EIATTR_MERCURY_ISA_VERSION
	.align		4
        /*0060*/ 	.byte	0x03, 0x5f
        /*0062*/ 	.short	0x0101


	//----- nvinfo : EIATTR_VRC_CTA_INIT_COUNT
	.align		4
        /*0064*/ 	.byte	0x02, 0x4a
	.zero		1
	.zero		1


	//----- nvinfo : EIATTR_EXIT_INSTR_OFFSETS
	.align		4
        /*0068*/ 	.byte	0x04, 0x1c
        /*006a*/ 	.short	(.L_175 - .L_174)


	//   ....[0]....
.L_174:
        /*006c*/ 	.word	0x00001520


	//   ....[1]....
        /*0070*/ 	.word	0x00001550


	//----- nvinfo : EIATTR_CRS_STACK_SIZE
	.align		4
.L_175:
        /*0074*/ 	.byte	0x04, 0x1e
        /*0076*/ 	.short	(.L_177 - .L_176)
.L_176:
        /*0078*/ 	.word	0x00000000


	//----- nvinfo : EIATTR_CBANK_PARAM_SIZE
	.align		4
.L_177:
        /*007c*/ 	.byte	0x03, 0x19
        /*007e*/ 	.short	0x0028


	//----- nvinfo : EIATTR_PARAM_CBANK
	.align		4
        /*0080*/ 	.byte	0x04, 0x0a
        /*0082*/ 	.short	(.L_179 - .L_178)
	.align		4
.L_178:
        /*0084*/ 	.word	index@(.nv.constant0._Z23compare_cross_partitionPfS_mim)
        /*0088*/ 	.short	0x0380
        /*008a*/ 	.short	0x0028


	//----- nvinfo : EIATTR_SW_WAR
	.align		4
.L_179:
        /*008c*/ 	.byte	0x04, 0x36
        /*008e*/ 	.short	(.L_181 - .L_180)
.L_180:
        /*0090*/ 	.word	0x00000008
.L_181:


//--------------------- .nv.info._Z20compare_local_accessPfS_mi --------------------------
	.section	.nv.info._Z20compare_local_accessPfS_mi,"",@"SHT_CUDA_INFO"
	.sectionflags	@""
	.align	4


	//----- nvinfo : EIATTR_CUDA_API_VERSION
	.align		4
        /*0000*/ 	.byte	0x04, 0x37
        /*0002*/ 	.short	(.L_183 - .L_182)
.L_182:
        /*0004*/ 	.word	0x00000082


	//----- nvinfo : EIATTR_KPARAM_INFO
	.align		4
.L_183:
        /*0008*/ 	.byte	0x04, 0x17
        /*000a*/ 	.short	(.L_185 - .L_184)
.L_184:
        /*000c*/ 	.word	0x00000000
        /*0010*/ 	.short	0x0003
        /*0012*/ 	.short	0x0018
        /*0014*/ 	.byte	0x00, 0xf0, 0x11, 0x00


	//----- nvinfo : EIATTR_KPARAM_INFO
	.align		4
.L_185:
        /*0018*/ 	.byte	0x04, 0x17
        /*001a*/ 	.short	(.L_187 - .L_186)
.L_186:
        /*001c*/ 	.word	0x00000000
        /*0020*/ 	.short	0x0002
        /*0022*/ 	.short	0x0010
        /*0024*/ 	.byte	0x00, 0xf0, 0x21, 0x00


	//----- nvinfo : EIATTR_KPARAM_INFO
	.align		4
.L_187:
        /*0028*/ 	.byte	0x04, 0x17
        /*002a*/ 	.short	(.L_189 - .L_188)
.L_188:
        /*002c*/ 	.word	0x00000000
        /*0030*/ 	.short	0x0001
        /*0032*/ 	.short	0x0008
        /*0034*/ 	.byte	0x00, 0xf5, 0x21, 0x00


	//----- nvinfo : EIATTR_KPARAM_INFO
	.align		4
.L_189:
        /*0038*/ 	.byte	0x04, 0x17
        /*003a*/ 	.short	(.L_191 - .L_190)
.L_190:
        /*003c*/ 	.word	0x00000000
        /*0040*/ 	.short	0x0000
        /*0042*/ 	.short	0x0000
        /*0044*/ 	.byte	0x00, 0xf5, 0x21, 0x00


	//----- nvinfo : EIATTR_SPARSE_MMA_MASK
	.align		4
.L_191:
        /*0048*/ 	.byte	0x03, 0x50
        /*004a*/ 	.short	0x0000


	//----- nvinfo : EIATTR_MAXREG_COUNT
	.align		4
        /*004c*/ 	.byte	0x03, 0x1b
        /*004e*/ 	.short	0x00ff


	//----- nvinfo : EIATTR_MERCURY_ISA_VERSION
	.align		4
        /*0050*/ 	.byte	0x03, 0x5f
        /*0052*/ 	.short	0x0101


	//----- nvinfo : EIATTR_VRC_CTA_INIT_COUNT
	.align		4
        /*0054*/ 	.byte	0x02, 0x4a
	.zero		1
	.zero		1


	//----- nvinfo : EIATTR_EXIT_INSTR_OFFSETS
	.align		4
        /*0058*/ 	.byte	0x04, 0x1c
        /*005a*/ 	.short	(.L_193 - .L_192)


	//   ....[0]....
.L_192:
        /*005c*/ 	.word	0x00000d90


	//   ....[1]....
        /*0060*/ 	.word	0x00000dc0


	//----- nvinfo : EIATTR_CRS_STACK_SIZE
	.align		4
.L_193:
        /*0064*/ 	.byte	0x04, 0x1e
        /*0066*/ 	.short	(.L_195 - .L_194)
.L_194:
        /*0068*/ 	.word	0x00000000


	//----- nvinfo : EIATTR_CBANK_PARAM_SIZE
	.align		4
.L_195:
        /*006c*/ 	.byte	0x03, 0x19
        /*006e*/ 	.short	0x001c


	//----- nvinfo : EIATTR_PARAM_CBANK
	.align		4
        /*0070*/ 	.byte	0x04, 0x0a
        /*0072*/ 	.short	(.L_197 - .L_196)
	.align		4
.L_196:
        /*0074*/ 	.word	index@(.nv.constant0._Z20compare_local_accessPfS_mi)
        /*0078*/ 	.short	0x0380
        /*007a*/ 	.short	0x001c


	//----- nvinfo : EIATTR_SW_WAR
	.align		4
.L_197:
        /*007c*/ 	.byte	0x04, 0x36
        /*007e*/ 	.short	(.L_199 - .L_198)
.L_198:
        /*0080*/ 	.word	0x00000008
.L_199:


//--------------------- .nv.info._Z17effective_l2_testPfmiS_ --------------------------
	.section	.nv.info._Z17effective_l2_testPfmiS_,"",@"SHT_CUDA_INFO"
	.sectionflags	@""
	.align	4


	//----- nvinfo : EIATTR_CUDA_API_VERSION
	.align		4
        /*0000*/ 	.byte	0x04, 0x37
        /*0002*/ 	.short	(.L_201 - .L_200)
.L_200:
        /*0004*/ 	.word	0x00000082


	//----- nvinfo : EIATTR_KPARAM_INFO
	.align		4
.L_201:
        /*0008*/ 	.byte	0x04, 0x17
        /*000a*/ 	.short	(.L_203 - .L_202)
.L_202:
        /*000c*/ 	.word	0x00000000
        /*0010*/ 	.short	0x0003
        /*0012*/ 	.short	0x0018
        /*0014*/ 	.byte	0x00, 0xf5, 0x21, 0x00


	//----- nvinfo : EIATTR_KPARAM_INFO
	.align		4
.L_203:
        /*0018*/ 	.byte	0x04, 0x17
        /*001a*/ 	.short	(.L_205 - .L_204)
.L_204:
        /*001c*/ 	.word	0x00000000
        /*0020*/ 	.short	0x0002
        /*0022*/ 	.short	0x0010
        /*0024*/ 	.byte	0x00, 0xf0, 0x11, 0x00


	//----- nvinfo : EIATTR_KPARAM_INFO
	.align		4
.L_205:
        /*0028*/ 	.byte	0x04, 0x17
        /*002a*/ 	.short	(.L_207 - .L_206)
.L_206:
        /*002c*/ 	.word	0x00000000
        /*0030*/ 	.short	0x0001
        /*0032*/ 	.short	0x0008
        /*0034*/ 	.byte	0x00, 0xf0, 0x21, 0x00


	//----- nvinfo : EIATTR_KPARAM_INFO
	.align		4
.L_207:
        /*0038*/ 	.byte	0x04, 0x17
        /*003a*/ 	.short	(.L_209 - .L_208)
.L_208:
        /*003c*/ 	.word	0x00000000
        /*0040*/ 	.short	0x0000
        /*0042*/ 	.short	0x0000
        /*0044*/ 	.byte	0x00, 0xf5, 0x21, 0x00


	//----- nvinfo : EIATTR_SPARSE_MMA_MASK
	.align		4
.L_209:
        /*0048*/ 	.byte	0x03, 0x50
        /*004a*/ 	.short	0x0000


	//----- nvinfo : EIATTR_MAXREG_COUNT
	.align		4
        /*004c*/ 	.byte	0x03, 0x1b
        /*004e*/ 	.short	0x00ff


	//----- nvinfo : EIATTR_MERCURY_ISA_VERSION
	.align		4
        /*0050*/ 	.byte	0x03, 0x5f
        /*0052*/ 	.short	0x0101


	//----- nvinfo : EIATTR_VRC_CTA_INIT_COUNT
	.align		4
        /*0054*/ 	.byte	0x02, 0x4a
	.zero		1
	.zero		1


	//----- nvinfo : EIATTR_EXIT_INSTR_OFFSETS
	.align		4
        /*0058*/ 	.byte	0x04, 0x1c
        /*005a*/ 	.short	(.L_211 - .L_210)


	//   ....[0]....
.L_210:
        /*005c*/ 	.word	0x00000260


	//   ....[1]....
        /*0060*/ 	.word	0x00000290


	//----- nvinfo : EIATTR_CRS_STACK_SIZE
	.align		4
.L_211:
        /*0064*/ 	.byte	0x04, 0x1e
        /*0066*/ 	.short	(.L_213 - .L_212)
.L_212:
        /*0068*/ 	.word	0x00000000


	//----- nvinfo : EIATTR_CBANK_PARAM_SIZE
	.align		4
.L_213:
        /*006c*/ 	.byte	0x03, 0x19
        /*006e*/ 	.short	0x0020


	//----- nvinfo : EIATTR_PARAM_CBANK
	.align		4
        /*0070*/ 	.byte	0x04, 0x0a
        /*0072*/ 	.short	(.L_215 - .L_214)
	.align		4
.L_214:
        /*0074*/ 	.word	index@(.nv.constant0._Z17effective_l2_testPfmiS_)
        /*0078*/ 	.short	0x0380
        /*007a*/ 	.short	0x0020


	//----- nvinfo : EIATTR_SW_WAR
	.align		4
.L_215:
        /*007c*/ 	.byte	0x04, 0x36
        /*007e*/ 	.short	(.L_217 - .L_216)
.L_216:
        /*0080*/ 	.word	0x00000008
.L_217:


//--------------------- .nv.info._Z17stride_slice_testPfmmiS_ --------------------------
	.section	.nv.info._Z17stride_slice_testPfmmiS_,"",@"SHT_CUDA_INFO"
	.sectionflags	@""
	.align	4


	//----- nvinfo : EIATTR_CUDA_API_VERSION
	.align		4
        /*0000*/ 	.byte	0x04, 0x37
        /*0002*/ 	.short	(.L_219 - .L_218)
.L_218:
        /*0004*/ 	.word	0x00000082


	//----- nvinfo : EIATTR_KPARAM_INFO
	.align		4
.L_219:
        /*0008*/ 	.byte	0x04, 0x17
        /*000a*/ 	.short	(.L_221 - .L_220)
.L_220:
        /*000c*/ 	.word	0x00000000
        /*0010*/ 	.short	0x0004
        /*0012*/ 	.short	0x0020
        /*0014*/ 	.byte	0x00, 0xf5, 0x21, 0x00


	//----- nvinfo : EIATTR_KPARAM_INFO
	.align		4
.L_221:
        /*0018*/ 	.byte	0x04, 0x17
        /*001a*/ 	.short	(.L_223 - .L_222)
.L_222:
        /*001c*/ 	.word	0x00000000
        /*0020*/ 	.short	0x0003
        /*0022*/ 	.short	0x0018
        /*0024*/ 	.byte	0x00, 0xf0, 0x11, 0x00


	//----- nvinfo : EIATTR_KPARAM_INFO
	.align		4
.L_223:
        /*0028*/ 	.byte	0x04, 0x17
        /*002a*/ 	.short	(.L_225 - .L_224)
.L_224:
        /*002c*/ 	.word	0x00000000
        /*0030*/ 	.short	0x0002
        /*0032*/ 	.short	0x0010
        /*0034*/ 	.byte	0x00, 0xf0, 0x21, 0x00


	//----- nvinfo : EIATTR_KPARAM_INFO
	.align		4
.L_225:
        /*0038*/ 	.byte	0x04, 0x17
        /*003a*/ 	.short	(.L_227 - .L_226)
.L_226:
        /*003c*/ 	.word	0x00000000
        /*0040*/ 	.short	0x0001
        /*0042*/ 	.short	0x0008
        /*0044*/ 	.byte	0x00, 0xf0, 0x21, 0x00


	//----- nvinfo : EIATTR_KPARAM_INFO
	.align		4
.L_227:
        /*0048*/ 	.byte	0x04, 0x17
        /*004a*/ 	.short	(.L_229 - .L_228)
.L_228:
        /*004c*/ 	.word	0x00000000
        /*0050*/ 	.short	0x0000
        /*0052*/ 	.short	0x0000
        /*0054*/ 	.byte	0x00, 0xf5, 0x21, 0x00


	//----- nvinfo : EIATTR_SPARSE_MMA_MASK
	.align		4
.L_229:
        /*0058*/ 	.byte	0x03, 0x50
        /*005a*/ 	.short	0x0000


	//----- nvinfo : EIATTR_MAXREG_COUNT
	.align		4
        /*005c*/ 	.byte	0x03, 0x1b
        /*005e*/ 	.short	0x00ff


	//----- nvinfo : EIATTR_MERCURY_ISA_VERSION
	.align		4
        /*0060*/ 	.byte	0x03, 0x5f
        /*0062*/ 	.short	0x0101


	//----- nvinfo : EIATTR_VRC_CTA_INIT_COUNT
	.align		4
        /*0064*/ 	.byte	0x02, 0x4a
	.zero		1
	.zero		1


	//----- nvinfo : EIATTR_EXIT_INSTR_OFFSETS
	.align		4
        /*0068*/ 	.byte	0x04, 0x1c
        /*006a*/ 	.short	(.L_231 - .L_230)


	//   ....[0]....
.L_230:
        /*006c*/ 	.word	0x00001930


	//   ....[1]....
        /*0070*/ 	.word	0x00001960


	//----- nvinfo : EIATTR_CRS_STACK_SIZE
	.align		4
.L_231:
        /*0074*/ 	.byte	0x04, 0x1e
        /*0076*/ 	.short	(.L_233 - .L_232)
.L_232:
        /*0078*/ 	.word	0x00000000


	//----- nvinfo : EIATTR_CBANK_PARAM_SIZE
	.align		4
.L_233:
        /*007c*/ 	.byte	0x03, 0x19
        /*007e*/ 	.short	0x0028


	//----- nvinfo : EIATTR_PARAM_CBANK
	.align		4
        /*0080*/ 	.byte	0x04, 0x0a
        /*0082*/ 	.short	(.L_235 - .L_234)
	.align		4
.L_234:
        /*0084*/ 	.word	index@(.nv.constant0._Z17stride_slice_testPfmmiS_)
        /*0088*/ 	.short	0x0380
        /*008a*/ 	.short	0x0028


	//----- nvinfo : EIATTR_SW_WAR
	.align		4
.L_235:
        /*008c*/ 	.byte	0x04, 0x36
        /*008e*/ 	.short	(.L_237 - .L_236)
.L_236:
        /*0090*/ 	.word	0x00000008
.L_237:


//--------------------- .nv.info._Z13random_accessPfmjS_ --------------------------
	.section	.nv.info._Z13random_accessPfmjS_,"",@"SHT_CUDA_INFO"
	.sectionflags	@""
	.align	4


	//----- nvinfo : EIATTR_CUDA_API_VERSION
	.align		4
        /*0000*/ 	.byte	0x04, 0x37
        /*0002*/ 	.short	(.L_239 - .L_238)
.L_238:
        /*0004*/ 	.word	0x00000082


	//----- nvinfo : EIATTR_KPARAM_INFO
	.align		4
.L_239:
        /*0008*/ 	.byte	0x04, 0x17
        /*000a*/ 	.short	(.L_241 - .L_240)
.L_240:
        /*000c*/ 	.word	0x00000000
        /*0010*/ 	.short	0x0003
        /*0012*/ 	.short	0x0018
        /*0014*/ 	.byte	0x00, 0xf5, 0x21, 0x00


	//----- nvinfo : EIATTR_KPARAM_INFO
	.align		4
.L_241:
        /*0018*/ 	.byte	0x04, 0x17
        /*001a*/ 	.short	(.L_243 - .L_242)
.L_242:
        /*001c*/ 	.word	0x00000000
        /*0020*/ 	.short	0x0002
        /*0022*/ 	.short	0x0010
        /*0024*/ 	.byte	0x00, 0xf0, 0x11, 0x00


	//----- nvinfo : EIATTR_KPARAM_INFO
	.align		4
.L_243:
        /*0028*/ 	.byte	0x04, 0x17
        /*002a*/ 	.short	(.L_245 - .L_244)
.L_244:
        /*002c*/ 	.word	0x00000000
        /*0030*/ 	.short	0x0001
        /*0032*/ 	.short	0x0008
        /*0034*/ 	.byte	0x00, 0xf0, 0x21, 0x00


	//----- nvinfo : EIATTR_KPARAM_INFO
	.align		4
.L_245:
        /*0038*/ 	.byte	0x04, 0x17
        /*003a*/ 	.short	(.L_247 - .L_246)
.L_246:
        /*003c*/ 	.word	0x00000000
        /*0040*/ 	.short	0x0000
        /*0042*/ 	.short	0x0000
        /*0044*/ 	.byte	0x00, 0xf5, 0x21, 0x00


	//----- nvinfo : EIATTR_SPARSE_MMA_MASK
	.align		4
.L_247:
        /*0048*/ 	.byte	0x03, 0x50
        /*004a*/ 	.short	0x0000


	//----- nvinfo : EIATTR_MAXREG_COUNT
	.align		4
        /*004c*/ 	.byte	0x03, 0x1b
        /*004e*/ 	.short	0x00ff


	//----- nvinfo : EIATTR_MERCURY_ISA_VERSION
	.align		4
        /*0050*/ 	.byte	0x03, 0x5f
        /*0052*/ 	.short	0x0101


	//----- nvinfo : EIATTR_VRC_CTA_INIT_COUNT
	.align		4
        /*0054*/ 	.byte	0x02, 0x4a
	.zero		1
	.zero		1


	//----- nvinfo : EIATTR_EXIT_INSTR_OFFSETS
	.align		4
        /*0058*/ 	.byte	0x04, 0x1c
        /*005a*/ 	.short	(.L_249 - .L_248)


	//   ....[0]....
.L_248:
        /*005c*/ 	.word	0x00000ad0


	//   ....[1]....
        /*0060*/ 	.word	0x00000b00


	//----- nvinfo : EIATTR_CRS_STACK_SIZE
	.align		4
.L_249:
        /*0064*/ 	.byte	0x04, 0x1e
        /*0066*/ 	.short	(.L_251 - .L_250)
.L_250:
        /*0068*/ 	.word	0x00000000


	//----- nvinfo : EIATTR_CBANK_PARAM_SIZE
	.align		4
.L_251:
        /*006c*/ 	.byte	0x03, 0x19
        /*006e*/ 	.short	0x0020


	//----- nvinfo : EIATTR_PARAM_CBANK
	.align		4
        /*0070*/ 	.byte	0x04, 0x0a
        /*0072*/ 	.short	(.L_253 - .L_252)
	.align		4
.L_252:
        /*0074*/ 	.word	index@(.nv.constant0._Z13random_accessPfmjS_)
        /*0078*/ 	.short	0x0380
        /*007a*/ 	.short	0x0020


	//----- nvinfo : EIATTR_SW_WAR
	.align		4
.L_253:
        /*007c*/ 	.byte	0x04, 0x36
        /*007e*/ 	.short	(.L_255 - .L_254)
.L_254:
        /*0080*/ 	.word	0x00000008
.L_255:


//--------------------- .nv.info._Z14strided_accessPfmmS_ --------------------------
	.section	.nv.info._Z14strided_accessPfmmS_,"",@"SHT_CUDA_INFO"
	.sectionflags	@""
	.align	4


	//----- nvinfo : EIATTR_CUDA_API_VERSION
	.align		4
        /*0000*/ 	.byte	0x04, 0x37
        /*0002*/ 	.short	(.L_257 - .L_256)
.L_256:
        /*0004*/ 	.word	0x00000082


	//----- nvinfo : EIATTR_KPARAM_INFO
	.align		4
.L_257:
        /*0008*/ 	.byte	0x04, 0x17
        /*000a*/ 	.short	(.L_259 - .L_258)
.L_258:
        /*000c*/ 	.word	0x00000000
        /*0010*/ 	.short	0x0003
        /*0012*/ 	.short	0x0018
        /*0014*/ 	.byte	0x00, 0xf5, 0x21, 0x00


	//----- nvinfo : EIATTR_KPARAM_INFO
	.align		4
.L_259:
        /*0018*/ 	.byte	0x04, 0x17
        /*001a*/ 	.short	(.L_261 - .L_260)
.L_260:
        /*001c*/ 	.word	0x00000000
        /*0020*/ 	.short	0x0002
        /*0022*/ 	.short	0x0010
        /*0024*/ 	.byte	0x00, 0xf0, 0x21, 0x00


	//----- nvinfo : EIATTR_KPARAM_INFO
	.align		4
.L_261:
        /*0028*/ 	.byte	0x04, 0x17
        /*002a*/ 	.short	(.L_263 - .L_262)
.L_262:
        /*002c*/ 	.word	0x00000000
        /*0030*/ 	.short	0x0001
        /*0032*/ 	.short	0x0008
        /*0034*/ 	.byte	0x00, 0xf0, 0x21, 0x00


	//----- nvinfo : EIATTR_KPARAM_INFO
	.align		4
.L_263:
        /*0038*/ 	.byte	0x04, 0x17
        /*003a*/ 	.short	(.L_265 - .L_264)
.L_264:
        /*003c*/ 	.word	0x00000000
        /*0040*/ 	.short	0x0000
        /*0042*/ 	.short	0x0000
        /*0044*/ 	.byte	0x00, 0xf5, 0x21, 0x00


	//----- nvinfo : EIATTR_SPARSE_MMA_MASK
	.align		4
.L_265:
        /*0048*/ 	.byte	0x03, 0x50
        /*004a*/ 	.short	0x0000


	//----- nvinfo : EIATTR_MAXREG_COUNT
	.align		4
        /*004c*/ 	.byte	0x03, 0x1b
        /*004e*/ 	.short	0x00ff


	//----- nvinfo : EIATTR_MERCURY_ISA_VERSION
	.align		4
        /*0050*/ 	.byte	0x03, 0x5f
        /*0052*/ 	.short	0x0101


	//----- nvinfo : EIATTR_VRC_CTA_INIT_COUNT
	.align		4
        /*0054*/ 	.byte	0x02, 0x4a
	.zero		1
	.zero		1


	//----- nvinfo : EIATTR_EXIT_INSTR_OFFSETS
	.align		4
        /*0058*/ 	.byte	0x04, 0x1c
        /*005a*/ 	.short	(.L_267 - .L_266)


	//   ....[0]....
.L_266:
        /*005c*/ 	.word	0x00000c20


	//   ....[1]....
        /*0060*/ 	.word	0x00000c50


	//----- nvinfo : EIATTR_CRS_STACK_SIZE
	.align		4
.L_267:
        /*0064*/ 	.byte	0x04, 0x1e
        /*0066*/ 	.short	(.L_269 - .L_268)
.L_268:
        /*0068*/ 	.word	0x00000000


	//----- nvinfo : EIATTR_CBANK_PARAM_SIZE
	.align		4
.L_269:
        /*006c*/ 	.byte	0x03, 0x19
        /*006e*/ 	.short	0x0020


	//----- nvinfo : EIATTR_PARAM_CBANK
	.align		4
        /*0070*/ 	.byte	0x04, 0x0a
        /*0072*/ 	.short	(.L_271 - .L_270)
	.align		4
.L_270:
        /*0074*/ 	.word	index@(.nv.constant0._Z14strided_accessPfmmS_)
        /*0078*/ 	.short	0x0380
        /*007a*/ 	.short	0x0020


	//----- nvinfo : EIATTR_SW_WAR
	.align		4
.L_271:
        /*007c*/ 	.byte	0x04, 0x36
        /*007e*/ 	.short	(.L_273 - .L_272)
.L_272:
        /*0080*/ 	.word	0x00000008
.L_273:


//--------------------- .nv.info._Z16coalesced_accessPfmS_ --------------------------
	.section	.nv.info._Z16coalesced_accessPfmS_,"",@"SHT_CUDA_INFO"
	.sectionflags	@""
	.align	4


	//----- nvinfo : EIATTR_CUDA_API_VERSION
	.align		4
        /*0000*/ 	.byte	0x04, 0x37
        /*0002*/ 	.short	(.L_275 - .L_274)
.L_274:
        /*0004*/ 	.word	0x00000082


	//----- nvinfo : EIATTR_KPARAM_INFO
	.align		4
.L_275:
        /*0008*/ 	.byte	0x04, 0x17
        /*000a*/ 	.short	(.L_277 - .L_276)
.L_276:
        /*000c*/ 	.word	0x00000000
        /*0010*/ 	.short	0x0002
        /*0012*/ 	.short	0x0010
        /*0014*/ 	.byte	0x00, 0xf5, 0x21, 0x00


	//----- nvinfo : EIATTR_KPARAM_INFO
	.align		4
.L_277:
        /*0018*/ 	.byte	0x04, 0x17
        /*001a*/ 	.short	(.L_279 - .L_278)
.L_278:
        /*001c*/ 	.word	0x00000000
        /*0020*/ 	.short	0x0001
        /*0022*/ 	.short	0x0008
        /*0024*/ 	.byte	0x00, 0xf0, 0x21, 0x00


	//----- nvinfo : EIATTR_KPARAM_INFO
	.align		4
.L_279:
        /*0028*/ 	.byte	0x04, 0x17
        /*002a*/ 	.short	(.L_281 - .L_280)
.L_280:
        /*002c*/ 	.word	0x00000000
        /*0030*/ 	.short	0x0000
        /*0032*/ 	.short	0x0000
        /*0034*/ 	.byte	0x00, 0xf5, 0x21, 0x00


	//----- nvinfo : EIATTR_SPARSE_MMA_MASK
	.align		4
.L_281:
        /*0038*/ 	.byte	0x03, 0x50
        /*003a*/ 	.short	0x0000


	//----- nvinfo : EIATTR_MAXREG_COUNT
	.align		4
        /*003c*/ 	.byte	0x03, 0x1b
        /*003e*/ 	.short	0x00ff


	//----- nvinfo : EIATTR_MERCURY_ISA_VERSION
	.align		4
        /*0040*/ 	.byte	0x03, 0x5f
        /*0042*/ 	.short	0x0101


	//----- nvinfo : EIATTR_VRC_CTA_INIT_COUNT
	.align		4
        /*0044*/ 	.byte	0x02, 0x4a
	.zero		1
	.zero		1


	//----- nvinfo : EIATTR_EXIT_INSTR_OFFSETS
	.align		4
        /*0048*/ 	.byte	0x04, 0x1c
        /*004a*/ 	.short	(.L_283 - .L_282)


	//   ....[0]....
.L_282:
        /*004c*/ 	.word	0x00000a40


	//   ....[1]....
        /*0050*/ 	.word	0x00000a70


	//----- nvinfo : EIATTR_CRS_STACK_SIZE
	.align		4
.L_283:
        /*0054*/ 	.byte	0x04, 0x1e
        /*0056*/ 	.short	(.L_285 - .L_284)
.L_284:
        /*0058*/ 	.word	0x00000000


	//----- nvinfo : EIATTR_CBANK_PARAM_SIZE
	.align		4
.L_285:
        /*005c*/ 	.byte	0x03, 0x19
        /*005e*/ 	.short	0x0018


	//----- nvinfo : EIATTR_PARAM_CBANK
	.align		4
        /*0060*/ 	.byte	0x04, 0x0a
        /*0062*/ 	.short	(.L_287 - .L_286)
	.align		4
.L_286:
        /*0064*/ 	.word	index@(.nv.constant0._Z16coalesced_accessPfmS_)
        /*0068*/ 	.short	0x0380
        /*006a*/ 	.short	0x0018


	//----- nvinfo : EIATTR_SW_WAR
	.align		4
.L_287:
        /*006c*/ 	.byte	0x04, 0x36
        /*006e*/ 	.short	(.L_289 - .L_288)
.L_288:
        /*0070*/ 	.word	0x00000008
.L_289:


//--------------------- .nv.callgraph             --------------------------
	.section	.nv.callgraph,"",@"SHT_CUDA_CALLGRAPH"
	.align	4
	.sectionentsize	8
	.align		4
        /*0000*/ 	.word	0x00000000
	.align		4
        /*0004*/ 	.word	0xffffffff
	.align		4
        /*0008*/ 	.word	0x00000000
	.align		4
        /*000c*/ 	.word	0xfffffffe
	.align		4
        /*0010*/ 	.word	0x00000000
	.align		4
        /*0014*/ 	.word	0xfffffffd
	.align		4
        /*0018*/ 	.word	0x00000000
	.align		4
        /*001c*/ 	.word	0xfffffffc


//--------------------- .text._Z14flush_l2_cachePfm --------------------------
	.section	.text._Z14flush_l2_cachePfm,"ax",@progbits
	.align	128
        .global         _Z14flush_l2_cachePfm
        .type           _Z14flush_l2_cachePfm,@function
        .size           _Z14flush_l2_cachePfm,(.L_x_271 - _Z14flush_l2_cachePfm)
        .other          _Z14flush_l2_cachePfm,@"STO_CUDA_ENTRY STV_DEFAULT"
_Z14flush_l2_cachePfm:
.text._Z14flush_l2_cachePfm:
[----:B------:R-:W-:Y:S01]  /*0000*/  LDC R1, c[0x0][0x37c] ;  /* 0x0000df00ff017b82 */ /* 0x000fe20000000800 */
[----:B------:R-:W0:Y:S07]  /*0010*/  S2R R3, SR_TID.X ;  /* 0x0000000000037919 */ /* 0x000e2e0000002100 */
[----:B------:R-:W0:Y:S01]  /*0020*/  S2UR UR4, SR_CTAID.X ;  /* 0x00000000000479c3 */ /* 0x000e220000002500 */
[----:B------:R-:W1:Y:S07]  /*0030*/  LDCU.64 UR8, c[0x0][0x388] ;  /* 0x00007100ff0877ac */ /* 0x000e6e0008000a00 */
[----:B------:R-:W0:Y:S02]  /*0040*/  LDC R2, c[0x0][0x360] ;  /* 0x0000d800ff027b82 */ /* 0x000e240000000800 */
[----:B0-----:R-:W-:-:S05]  /*0050*/  IMAD R0, R2, UR4, R3 ;  /* 0x0000000402007c24 */ /* 0x001fca000f8e0203 */
[----:B-1----:R-:W-:Y:S02]  /*0060*/  ISETP.GE.U32.AND P0, PT, R0, UR8, PT ;  /* 0x0000000800007c0c */ /* 0x002fe4000bf06070 */
[----:B------:R-:W-:-:S04]  /*0070*/  SHF.R.S32.HI R3, RZ, 0x1f, R0 ;  /* 0x0000001fff037819 */ /* 0x000fc80000011400 */
[----:B------:R-:W-:-:S13]  /*0080*/  ISETP.GE.U32.AND.EX P0, PT, R3, UR9, PT, P0 ;  /* 0x0000000903007c0c */ /* 0x000fda000bf06100 */
[----:B------:R-:W-:Y:S05]  /*0090*/  @P0 EXIT ;  /* 0x000000000000094d */ /* 0x000fea0003800000 */
[----:B------:R-:W0:Y:S01]  /*00a0*/  LDCU UR4, c[0x0][0x370] ;  /* 0x00006e00ff0477ac */ /* 0x000e220008000800 */
[----:B------:R-:W-:Y:S01]  /*00b0*/  BSSY.RECONVERGENT B0, `(.L_x_0) ;  /* 0x0000010000007945 */ /* 0x000fe20003800200 */
[----:B------:R-:W-:Y:S02]  /*00c0*/  IMAD.MOV.U32 R5, RZ, RZ, R0 ;  /* 0x000000ffff057224 */ /* 0x000fe400078e0000 */
[----:B------:R-:W-:Y:S01]  /*00d0*/  IMAD.MOV.U32 R6, RZ, RZ, R3 ;  /* 0x000000ffff067224 */ /* 0x000fe200078e0003 */
[----:B------:R-:W1:Y:S01]  /*00e0*/  LDCU.64 UR6, c[0x0][0x358] ;  /* 0x00006b00ff0677ac */ /* 0x000e620008000a00 */
[----:B------:R-:W-:Y:S01]  /*00f0*/  IMAD.MOV.U32 R4, RZ, RZ, RZ ;  /* 0x000000ffff047224 */ /* 0x000fe200078e00ff */
[----:B------:R-:W2:Y:S01]  /*0100*/  LDCU.64 UR10, c[0x0][0x380] ;  /* 0x00007000ff0a77ac */ /* 0x000ea20008000a00 */
[----:B0-----:R-:W-:-:S07]  /*0110*/  IMAD R0, R2, UR4, RZ ;  /* 0x0000000402007c24 */ /* 0x001fce000f8e02ff */
.L_x_1:
[----:B--2---:R-:W-:-:S04]  /*0120*/  LEA R2, P0, R5, UR10, 0x2 ;  /* 0x0000000a05027c11 */ /* 0x004fc8000f8010ff */
[----:B------:R-:W-:-:S06]  /*0130*/  LEA.HI.X R3, R5, UR11, R6, 0x2, P0 ;  /* 0x0000000b05037c11 */ /* 0x000fcc00080f1406 */
[----:B-1----:R-:W2:Y:S01]  /*0140*/  LDG.E R3, desc[UR6][R2.64] ;  /* 0x0000000602037981 */ /* 0x002ea2000c1e1900 */
[----:B------:R-:W-:-:S04]  /*0150*/  IADD3 R5, P0, PT, R0, R5, RZ ;  /* 0x0000000500057210 */ /* 0x000fc80007f1e0ff */
[----:B------:R-:W-:Y:S02]  /*0160*/  LEA.HI.X.SX32 R6, R0, R6, 0x1, P0 ;  /* 0x0000000600067211 */ /* 0x000fe400000f0eff */
[----:B------:R-:W-:-:S04]  /*0170*/  ISETP.GE.U32.AND P0, PT, R5, UR8, PT ;  /* 0x0000000805007c0c */ /* 0x000fc8000bf06070 */
[----:B------:R-:W-:Y:S01]  /*0180*/  ISETP.GE.U32.AND.EX P0, PT, R6, UR9, PT, P0 ;  /* 0x0000000906007c0c */ /* 0x000fe2000bf06100 */
[----:B--2---:R-:W-:-:S12]  /*0190*/  FADD R4, R3, R4 ;  /* 0x0000000403047221 */ /* 0x004fd80000000000 */
[----:B------:R-:W-:Y:S05]  /*01a0*/  @!P0 BRA `(.L_x_1) ;  /* 0xfffffffc00dc8947 */ /* 0x000fea000383ffff */
[----:B------:R-:W-:Y:S05]  /*01b0*/  BSYNC.RECONVERGENT B0 ;  /* 0x0000000000007941 */ /* 0x000fea0003800200 */
.L_x_0:
[----:B------:R-:W-:-:S13]  /*01c0*/  FSETP.NEU.AND P0, PT, R4, -999999, PT ;  /* 0xc97423f00400780b */ /* 0x000fda0003f0d000 */
[----:B------:R-:W-:Y:S05]  /*01d0*/  @P0 EXIT ;  /* 0x000000000000094d */ /* 0x000fea0003800000 */
[----:B------:R-:W0:Y:S01]  /*01e0*/  LDC.64 R2, c[0x0][0x380] ;  /* 0x0000e000ff027b82 */ /* 0x000e220000000a00 */
[----:B------:R-:W-:-:S05]  /*01f0*/  IMAD.MOV.U32 R5, RZ, RZ, -0x368bdc10 ;  /* 0xc97423f0ff057424 */ /* 0x000fca00078e00ff */
[----:B0-----:R-:W-:Y:S01]  /*0200*/  STG.E desc[UR6][R2.64], R5 ;  /* 0x0000000502007986 */ /* 0x001fe2000c101906 */
[----:B------:R-:W-:Y:S05]  /*0210*/  EXIT ;  /* 0x000000000000794d */ /* 0x000fea0003800000 */
.L_x_2:
[----:B------:R-:W-:-:S00]  /*0220*/  BRA `(.L_x_2) ;  /* 0xfffffffc00fc7947 */ /* 0x000fc0000383ffff */
[----:B------:R-:W-:-:S00]  /*0230*/  NOP ;  /* 0x0000000000007918 */ /* 0x000fc00000000000 */
        /* <DEDUP_REMOVED lines=12> */
.L_x_271:


//--------------------- .text._Z27compare_random_index_accessPfPiS_mi --------------------------
	.section	.text._Z27compare_random_index_accessPfPiS_mi,"ax",@progbits
	.align	128
        .global         _Z27compare_random_index_accessPfPiS_mi
        .type           _Z27compare_random_index_accessPfPiS_mi,@function
        .size           _Z27compare_random_index_accessPfPiS_mi,(.L_x_260 - _Z27compare_random_index_accessPfPiS_mi)
        .other          _Z27compare_random_index_accessPfPiS_mi,@"STO_CUDA_ENTRY STV_DEFAULT"
_Z27compare_random_index_accessPfPiS_mi:
.text._Z27compare_random_index_accessPfPiS_mi:
[----:B------:R-:W-:Y:S08]  /*0000*/  LDC R1, c[0x0][0x37c] ;  /* 0x0000df00ff017b82 */ /* 0x000ff00000000800 */
[----:B------:R-:W0:Y:S01]  /*0010*/  LDC R2, c[0x0][0x360] ;  /* 0x0000d800ff027b82 */ /* 0x000e220000000800 */
[----:B------:R-:W0:Y:S01]  /*0020*/  LDCU UR5, c[0x0][0x370] ;  /* 0x00006e00ff0577ac */ /* 0x000e220008000800 */
[----:B------:R-:W1:Y:S01]  /*0030*/  S2R R5, SR_TID.X ;  /* 0x0000000000057919 */ /* 0x000e620000002100 */
[----:B------:R-:W2:Y:S05]  /*0040*/  LDCU UR6, c[0x0][0x39c] ;  /* 0x00007380ff0677ac */ /* 0x000eaa0008000800 */
[----:B------:R-:W1:Y:S01]  /*0050*/  S2UR UR4, SR_CTAID.X ;  /* 0x00000000000479c3 */ /* 0x000e620000002500 */
[----:B0-----:R-:W-:-:S05]  /*0060*/  IMAD R0, R2, UR5, RZ ;  /* 0x0000000502007c24 */ /* 0x001fca000f8e02ff */
[----:B------:R-:W-:-:S04]  /*0070*/  SHF.R.S32.HI R3, RZ, 0x1f, R0 ;  /* 0x0000001fff037819 */ /* 0x000fc80000011400 */
[----:B--2---:R-:W-:Y:S01]  /*0080*/  LOP3.LUT R4, R3, UR6, RZ, 0xfc, !PT ;  /* 0x0000000603047c12 */ /* 0x004fe2000f8efcff */
[----:B-1----:R-:W-:-:S03]  /*0090*/  IMAD R2, R2, UR4, R5 ;  /* 0x0000000402027c24 */ /* 0x002fc6000f8e0205 */
[----:B------:R-:W-:-:S13]  /*00a0*/  ISETP.NE.U32.AND P0, PT, R4, RZ, PT ;  /* 0x000000ff0400720c */ /* 0x000fda0003f05070 */
[----:B------:R-:W-:Y:S05]  /*00b0*/  @P0 BRA `(.L_x_3) ;  /* 0x0000000000540947 */ /* 0x000fea0003800000 */
[----:B------:R-:W0:Y:S01]  /*00c0*/  I2F.U32.RP R6, R0 ;  /* 0x0000000000067306 */ /* 0x000e220000209000 */
[----:B------:R-:W1:Y:S01]  /*00d0*/  LDCU UR4, c[0x0][0x398] ;  /* 0x00007300ff0477ac */ /* 0x000e620008000800 */
[----:B------:R-:W-:Y:S02]  /*00e0*/  IADD3 R7, PT, PT, RZ, -R0, RZ ;  /* 0x80000000ff077210 */ /* 0x000fe40007ffe0ff */
[----:B------:R-:W-:Y:S02]  /*00f0*/  ISETP.NE.U32.AND P2, PT, R0, RZ, PT ;  /* 0x000000ff0000720c */ /* 0x000fe40003f45070 */
[----:B------:R-:W-:Y:S02]  /*0100*/  MOV R13, RZ ;  /* 0x000000ff000d7202 */ /* 0x000fe40000000f00 */
[----:B0-----:R-:W0:Y:S02]  /*0110*/  MUFU.RCP R6, R6 ;  /* 0x0000000600067308 */ /* 0x001e240000001000 */
[----:B0-----:R-:W-:-:S06]  /*0120*/  IADD3 R4, PT, PT, R6, 0xffffffe, RZ ;  /* 0x0ffffffe06047810 */ /* 0x001fcc0007ffe0ff */
[----:B------:R0:W2:Y:S02]  /*0130*/  F2I.FTZ.U32.TRUNC.NTZ R5, R4 ;  /* 0x0000000400057305 */ /* 0x0000a4000021f000 */
[----:B0-----:R-:W-:Y:S02]  /*0140*/  HFMA2 R4, -RZ, RZ, 0, 0 ;  /* 0x00000000ff047431 */ /* 0x001fe400000001ff */
[----:B--2---:R-:W-:-:S04]  /*0150*/  IMAD R7, R7, R5, RZ ;  /* 0x0000000507077224 */ /* 0x004fc800078e02ff */
[----:B------:R-:W-:-:S06]  /*0160*/  IMAD.HI.U32 R5, R5, R7, R4 ;  /* 0x0000000705057227 */ /* 0x000fcc00078e0004 */
[----:B-1----:R-:W-:-:S05]  /*0170*/  IMAD.HI.U32 R12, R5, UR4, RZ ;  /* 0x00000004050c7c27 */ /* 0x002fca000f8e00ff */
[----:B------:R-:W-:-:S05]  /*0180*/  IADD3 R5, PT, PT, -R12, RZ, RZ ;  /* 0x000000ff0c057210 */ /* 0x000fca0007ffe1ff */
[----:B------:R-:W-:-:S05]  /*0190*/  IMAD R5, R0, R5, UR4 ;  /* 0x0000000400057e24 */ /* 0x000fca000f8e0205 */
[----:B------:R-:W-:-:S13]  /*01a0*/  ISETP.GE.U32.AND P0, PT, R5, R0, PT ;  /* 0x000000000500720c */ /* 0x000fda0003f06070 */
[----:B------:R-:W-:Y:S02]  /*01b0*/  @P0 IADD3 R5, PT, PT, -R0, R5, RZ ;  /* 0x0000000500050210 */ /* 0x000fe40007ffe1ff */
[----:B------:R-:W-:Y:S02]  /*01c0*/  @P0 IADD3 R12, PT, PT, R12, 0x1, RZ ;  /* 0x000000010c0c0810 */ /* 0x000fe40007ffe0ff */
[----:B------:R-:W-:-:S13]  /*01d0*/  ISETP.GE.U32.AND P1, PT, R5, R0, PT ;  /* 0x000000000500720c */ /* 0x000fda0003f26070 */
[----:B------:R-:W-:Y:S01]  /*01e0*/  @P1 VIADD R12, R12, 0x1 ;  /* 0x000000010c0c1836 */ /* 0x000fe20000000000 */
[----:B------:R-:W-:Y:S01]  /*01f0*/  @!P2 LOP3.LUT R12, RZ, R0, RZ, 0x33, !PT ;  /* 0x00000000ff0ca212 */ /* 0x000fe200078e33ff */
[----:B------:R-:W-:Y:S06]  /*0200*/  BRA `(.L_x_4) ;  /* 0x0000000000087947 */ /* 0x000fec0003800000 */
.L_x_3:
[----:B------:R-:W-:-:S07]  /*0210*/  MOV R4, 0x230 ;  /* 0x0000023000047802 */ /* 0x000fce0000000f00 */
[----:B------:R-:W-:Y:S05]  /*0220*/  CALL.REL.NOINC `($__internal_0_$__cuda_sm20_div_u64) ;  /* 0x0000000c00947944 */ /* 0x000fea0003c00000 */
.L_x_4:
[----:B------:R-:W0:Y:S01]  /*0230*/  LDCU UR4, c[0x0][0x3a0] ;  /* 0x00007400ff0477ac */ /* 0x000e220008000800 */
[----:B------:R-:W-:Y:S01]  /*0240*/  MOV R19, RZ ;  /* 0x000000ff00137202 */ /* 0x000fe20000000f00 */
[----:B------:R-:W1:Y:S01]  /*0250*/  LDCU.64 UR8, c[0x0][0x358] ;  /* 0x00006b00ff0877ac */ /* 0x000e620008000a00 */
[----:B0-----:R-:W-:-:S09]  /*0260*/  UISETP.GE.AND UP0, UPT, UR4, 0x1, UPT ;  /* 0x000000010400788c */ /* 0x001fd2000bf06270 */
[----:B-1----:R-:W-:Y:S05]  /*0270*/  BRA.U !UP0, `(.L_x_5) ;  /* 0x0000000d086c7547 */ /* 0x002fea000b800000 */
[----:B------:R-:W-:Y:S01]  /*0280*/  ISETP.GT.U32.AND P0, PT, R12, 0x1, PT ;  /* 0x000000010c00780c */ /* 0x000fe20003f04070 */
[----:B------:R-:W-:Y:S01]  /*0290*/  HFMA2 R19, -RZ, RZ, 0, 0 ;  /* 0x00000000ff137431 */ /* 0x000fe200000001ff */
[----:B------:R-:W-:Y:S02]  /*02a0*/  UMOV UR4, URZ ;  /* 0x000000ff00047c82 */ /* 0x000fe40008000000 */
[----:B------:R-:W-:-:S04]  /*02b0*/  ISETP.GT.U32.AND.EX P0, PT, R13, RZ, PT, P0 ;  /* 0x000000ff0d00720c */ /* 0x000fc80003f04100 */
[----:B------:R-:W-:Y:S02]  /*02c0*/  SEL R9, R12, 0x1, P0 ;  /* 0x000000010c097807 */ /* 0x000fe40000000000 */
[----:B------:R-:W-:Y:S02]  /*02d0*/  SEL R5, R13, RZ, P0 ;  /* 0x000000ff0d057207 */ /* 0x000fe40000000000 */
[C---:B------:R-:W-:Y:S02]  /*02e0*/  LOP3.LUT R6, R9.reuse, 0xf, RZ, 0xc0, !PT ;  /* 0x0000000f09067812 */ /* 0x040fe400078ec0ff */
[C---:B------:R-:W-:Y:S02]  /*02f0*/  LOP3.LUT R7, R9.reuse, 0xfffffff0, RZ, 0xc0, !PT ;  /* 0xfffffff009077812 */ /* 0x040fe400078ec0ff */
[C---:B------:R-:W-:Y:S02]  /*0300*/  LOP3.LUT R8, R9.reuse, 0x7, RZ, 0xc0, !PT ;  /* 0x0000000709087812 */ /* 0x040fe400078ec0ff */
[----:B------:R-:W-:-:S07]  /*0310*/  LOP3.LUT R9, R9, 0x3, RZ, 0xc0, !PT ;  /* 0x0000000309097812 */ /* 0x000fce00078ec0ff */
.L_x_11:
[----:B------:R-:W0:Y:S01]  /*0320*/  LDCU.64 UR6, c[0x0][0x398] ;  /* 0x00007300ff0677ac */ /* 0x000e220008000a00 */
[----:B------:R-:W1:Y:S01]  /*0330*/  LDCU UR5, c[0x0][0x3a0] ;  /* 0x00007400ff0577ac */ /* 0x000e620008000800 */
[----:B------:R-:W-:Y:S01]  /*0340*/  UIADD3 UR4, UPT, UPT, UR4, 0x1, URZ ;  /* 0x0000000104047890 */ /* 0x000fe2000fffe0ff */
[----:B0-----:R-:W-:-:S04]  /*0350*/  ISETP.GT.U32.AND P0, PT, R0, UR6, PT ;  /* 0x0000000600007c0c */ /* 0x001fc8000bf04070 */
[----:B------:R-:W-:Y:S01]  /*0360*/  ISETP.GT.U32.AND.EX P0, PT, R3, UR7, PT, P0 ;  /* 0x0000000703007c0c */ /* 0x000fe2000bf04100 */
[----:B-1----:R-:W-:-:S12]  /*0370*/  UISETP.NE.AND UP1, UPT, UR4, UR5, UPT ;  /* 0x000000050400728c */ /* 0x002fd8000bf25270 */
[----:B------:R-:W-:Y:S05]  /*0380*/  @P0 BRA `(.L_x_6) ;  /* 0x0000000c00240947 */ /* 0x000fea0003800000 */
[----:B------:R-:W-:Y:S02]  /*0390*/  ISETP.GE.U32.AND P0, PT, R12, 0x10, PT ;  /* 0x000000100c00780c */ /* 0x000fe40003f06070 */
[----:B------:R-:W-:Y:S02]  /*03a0*/  CS2R R10, SRZ ;  /* 0x00000000000a7805 */ /* 0x000fe4000001ff00 */
[----:B------:R-:W-:-:S13]  /*03b0*/  ISETP.GE.U32.AND.EX P0, PT, R13, RZ, PT, P0 ;  /* 0x000000ff0d00720c */ /* 0x000fda0003f06100 */
[----:B------:R-:W-:Y:S05]  /*03c0*/  @!P0 BRA `(.L_x_7) ;  /* 0x0000000400588947 */ /* 0x000fea0003800000 */
[----:B------:R-:W-:Y:S01]  /*03d0*/  MOV R11, R7 ;  /* 0x00000007000b7202 */ /* 0x000fe20000000f00 */
[----:B------:R-:W0:Y:S01]  /*03e0*/  LDCU.64 UR10, c[0x0][0x388] ;  /* 0x00007100ff0a77ac */ /* 0x000e220008000a00 */
[----:B------:R-:W-:Y:S02]  /*03f0*/  MOV R10, R5 ;  /* 0x00000005000a7202 */ /* 0x000fe40000000f00 */
[----:B------:R-:W-:Y:S01]  /*0400*/  SHF.R.S32.HI R4, RZ, 0x1f, R2 ;  /* 0x0000001fff047819 */ /* 0x000fe20000011402 */
[----:B------:R-:W-:Y:S01]  /*0410*/  UMOV UR6, URZ ;  /* 0x000000ff00067c82 */ /* 0x000fe20008000000 */
[----:B------:R-:W-:-:S05]  /*0420*/  UMOV UR7, URZ ;  /* 0x000000ff00077c82 */ /* 0x000fca0008000000 */
.L_x_8:
[----:B------:R-:W-:-:S04]  /*0430*/  IMAD R15, R13, R2, RZ ;  /* 0x000000020d0f7224 */ /* 0x000fc800078e02ff */
[-C--:B------:R-:W-:Y:S02]  /*0440*/  IMAD R17, R4, R12.reuse, R15 ;  /* 0x0000000c04117224 */ /* 0x080fe400078e020f */
[----:B------:R-:W-:-:S04]  /*0450*/  IMAD.WIDE.U32 R14, R2, R12, UR6 ;  /* 0x00000006020e7e25 */ /* 0x000fc8000f8e000c */
[----:B------:R-:W-:Y:S01]  /*0460*/  IMAD.IADD R15, R15, 0x1, R17 ;  /* 0x000000010f0f7824 */ /* 0x000fe200078e0211 */
[----:B0-----:R-:W-:-:S04]  /*0470*/  LEA R28, P0, R14, UR10, 0x2 ;  /* 0x0000000a0e1c7c11 */ /* 0x001fc8000f8010ff */
[----:B------:R-:W-:Y:S02]  /*0480*/  LEA.HI.X R29, R14, UR11, R15, 0x2, P0 ;  /* 0x0000000b0e1d7c11 */ /* 0x000fe400080f140f */
[----:B------:R-:W0:Y:S03]  /*0490*/  LDC.64 R14, c[0x0][0x380] ;  /* 0x0000e000ff0e7b82 */ /* 0x000e260000000a00 */
[----:B------:R-:W0:Y:S04]  /*04a0*/  LDG.E.CONSTANT R21, desc[UR8][R28.64] ;  /* 0x000000081c157981 */ /* 0x000e28000c1e9900 */
[----:B------:R-:W2:Y:S04]  /*04b0*/  LDG.E.CONSTANT R22, desc[UR8][R28.64+0x4] ;  /* 0x000004081c167981 */ /* 0x000ea8000c1e9900 */
[----:B------:R-:W3:Y:S04]  /*04c0*/  LDG.E.CONSTANT R16, desc[UR8][R28.64+0x8] ;  /* 0x000008081c107981 */ /* 0x000ee8000c1e9900 */
[----:B------:R-:W4:Y:S04]  /*04d0*/  LDG.E.CONSTANT R27, desc[UR8][R28.64+0x10] ;  /* 0x000010081c1b7981 */ /* 0x000f28000c1e9900 */
[----:B------:R-:W5:Y:S04]  /*04e0*/  LDG.E.CONSTANT R25, desc[UR8][R28.64+0x14] ;  /* 0x000014081c197981 */ /* 0x000f68000c1e9900 */
[----:B------:R-:W5:Y:S04]  /*04f0*/  LDG.E.CONSTANT R23, desc[UR8][R28.64+0xc] ;  /* 0x00000c081c177981 */ /* 0x000f68000c1e9900 */
[----:B------:R-:W5:Y:S01]  /*0500*/  LDG.E.CONSTANT R17, desc[UR8][R28.64+0x18] ;  /* 0x000018081c117981 */ /* 0x000f62000c1e9900 */
[----:B0-----:R-:W-:-:S05]  /*0510*/  IMAD.WIDE R20, R21, 0x4, R14 ;  /* 0x0000000415147825 */ /* 0x001fca00078e020e */
[----:B------:R2:W5:Y:S02]  /*0520*/  LDG.E.STRONG.GPU R18, desc[UR8][R20.64] ;  /* 0x0000000814127981 */ /* 0x000564000c1ef900 */
[----:B--2---:R-:W-:-:S05]  /*0530*/  IMAD.WIDE R20, R22, 0x4, R14 ;  /* 0x0000000416147825 */ /* 0x004fca00078e020e */
[----:B------:R3:W2:Y:S01]  /*0540*/  LDG.E.STRONG.GPU R24, desc[UR8][R20.64] ;  /* 0x0000000814187981 */ /* 0x0006a2000c1ef900 */
[----:B----4-:R-:W-:-:S04]  /*0550*/  IMAD.WIDE R26, R27, 0x4, R14 ;  /* 0x000000041b1a7825 */ /* 0x010fc800078e020e */
[----:B---3--:R-:W-:-:S06]  /*0560*/  IMAD.WIDE R20, R16, 0x4, R14 ;  /* 0x0000000410147825 */ /* 0x008fcc00078e020e */
[----:B------:R-:W3:Y:S04]  /*0570*/  LDG.E.STRONG.GPU R20, desc[UR8][R20.64] ;  /* 0x0000000814147981 */ /* 0x000ee8000c1ef900 */
[----:B------:R5:W4:Y:S02]  /*0580*/  LDG.E.STRONG.GPU R21, desc[UR8][R26.64] ;  /* 0x000000081a157981 */ /* 0x000b24000c1ef900 */
[--C-:B-----5:R-:W-:Y:S02]  /*0590*/  IMAD.WIDE R26, R25, 0x4, R14.reuse ;  /* 0x00000004191a7825 */ /* 0x120fe400078e020e */
[----:B------:R-:W5:Y:S02]  /*05a0*/  LDG.E.CONSTANT R25, desc[UR8][R28.64+0x1c] ;  /* 0x00001c081c197981 */ /* 0x000f64000c1e9900 */
[----:B------:R-:W-:-:S06]  /*05b0*/  IMAD.WIDE R22, R23, 0x4, R14 ;  /* 0x0000000417167825 */ /* 0x000fcc00078e020e */
[----:B------:R-:W4:Y:S01]  /*05c0*/  LDG.E.STRONG.GPU R23, desc[UR8][R22.64] ;  /* 0x0000000816177981 */ /* 0x000f22000c1ef900 */
[----:B------:R-:W-:-:S06]  /*05d0*/  IMAD.WIDE R16, R17, 0x4, R14 ;  /* 0x0000000411107825 */ /* 0x000fcc00078e020e */
[----:B------:R0:W4:Y:S04]  /*05e0*/  LDG.E.STRONG.GPU R17, desc[UR8][R16.64] ;  /* 0x0000000810117981 */ /* 0x000128000c1ef900 */
[----:B------:R-:W4:Y:S04]  /*05f0*/  LDG.E.STRONG.GPU R22, desc[UR8][R26.64] ;  /* 0x000000081a167981 */ /* 0x000f28000c1ef900 */
[----:B------:R-:W4:Y:S01]  /*0600*/  LDG.E.CONSTANT R27, desc[UR8][R28.64+0x24] ;  /* 0x000024081c1b7981 */ /* 0x000f22000c1e9900 */
[----:B0-----:R-:W-:-:S04]  /*0610*/  FADD R16, R18, R19 ;  /* 0x0000001312107221 */ /* 0x001fc80000000000 */
[----:B--2---:R-:W-:Y:S02]  /*0620*/  FADD R24, R16, R24 ;  /* 0x0000001810187221 */ /* 0x004fe40000000000 */
[----:B------:R-:W2:Y:S02]  /*0630*/  LDG.E.CONSTANT R16, desc[UR8][R28.64+0x2c] ;  /* 0x00002c081c107981 */ /* 0x000ea4000c1e9900 */
[----:B---3--:R-:W-:Y:S02]  /*0640*/  FADD R24, R24, R20 ;  /* 0x0000001418187221 */ /* 0x008fe40000000000 */
[----:B------:R-:W3:Y:S01]  /*0650*/  LDG.E.CONSTANT R20, desc[UR8][R28.64+0x28] ;  /* 0x000028081c147981 */ /* 0x000ee2000c1e9900 */
[----:B-----5:R-:W-:-:S03]  /*0660*/  IMAD.WIDE R18, R25, 0x4, R14 ;  /* 0x0000000419127825 */ /* 0x020fc600078e020e */
[----:B------:R-:W5:Y:S04]  /*0670*/  LDG.E.CONSTANT R25, desc[UR8][R28.64+0x20] ;  /* 0x000020081c197981 */ /* 0x000f68000c1e9900 */
[----:B------:R0:W2:Y:S01]  /*0680*/  LDG.E.STRONG.GPU R18, desc[UR8][R18.64] ;  /* 0x0000000812127981 */ /* 0x0000a2000c1ef900 */
[----:B----4-:R-:W-:-:S04]  /*0690*/  FADD R24, R24, R23 ;  /* 0x0000001718187221 */ /* 0x010fc80000000000 */
[----:B------:R-:W-:Y:S02]  /*06a0*/  FADD R23, R24, R21 ;  /* 0x0000001518177221 */ /* 0x000fe40000000000 */
[----:B------:R-:W4:Y:S02]  /*06b0*/  LDG.E.CONSTANT R21, desc[UR8][R28.64+0x30] ;  /* 0x000030081c157981 */ /* 0x000f24000c1e9900 */
[----:B------:R-:W-:Y:S02]  /*06c0*/  FADD R22, R23, R22 ;  /* 0x0000001617167221 */ /* 0x000fe40000000000 */
[----:B------:R-:W4:Y:S02]  /*06d0*/  LDG.E.CONSTANT R23, desc[UR8][R28.64+0x34] ;  /* 0x000034081c177981 */ /* 0x000f24000c1e9900 */
[----:B0-----:R-:W-:Y:S02]  /*06e0*/  FADD R19, R22, R17 ;  /* 0x0000001116137221 */ /* 0x001fe40000000000 */
[----:B------:R-:W4:Y:S04]  /*06f0*/  LDG.E.CONSTANT R17, desc[UR8][R28.64+0x38] ;  /* 0x000038081c117981 */ /* 0x000f28000c1e9900 */
[----:B------:R-:W4:Y:S01]  /*0700*/  LDG.E.CONSTANT R29, desc[UR8][R28.64+0x3c] ;  /* 0x00003c081c1d7981 */ /* 0x000f22000c1e9900 */
[----:B------:R-:W-:-:S06]  /*0710*/  IMAD.WIDE R26, R27, 0x4, R14 ;  /* 0x000000041b1a7825 */ /* 0x000fcc00078e020e */
[----:B------:R-:W4:Y:S01]  /*0720*/  LDG.E.STRONG.GPU R26, desc[UR8][R26.64] ;  /* 0x000000081a1a7981 */ /* 0x000f22000c1ef900 */
[----:B--2---:R-:W-:Y:S01]  /*0730*/  FADD R24, R19, R18 ;  /* 0x0000001213187221 */ /* 0x004fe20000000000 */
[----:B-----5:R-:W-:-:S05]  /*0740*/  IMAD.WIDE R18, R25, 0x4, R14 ;  /* 0x0000000419127825 */ /* 0x020fca00078e020e */
[----:B------:R3:W2:Y:S02]  /*0750*/  LDG.E.STRONG.GPU R25, desc[UR8][R18.64] ;  /* 0x0000000812197981 */ /* 0x0006a4000c1ef900 */
[----:B---3--:R-:W-:-:S05]  /*0760*/  IMAD.WIDE R18, R20, 0x4, R14 ;  /* 0x0000000414127825 */ /* 0x008fca00078e020e */
[----:B------:R0:W3:Y:S01]  /*0770*/  LDG.E.STRONG.GPU R27, desc[UR8][R18.64] ;  /* 0x00000008121b7981 */ /* 0x0000e2000c1ef900 */
[----:B----4-:R-:W-:-:S04]  /*0780*/  IMAD.WIDE R20, R21, 0x4, R14 ;  /* 0x0000000415147825 */ /* 0x010fc800078e020e */
[--C-:B------:R-:W-:Y:S02]  /*0790*/  IMAD.WIDE R22, R23, 0x4, R14.reuse ;  /* 0x0000000417167825 */ /* 0x100fe400078e020e */
[----:B------:R-:W4:Y:S02]  /*07a0*/  LDG.E.STRONG.GPU R20, desc[UR8][R20.64] ;  /* 0x0000000814147981 */ /* 0x000f24000c1ef900 */
[--C-:B0-----:R-:W-:Y:S02]  /*07b0*/  IMAD.WIDE R18, R16, 0x4, R14.reuse ;  /* 0x0000000410127825 */ /* 0x101fe400078e020e */
[----:B------:R-:W5:Y:S04]  /*07c0*/  LDG.E.STRONG.GPU R22, desc[UR8][R22.64] ;  /* 0x0000000816167981 */ /* 0x000f68000c1ef900 */
[----:B------:R-:W4:Y:S01]  /*07d0*/  LDG.E.STRONG.GPU R18, desc[UR8][R18.64] ;  /* 0x0000000812127981 */ /* 0x000f22000c1ef900 */
[----:B------:R-:W-:-:S04]  /*07e0*/  IMAD.WIDE R16, R17, 0x4, R14 ;  /* 0x0000000411107825 */ /* 0x000fc800078e020e */
[----:B------:R-:W-:Y:S02]  /*07f0*/  IMAD.WIDE R14, R29, 0x4, R14 ;  /* 0x000000041d0e7825 */ /* 0x000fe400078e020e */
[----:B------:R-:W5:Y:S04]  /*0800*/  LDG.E.STRONG.GPU R16, desc[UR8][R16.64] ;  /* 0x0000000810107981 */ /* 0x000f68000c1ef900 */
[----:B------:R-:W5:Y:S01]  /*0810*/  LDG.E.STRONG.GPU R15, desc[UR8][R14.64] ;  /* 0x000000080e0f7981 */ /* 0x000f62000c1ef900 */
[----:B------:R-:W-:-:S04]  /*0820*/  IADD3 R11, P0, PT, R11, -0x10, RZ ;  /* 0xfffffff00b0b7810 */ /* 0x000fc80007f1e0ff */
[----:B------:R-:W-:Y:S02]  /*0830*/  IADD3.X R10, PT, PT, R10, -0x1, RZ, P0, !PT ;  /* 0xffffffff0a0a7810 */ /* 0x000fe400007fe4ff */
[----:B------:R-:W-:-:S04]  /*0840*/  ISETP.NE.U32.AND P0, PT, R11, RZ, PT ;  /* 0x000000ff0b00720c */ /* 0x000fc80003f05070 */
[----:B------:R-:W-:Y:S01]  /*0850*/  ISETP.NE.AND.EX P0, PT, R10, RZ, PT, P0 ;  /* 0x000000ff0a00720c */ /* 0x000fe20003f05300 */
[----:B------:R-:W-:-:S04]  /*0860*/  UIADD3 UR6, UP0, UPT, UR6, 0x10, URZ ;  /* 0x0000001006067890 */ /* 0x000fc8000ff1e0ff */
[----:B------:R-:W-:Y:S01]  /*0870*/  UIADD3.X UR7, UPT, UPT, URZ, UR7, URZ, UP0, !UPT ;  /* 0x00000007ff077290 */ /* 0x000fe200087fe4ff */
[----:B--2---:R-:W-:-:S04]  /*0880*/  FADD R25, R24, R25 ;  /* 0x0000001918197221 */ /* 0x004fc80000000000 */
[----:B------:R-:W-:-:S04]  /*0890*/  FADD R26, R25, R26 ;  /* 0x0000001a191a7221 */ /* 0x000fc80000000000 */
[----:B---3--:R-:W-:-:S04]  /*08a0*/  FADD R27, R26, R27 ;  /* 0x0000001b1a1b7221 */ /* 0x008fc80000000000 */
[----:B----4-:R-:W-:-:S04]  /*08b0*/  FADD R27, R27, R18 ;  /* 0x000000121b1b7221 */ /* 0x010fc80000000000 */
[----:B------:R-:W-:-:S04]  /*08c0*/  FADD R27, R27, R20 ;  /* 0x000000141b1b7221 */ /* 0x000fc80000000000 */
[----:B-----5:R-:W-:-:S04]  /*08d0*/  FADD R27, R27, R22 ;  /* 0x000000161b1b7221 */ /* 0x020fc80000000000 */
[----:B------:R-:W-:-:S04]  /*08e0*/  FADD R16, R27, R16 ;  /* 0x000000101b107221 */ /* 0x000fc80000000000 */
[----:B------:R-:W-:Y:S01]  /*08f0*/  FADD R19, R16, R15 ;  /* 0x0000000f10137221 */ /* 0x000fe20000000000 */
[----:B------:R-:W-:Y:S06]  /*0900*/  @P0 BRA `(.L_x_8) ;  /* 0xfffffff800c80947 */ /* 0x000fec000383ffff */
[----:B------:R-:W-:Y:S02]  /*0910*/  MOV R10, R7 ;  /* 0x00000007000a7202 */ /* 0x000fe40000000f00 */
[----:B------:R-:W-:-:S07]  /*0920*/  MOV R11, R5 ;  /* 0x00000005000b7202 */ /* 0x000fce0000000f00 */
.L_x_7:
[----:B------:R-:W-:-:S04]  /*0930*/  ISETP.NE.U32.AND P0, PT, R6, RZ, PT ;  /* 0x000000ff0600720c */ /* 0x000fc80003f05070 */
[----:B------:R-:W-:-:S13]  /*0940*/  ISETP.NE.AND.EX P0, PT, RZ, RZ, PT, P0 ;  /* 0x000000ffff00720c */ /* 0x000fda0003f05300 */
[----:B------:R-:W-:Y:S05]  /*0950*/  @!P0 BRA `(.L_x_6) ;  /* 0x0000000400b08947 */ /* 0x000fea0003800000 */
[----:B------:R-:W-:Y:S02]  /*0960*/  ISETP.GE.U32.AND P1, PT, R6, 0x8, PT ;  /* 0x000000080600780c */ /* 0x000fe40003f26070 */
[----:B------:R-:W-:Y:S02]  /*0970*/  ISETP.NE.U32.AND P0, PT, R8, RZ, PT ;  /* 0x000000ff0800720c */ /* 0x000fe40003f05070 */
[----:B------:R-:W-:Y:S02]  /*0980*/  ISETP.GE.U32.AND.EX P1, PT, RZ, RZ, PT, P1 ;  /* 0x000000ffff00720c */ /* 0x000fe40003f26110 */
[----:B------:R-:W-:-:S11]  /*0990*/  ISETP.NE.AND.EX P0, PT, RZ, RZ, PT, P0 ;  /* 0x000000ffff00720c */ /* 0x000fd60003f05300 */
[----:B------:R-:W-:Y:S05]  /*09a0*/  @!P1 BRA `(.L_x_9) ;  /* 0x0000000000ac9947 */ /* 0x000fea0003800000 */
[----:B------:R-:W0:Y:S01]  /*09b0*/  LDCU.64 UR6, c[0x0][0x388] ;  /* 0x00007100ff0677ac */ /* 0x000e220008000a00 */
[----:B------:R-:W-:Y:S01]  /*09c0*/  SHF.R.S32.HI R15, RZ, 0x1f, R2 ;  /* 0x0000001fff0f7819 */ /* 0x000fe20000011402 */
[----:B------:R-:W-:Y:S02]  /*09d0*/  IMAD R4, R13, R2, RZ ;  /* 0x000000020d047224 */ /* 0x000fe400078e02ff */
[----:B------:R-:W-:-:S04]  /*09e0*/  IMAD.WIDE.U32 R16, R2, R12, R10 ;  /* 0x0000000c02107225 */ /* 0x000fc800078e000a */
[----:B------:R-:W-:-:S05]  /*09f0*/  IMAD R15, R15, R12, R4 ;  /* 0x0000000c0f0f7224 */ /* 0x000fca00078e0204 */
[----:B------:R-:W-:Y:S02]  /*0a00*/  IADD3 R15, PT, PT, R15, R17, RZ ;  /* 0x000000110f0f7210 */ /* 0x000fe40007ffe0ff */
[----:B0-----:R-:W-:-:S04]  /*0a10*/  LEA R14, P1, R16, UR6, 0x2 ;  /* 0x00000006100e7c11 */ /* 0x001fc8000f8210ff */
[----:B------:R-:W-:-:S05]  /*0a20*/  LEA.HI.X R15, R16, UR7, R15, 0x2, P1 ;  /* 0x00000007100f7c11 */ /* 0x000fca00088f140f */
[----:B------:R-:W2:Y:S04]  /*0a30*/  LDG.E.CONSTANT R17, desc[UR8][R14.64] ;  /* 0x000000080e117981 */ /* 0x000ea8000c1e9900 */
[----:B------:R-:W3:Y:S04]  /*0a40*/  LDG.E.CONSTANT R27, desc[UR8][R14.64+0x4] ;  /* 0x000004080e1b7981 */ /* 0x000ee8000c1e9900 */
[----:B------:R-:W4:Y:S04]  /*0a50*/  LDG.E.CONSTANT R23, desc[UR8][R14.64+0x8] ;  /* 0x000008080e177981 */ /* 0x000f28000c1e9900 */
[----:B------:R-:W5:Y:S04]  /*0a60*/  LDG.E.CONSTANT R20, desc[UR8][R14.64+0xc] ;  /* 0x00000c080e147981 */ /* 0x000f68000c1e9900 */
[----:B------:R-:W5:Y:S04]  /*0a70*/  LDG.E.CONSTANT R21, desc[UR8][R14.64+0x10] ;  /* 0x000010080e157981 */ /* 0x000f68000c1e9900 */
[----:B------:R-:W5:Y:S04]  /*0a80*/  LDG.E.CONSTANT R25, desc[UR8][R14.64+0x14] ;  /* 0x000014080e197981 */ /* 0x000f68000c1e9900 */
[----:B------:R-:W5:Y:S04]  /*0a90*/  LDG.E.CONSTANT R29, desc[UR8][R14.64+0x18] ;  /* 0x000018080e1d7981 */ /* 0x000f68000c1e9900 */
[----:B------:R0:W5:Y:S02]  /*0aa0*/  LDG.E.CONSTANT R4, desc[UR8][R14.64+0x1c] ;  /* 0x00001c080e047981 */ /* 0x000164000c1e9900 */
[----:B0-----:R-:W2:Y:S02]  /*0ab0*/  LDC.64 R14, c[0x0][0x380] ;  /* 0x0000e000ff0e7b82 */ /* 0x001ea40000000a00 */
[----:B--2---:R-:W-:-:S04]  /*0ac0*/  IMAD.WIDE R16, R17, 0x4, R14 ;  /* 0x0000000411107825 */ /* 0x004fc800078e020e */
[--C-:B---3--:R-:W-:Y:S01]  /*0ad0*/  IMAD.WIDE R26, R27, 0x4, R14.reuse ;  /* 0x000000041b1a7825 */ /* 0x108fe200078e020e */
[----:B------:R5:W2:Y:S03]  /*0ae0*/  LDG.E.STRONG.GPU R18, desc[UR8][R16.64] ;  /* 0x0000000810127981 */ /* 0x000aa6000c1ef900 */
[--C-:B----4-:R-:W-:Y:S02]  /*0af0*/  IMAD.WIDE R22, R23, 0x4, R14.reuse ;  /* 0x0000000417167825 */ /* 0x110fe400078e020e */
[----:B------:R-:W3:Y:S04]  /*0b00*/  LDG.E.STRONG.GPU R26, desc[UR8][R26.64] ;  /* 0x000000081a1a7981 */ /* 0x000ee8000c1ef900 */
[----:B------:R-:W4:Y:S01]  /*0b10*/  LDG.E.STRONG.GPU R22, desc[UR8][R22.64] ;  /* 0x0000000816167981 */ /* 0x000f22000c1ef900 */
[----:B-----5:R-:W-:-:S04]  /*0b20*/  IMAD.WIDE R16, R20, 0x4, R14 ;  /* 0x0000000414107825 */ /* 0x020fc800078e020e */
[--C-:B------:R-:W-:Y:S02]  /*0b30*/  IMAD.WIDE R20, R21, 0x4, R14.reuse ;  /* 0x0000000415147825 */ /* 0x100fe400078e020e */
[----:B------:R-:W5:Y:S02]  /*0b40*/  LDG.E.STRONG.GPU R16, desc[UR8][R16.64] ;  /* 0x0000000810107981 */ /* 0x000f64000c1ef900 */
[--C-:B------:R-:W-:Y:S02]  /*0b50*/  IMAD.WIDE R24, R25, 0x4, R14.reuse ;  /* 0x0000000419187825 */ /* 0x100fe400078e020e */
[----:B------:R-:W5:Y:S02]  /*0b60*/  LDG.E.STRONG.GPU R20, desc[UR8][R20.64] ;  /* 0x0000000814147981 */ /* 0x000f64000c1ef900 */
[--C-:B------:R-:W-:Y:S02]  /*0b70*/  IMAD.WIDE R28, R29, 0x4, R14.reuse ;  /* 0x000000041d1c7825 */ /* 0x100fe400078e020e */
[----:B------:R-:W5:Y:S02]  /*0b80*/  LDG.E.STRONG.GPU R24, desc[UR8][R24.64] ;  /* 0x0000000818187981 */ /* 0x000f64000c1ef900 */
[----:B------:R-:W-:-:S02]  /*0b90*/  IMAD.WIDE R14, R4, 0x4, R14 ;  /* 0x00000004040e7825 */ /* 0x000fc400078e020e */
[----:B------:R-:W5:Y:S04]  /*0ba0*/  LDG.E.STRONG.GPU R28, desc[UR8][R28.64] ;  /* 0x000000081c1c7981 */ /* 0x000f68000c1ef900 */
[----:B------:R-:W5:Y:S01]  /*0bb0*/  LDG.E.STRONG.GPU R14, desc[UR8][R14.64] ;  /* 0x000000080e0e7981 */ /* 0x000f62000c1ef900 */
[----:B------:R-:W-:-:S04]  /*0bc0*/  IADD3 R10, P1, PT, R10, 0x8, RZ ;  /* 0x000000080a0a7810 */ /* 0x000fc80007f3e0ff */
[----:B------:R-:W-:Y:S01]  /*0bd0*/  IADD3.X R11, PT, PT, RZ, R11, RZ, P1, !PT ;  /* 0x0000000bff0b7210 */ /* 0x000fe20000ffe4ff */
[----:B--2---:R-:W-:-:S04]  /*0be0*/  FADD R19, R19, R18 ;  /* 0x0000001213137221 */ /* 0x004fc80000000000 */
[----:B---3--:R-:W-:-:S04]  /*0bf0*/  FADD R19, R19, R26 ;  /* 0x0000001a13137221 */ /* 0x008fc80000000000 */
[----:B----4-:R-:W-:-:S04]  /*0c00*/  FADD R19, R19, R22 ;  /* 0x0000001613137221 */ /* 0x010fc80000000000 */
[----:B-----5:R-:W-:-:S04]  /*0c10*/  FADD R19, R19, R16 ;  /* 0x0000001013137221 */ /* 0x020fc80000000000 */
[----:B------:R-:W-:-:S04]  /*0c20*/  FADD R19, R19, R20 ;  /* 0x0000001413137221 */ /* 0x000fc80000000000 */
[----:B------:R-:W-:-:S04]  /*0c30*/  FADD R19, R19, R24 ;  /* 0x0000001813137221 */ /* 0x000fc80000000000 */
[----:B------:R-:W-:-:S04]  /*0c40*/  FADD R19, R19, R28 ;  /* 0x0000001c13137221 */ /* 0x000fc80000000000 */
[----:B------:R-:W-:-:S07]  /*0c50*/  FADD R19, R19, R14 ;  /* 0x0000000e13137221 */ /* 0x000fce0000000000 */
.L_x_9:
        /* <DEDUP_REMOVED lines=8> */
[----:B------:R-:W-:Y:S01]  /*0ce0*/  IMAD R4, R13, R2, RZ ;  /* 0x000000020d047224 */ /* 0x000fe200078e02ff */
[----:B------:R-:W1:Y:S03]  /*0cf0*/  LDC.64 R20, c[0x0][0x380] ;  /* 0x0000e000ff147b82 */ /* 0x000e660000000a00 */
[-C--:B------:R-:W-:Y:S02]  /*0d00*/  IMAD R17, R15, R12.reuse, R4 ;  /* 0x0000000c0f117224 */ /* 0x080fe400078e0204 */
[----:B------:R-:W-:-:S05]  /*0d10*/  IMAD.WIDE.U32 R14, R2, R12, R10 ;  /* 0x0000000c020e7225 */ /* 0x000fca00078e000a */
[----:B------:R-:W-:Y:S02]  /*0d20*/  IADD3 R17, PT, PT, R17, R15, RZ ;  /* 0x0000000f11117210 */ /* 0x000fe40007ffe0ff */
[----:B0-----:R-:W-:-:S04]  /*0d30*/  LEA R24, P1, R14, UR6, 0x2 ;  /* 0x000000060e187c11 */ /* 0x001fc8000f8210ff */
[----:B------:R-:W-:-:S05]  /*0d40*/  LEA.HI.X R25, R14, UR7, R17, 0x2, P1 ;  /* 0x000000070e197c11 */ /* 0x000fca00088f1411 */
[----:B------:R-:W1:Y:S04]  /*0d50*/  LDG.E.CONSTANT R23, desc[UR8][R24.64] ;  /* 0x0000000818177981 */ /* 0x000e68000c1e9900 */
[----:B------:R-:W2:Y:S04]  /*0d60*/  LDG.E.CONSTANT R15, desc[UR8][R24.64+0x4] ;  /* 0x00000408180f7981 */ /* 0x000ea8000c1e9900 */
[----:B------:R-:W3:Y:S04]  /*0d70*/  LDG.E.CONSTANT R17, desc[UR8][R24.64+0x8] ;  /* 0x0000080818117981 */ /* 0x000ee8000c1e9900 */
[----:B------:R-:W4:Y:S01]  /*0d80*/  LDG.E.CONSTANT R27, desc[UR8][R24.64+0xc] ;  /* 0x00000c08181b7981 */ /* 0x000f22000c1e9900 */
[----:B-1----:R-:W-:-:S04]  /*0d90*/  IMAD.WIDE R22, R23, 0x4, R20 ;  /* 0x0000000417167825 */ /* 0x002fc800078e0214 */
[--C-:B--2---:R-:W-:Y:S02]  /*0da0*/  IMAD.WIDE R14, R15, 0x4, R20.reuse ;  /* 0x000000040f0e7825 */ /* 0x104fe400078e0214 */
[----:B------:R-:W2:Y:S02]  /*0db0*/  LDG.E.STRONG.GPU R22, desc[UR8][R22.64] ;  /* 0x0000000816167981 */ /* 0x000ea4000c1ef900 */
[--C-:B---3--:R-:W-:Y:S02]  /*0dc0*/  IMAD.WIDE R16, R17, 0x4, R20.reuse ;  /* 0x0000000411107825 */ /* 0x108fe400078e0214 */
[----:B------:R-:W3:Y:S02]  /*0dd0*/  LDG.E.STRONG.GPU R14, desc[UR8][R14.64] ;  /* 0x000000080e0e7981 */ /* 0x000ee4000c1ef900 */
[----:B----4-:R-:W-:Y:S02]  /*0de0*/  IMAD.WIDE R20, R27, 0x4, R20 ;  /* 0x000000041b147825 */ /* 0x010fe400078e0214 */
[----:B------:R-:W4:Y:S04]  /*0df0*/  LDG.E.STRONG.GPU R16, desc[UR8][R16.64] ;  /* 0x0000000810107981 */ /* 0x000f28000c1ef900 */
[----:B------:R-:W5:Y:S01]  /*0e00*/  LDG.E.STRONG.GPU R20, desc[UR8][R20.64] ;  /* 0x0000000814147981 */ /* 0x000f62000c1ef900 */
[----:B------:R-:W-:-:S05]  /*0e10*/  IADD3 R10, P1, PT, R10, 0x4, RZ ;  /* 0x000000040a0a7810 */ /* 0x000fca0007f3e0ff */
[----:B------:R-:W-:Y:S02]  /*0e20*/  IMAD.X R11, RZ, RZ, R11, P1 ;  /* 0x000000ffff0b7224 */ /* 0x000fe400008e060b */
[----:B--2---:R-:W-:-:S04]  /*0e30*/  FADD R19, R19, R22 ;  /* 0x0000001613137221 */ /* 0x004fc80000000000 */
[----:B---3--:R-:W-:-:S04]  /*0e40*/  FADD R19, R19, R14 ;  /* 0x0000000e13137221 */ /* 0x008fc80000000000 */
[----:B----4-:R-:W-:-:S04]  /*0e50*/  FADD R19, R19, R16 ;  /* 0x0000001013137221 */ /* 0x010fc80000000000 */
[----:B-----5:R-:W-:-:S07]  /*0e60*/  FADD R19, R19, R20 ;  /* 0x0000001413137221 */ /* 0x020fce0000000000 */
.L_x_10:
        /* <DEDUP_REMOVED lines=8> */
[----:B------:R-:W-:Y:S02]  /*0ef0*/  LEA.HI.X R15, R10, UR7, R11, 0x2, P0 ;  /* 0x000000070a0f7c11 */ /* 0x000fe400080f140b */
[----:B------:R-:W0:Y:S03]  /*0f00*/  LDC.64 R10, c[0x0][0x380] ;  /* 0x0000e000ff0a7b82 */ /* 0x000e260000000a00 */
[----:B------:R-:W0:Y:S01]  /*0f10*/  LDG.E.CONSTANT R17, desc[UR8][R14.64] ;  /* 0x000000080e117981 */ /* 0x000e22000c1e9900 */
[----:B------:R-:W-:-:S04]  /*0f20*/  ISETP.NE.U32.AND P0, PT, R9, 0x1, PT ;  /* 0x000000010900780c */ /* 0x000fc80003f05070 */
[----:B------:R-:W-:Y:S01]  /*0f30*/  ISETP.NE.AND.EX P0, PT, RZ, RZ, PT, P0 ;  /* 0x000000ffff00720c */ /* 0x000fe20003f05300 */
[----:B0-----:R-:W-:-:S06]  /*0f40*/  IMAD.WIDE R16, R17, 0x4, R10 ;  /* 0x0000000411107825 */ /* 0x001fcc00078e020a */
[----:B------:R-:W2:Y:S02]  /*0f50*/  LDG.E.STRONG.GPU R16, desc[UR8][R16.64] ;  /* 0x0000000810107981 */ /* 0x000ea4000c1ef900 */
[----:B--2---:R-:W-:-:S04]  /*0f60*/  FADD R19, R19, R16 ;  /* 0x0000001013137221 */ /* 0x004fc80000000000 */
[----:B------:R-:W-:Y:S05]  /*0f70*/  @!P0 BRA `(.L_x_6) ;  /* 0x0000000000288947 */ /* 0x000fea0003800000 */
[----:B------:R-:W-:Y:S01]  /*0f80*/  ISETP.NE.U32.AND P0, PT, R9, 0x2, PT ;  /* 0x000000020900780c */ /* 0x000fe20003f05070 */
[----:B------:R-:W2:Y:S03]  /*0f90*/  LDG.E.CONSTANT R17, desc[UR8][R14.64+0x4] ;  /* 0x000004080e117981 */ /* 0x000ea6000c1e9900 */
[----:B------:R-:W-:-:S13]  /*0fa0*/  ISETP.NE.AND.EX P0, PT, RZ, RZ, PT, P0 ;  /* 0x000000ffff00720c */ /* 0x000fda0003f05300 */
[----:B------:R-:W3:Y:S01]  /*0fb0*/  @P0 LDG.E.CONSTANT R21, desc[UR8][R14.64+0x8] ;  /* 0x000008080e150981 */ /* 0x000ee2000c1e9900 */
[----:B--2---:R-:W-:-:S06]  /*0fc0*/  IMAD.WIDE R16, R17, 0x4, R10 ;  /* 0x0000000411107825 */ /* 0x004fcc00078e020a */
[----:B------:R-:W2:Y:S01]  /*0fd0*/  LDG.E.STRONG.GPU R16, desc[UR8][R16.64] ;  /* 0x0000000810107981 */ /* 0x000ea2000c1ef900 */
[----:B---3--:R-:W-:-:S06]  /*0fe0*/  @P0 IMAD.WIDE R10, R21, 0x4, R10 ;  /* 0x00000004150a0825 */ /* 0x008fcc00078e020a */
[----:B------:R-:W3:Y:S01]  /*0ff0*/  @P0 LDG.E.STRONG.GPU R10, desc[UR8][R10.64] ;  /* 0x000000080a0a0981 */ /* 0x000ee2000c1ef900 */
[----:B--2---:R-:W-:-:S04]  /*1000*/  FADD R19, R19, R16 ;  /* 0x0000001013137221 */ /* 0x004fc80000000000 */
[----:B---3--:R-:W-:-:S07]  /*1010*/  @P0 FADD R19, R19, R10 ;  /* 0x0000000a13130221 */ /* 0x008fce0000000000 */
.L_x_6:
[----:B------:R-:W-:Y:S05]  /*1020*/  BRA.U UP1, `(.L_x_11) ;  /* 0xfffffff101bc7547 */ /* 0x000fea000b83ffff */
.L_x_5:
[----:B------:R-:W-:-:S13]  /*1030*/  ISETP.NE.AND P0, PT, R2, RZ, PT ;  /* 0x000000ff0200720c */ /* 0x000fda0003f05270 */
[----:B------:R-:W-:Y:S05]  /*1040*/  @P0 EXIT ;  /* 0x000000000000094d */ /* 0x000fea0003800000 */
[----:B------:R-:W0:Y:S02]  /*1050*/  LDC.64 R2, c[0x0][0x390] ;  /* 0x0000e400ff027b82 */ /* 0x000e240000000a00 */
[----:B0-----:R-:W-:Y:S01]  /*1060*/  STG.E desc[UR8][R2.64], R19 ;  /* 0x0000001302007986 */ /* 0x001fe2000c101908 */
[----:B------:R-:W-:Y:S05]  /*1070*/  EXIT ;  /* 0x000000000000794d */ /* 0x000fea0003800000 */
        .weak           $__internal_0_$__cuda_sm20_div_u64
        .type           $__internal_0_$__cuda_sm20_div_u64,@function
        .size           $__internal_0_$__cuda_sm20_div_u64,(.L_x_260 - $__internal_0_$__cuda_sm20_div_u64)
$__internal_0_$__cuda_sm20_div_u64:
[----:B------:R-:W-:Y:S02]  /*1080*/  MOV R10, R0 ;  /* 0x00000000000a7202 */ /* 0x000fe40000000f00 */
[----:B------:R-:W-:-:S04]  /*1090*/  MOV R11, R3 ;  /* 0x00000003000b7202 */ /* 0x000fc80000000f00 */
[----:B------:R-:W0:Y:S08]  /*10a0*/  I2F.U64.RP R5, R10 ;  /* 0x0000000a00057312 */ /* 0x000e300000309000 */
[----:B0-----:R-:W0:Y:S02]  /*10b0*/  MUFU.RCP R5, R5 ;  /* 0x0000000500057308 */ /* 0x001e240000001000 */
[----:B0-----:R-:W-:-:S06]  /*10c0*/  IADD3 R6, PT, PT, R5, 0x1ffffffe, RZ ;  /* 0x1ffffffe05067810 */ /* 0x001fcc0007ffe0ff */
[----:B------:R-:W0:Y:S02]  /*10d0*/  F2I.U64.TRUNC R6, R6 ;  /* 0x0000000600067311 */ /* 0x000e24000020d800 */
[----:B0-----:R-:W-:-:S04]  /*10e0*/  IMAD.WIDE.U32 R8, R6, R0, RZ ;  /* 0x0000000006087225 */ /* 0x001fc800078e00ff */
[----:B------:R-:W-:Y:S01]  /*10f0*/  IMAD R9, R6, R3, R9 ;  /* 0x0000000306097224 */ /* 0x000fe200078e0209 */
[----:B------:R-:W-:-:S03]  /*1100*/  IADD3 R13, P0, PT, RZ, -R8, RZ ;  /* 0x80000008ff0d7210 */ /* 0x000fc60007f1e0ff */
[----:B------:R-:W-:Y:S02]  /*1110*/  IMAD R9, R7, R0, R9 ;  /* 0x0000000007097224 */ /* 0x000fe400078e0209 */
[----:B------:R-:W-:-:S03]  /*1120*/  IMAD.HI.U32 R8, R6, R13, RZ ;  /* 0x0000000d06087227 */ /* 0x000fc600078e00ff */
[----:B------:R-:W-:Y:S01]  /*1130*/  IADD3.X R15, PT, PT, RZ, ~R9, RZ, P0, !PT ;  /* 0x80000009ff0f7210 */ /* 0x000fe200007fe4ff */
[----:B------:R-:W-:-:S04]  /*1140*/  IMAD.MOV.U32 R9, RZ, RZ, R6 ;  /* 0x000000ffff097224 */ /* 0x000fc800078e0006 */
[----:B------:R-:W-:-:S04]  /*1150*/  IMAD.WIDE.U32 R8, P0, R6, R15, R8 ;  /* 0x0000000f06087225 */ /* 0x000fc80007800008 */
[C---:B------:R-:W-:Y:S02]  /*1160*/  IMAD R11, R7.reuse, R15, RZ ;  /* 0x0000000f070b7224 */ /* 0x040fe400078e02ff */
[----:B------:R-:W-:-:S04]  /*1170*/  IMAD.HI.U32 R8, P1, R7, R13, R8 ;  /* 0x0000000d07087227 */ /* 0x000fc80007820008 */
[----:B------:R-:W-:Y:S01]  /*1180*/  IMAD.HI.U32 R5, R7, R15, RZ ;  /* 0x0000000f07057227 */ /* 0x000fe200078e00ff */
[----:B------:R-:W-:-:S04]  /*1190*/  IADD3 R9, P2, PT, R11, R8, RZ ;  /* 0x000000080b097210 */ /* 0x000fc80007f5e0ff */
[----:B------:R-:W-:Y:S01]  /*11a0*/  IADD3.X R5, PT, PT, R5, R7, RZ, P0, !PT ;  /* 0x0000000705057210 */ /* 0x000fe200007fe4ff */
[----:B------:R-:W-:-:S03]  /*11b0*/  IMAD.WIDE.U32 R6, R9, R0, RZ ;  /* 0x0000000009067225 */ /* 0x000fc600078e00ff */
[----:B------:R-:W-:Y:S01]  /*11c0*/  IADD3.X R5, PT, PT, RZ, RZ, R5, P2, P1 ;  /* 0x000000ffff057210 */ /* 0x000fe200017e2405 */
[----:B------:R-:W-:Y:S01]  /*11d0*/  IMAD R7, R9, R3, R7 ;  /* 0x0000000309077224 */ /* 0x000fe200078e0207 */
[----:B------:R-:W-:-:S03]  /*11e0*/  IADD3 R11, P0, PT, RZ, -R6, RZ ;  /* 0x80000006ff0b7210 */ /* 0x000fc60007f1e0ff */
[----:B------:R-:W-:Y:S02]  /*11f0*/  IMAD R10, R5, R0, R7 ;  /* 0x00000000050a7224 */ /* 0x000fe400078e0207 */
[----:B------:R-:W0:Y:S01]  /*1200*/  LDC.64 R6, c[0x0][0x398] ;  /* 0x0000e600ff067b82 */ /* 0x000e220000000a00 */
[----:B------:R-:W-:Y:S02]  /*1210*/  IMAD.HI.U32 R8, R9, R11, RZ ;  /* 0x0000000b09087227 */ /* 0x000fe400078e00ff */
[----:B------:R-:W-:-:S05]  /*1220*/  IADD3.X R10, PT, PT, RZ, ~R10, RZ, P0, !PT ;  /* 0x8000000aff0a7210 */ /* 0x000fca00007fe4ff */
[----:B------:R-:W-:-:S04]  /*1230*/  IMAD.WIDE.U32 R8, P0, R9, R10, R8 ;  /* 0x0000000a09087225 */ /* 0x000fc80007800008 */
[C---:B------:R-:W-:Y:S02]  /*1240*/  IMAD R13, R5.reuse, R10, RZ ;  /* 0x0000000a050d7224 */ /* 0x040fe400078e02ff */
[----:B------:R-:W-:-:S04]  /*1250*/  IMAD.HI.U32 R8, P1, R5, R11, R8 ;  /* 0x0000000b05087227 */ /* 0x000fc80007820008 */
[----:B------:R-:W-:Y:S02]  /*1260*/  HFMA2 R9, -RZ, RZ, 0, 0 ;  /* 0x00000000ff097431 */ /* 0x000fe400000001ff */
[----:B------:R-:W-:Y:S01]  /*1270*/  IMAD.HI.U32 R10, R5, R10, RZ ;  /* 0x0000000a050a7227 */ /* 0x000fe200078e00ff */
[----:B------:R-:W-:-:S04]  /*1280*/  IADD3 R11, P2, PT, R13, R8, RZ ;  /* 0x000000080d0b7210 */ /* 0x000fc80007f5e0ff */
[----:B------:R-:W-:Y:S01]  /*1290*/  IADD3.X R5, PT, PT, R10, R5, RZ, P0, !PT ;  /* 0x000000050a057210 */ /* 0x000fe200007fe4ff */
[----:B0-----:R-:W-:-:S03]  /*12a0*/  IMAD.HI.U32 R8, R11, R6, RZ ;  /* 0x000000060b087227 */ /* 0x001fc600078e00ff */
[----:B------:R-:W-:Y:S01]  /*12b0*/  IADD3.X R5, PT, PT, RZ, RZ, R5, P2, P1 ;  /* 0x000000ffff057210 */ /* 0x000fe200017e2405 */
[----:B------:R-:W-:-:S04]  /*12c0*/  IMAD.WIDE.U32 R8, R11, R7, R8 ;  /* 0x000000070b087225 */ /* 0x000fc800078e0008 */
[C---:B------:R-:W-:Y:S02]  /*12d0*/  IMAD R11, R5.reuse, R7, RZ ;  /* 0x00000007050b7224 */ /* 0x040fe400078e02ff */
[----:B------:R-:W-:-:S04]  /*12e0*/  IMAD.HI.U32 R8, P0, R5, R6, R8 ;  /* 0x0000000605087227 */ /* 0x000fc80007800008 */
[----:B------:R-:W-:Y:S01]  /*12f0*/  IMAD.HI.U32 R5, R5, R7, RZ ;  /* 0x0000000705057227 */ /* 0x000fe200078e00ff */
[----:B------:R-:W-:-:S04]  /*1300*/  IADD3 R11, P1, PT, R11, R8, RZ ;  /* 0x000000080b0b7210 */ /* 0x000fc80007f3e0ff */
[----:B------:R-:W-:Y:S01]  /*1310*/  IADD3.X R5, PT, PT, R5, RZ, RZ, P0, !PT ;  /* 0x000000ff05057210 */ /* 0x000fe200007fe4ff */
[----:B------:R-:W-:-:S04]  /*1320*/  IMAD.WIDE.U32 R8, R11, R0, RZ ;  /* 0x000000000b087225 */ /* 0x000fc800078e00ff */
[----:B------:R-:W-:Y:S01]  /*1330*/  IMAD.X R5, RZ, RZ, R5, P1 ;  /* 0x000000ffff057224 */ /* 0x000fe200008e0605 */
[----:B------:R-:W-:Y:S01]  /*1340*/  IADD3 R13, P1, PT, -R8, R6, RZ ;  /* 0x00000006080d7210 */ /* 0x000fe20007f3e1ff */
[----:B------:R-:W-:-:S03]  /*1350*/  IMAD R9, R11, R3, R9 ;  /* 0x000000030b097224 */ /* 0x000fc600078e0209 */
[-C--:B------:R-:W-:Y:S01]  /*1360*/  ISETP.GE.U32.AND P0, PT, R13, R0.reuse, PT ;  /* 0x000000000d00720c */ /* 0x080fe20003f06070 */
[----:B------:R-:W-:-:S05]  /*1370*/  IMAD R6, R5, R0, R9 ;  /* 0x0000000005067224 */ /* 0x000fca00078e0209 */
[----:B------:R-:W-:Y:S02]  /*1380*/  IADD3.X R12, PT, PT, ~R6, R7, RZ, P1, !PT ;  /* 0x00000007060c7210 */ /* 0x000fe40000ffe5ff */
[----:B------:R-:W-:Y:S02]  /*1390*/  IADD3 R7, P2, PT, -R0, R13, RZ ;  /* 0x0000000d00077210 */ /* 0x000fe40007f5e1ff */
[----:B------:R-:W-:Y:S02]  /*13a0*/  IADD3 R6, P1, PT, R11, 0x1, RZ ;  /* 0x000000010b067810 */ /* 0x000fe40007f3e0ff */
[----:B------:R-:W-:Y:S02]  /*13b0*/  ISETP.GE.U32.AND.EX P0, PT, R12, R3, PT, P0 ;  /* 0x000000030c00720c */ /* 0x000fe40003f06100 */
[----:B------:R-:W-:Y:S02]  /*13c0*/  IADD3.X R10, PT, PT, ~R3, R12, RZ, P2, !PT ;  /* 0x0000000c030a7210 */ /* 0x000fe400017fe5ff */
[----:B------:R-:W-:-:S02]  /*13d0*/  IADD3.X R8, PT, PT, RZ, R5, RZ, P1, !PT ;  /* 0x00000005ff087210 */ /* 0x000fc40000ffe4ff */
[----:B------:R-:W-:Y:S02]  /*13e0*/  SEL R7, R7, R13, P0 ;  /* 0x0000000d07077207 */ /* 0x000fe40000000000 */
[----:B------:R-:W-:Y:S02]  /*13f0*/  SEL R11, R6, R11, P0 ;  /* 0x0000000b060b7207 */ /* 0x000fe40000000000 */
[----:B------:R-:W-:Y:S02]  /*1400*/  SEL R10, R10, R12, P0 ;  /* 0x0000000c0a0a7207 */ /* 0x000fe40000000000 */
[----:B------:R-:W-:Y:S02]  /*1410*/  SEL R6, R8, R5, P0 ;  /* 0x0000000508067207 */ /* 0x000fe40000000000 */
[----:B------:R-:W-:Y:S02]  /*1420*/  ISETP.GE.U32.AND P0, PT, R7, R0, PT ;  /* 0x000000000700720c */ /* 0x000fe40003f06070 */
[----:B------:R-:W-:-:S02]  /*1430*/  IADD3 R12, P2, PT, R11, 0x1, RZ ;  /* 0x000000010b0c7810 */ /* 0x000fc40007f5e0ff */
[----:B------:R-:W-:Y:S02]  /*1440*/  ISETP.NE.U32.AND P1, PT, R0, RZ, PT ;  /* 0x000000ff0000720c */ /* 0x000fe40003f25070 */
[----:B------:R-:W-:Y:S02]  /*1450*/  ISETP.GE.U32.AND.EX P0, PT, R10, R3, PT, P0 ;  /* 0x000000030a00720c */ /* 0x000fe40003f06100 */
[----:B------:R-:W-:Y:S02]  /*1460*/  IADD3.X R13, PT, PT, RZ, R6, RZ, P2, !PT ;  /* 0x00000006ff0d7210 */ /* 0x000fe400017fe4ff */
[----:B------:R-:W-:Y:S02]  /*1470*/  MOV R5, 0x0 ;  /* 0x0000000000057802 */ /* 0x000fe40000000f00 */
[----:B------:R-:W-:Y:S02]  /*1480*/  ISETP.NE.AND.EX P1, PT, R3, RZ, PT, P1 ;  /* 0x000000ff0300720c */ /* 0x000fe40003f25310 */
[----:B------:R-:W-:-:S02]  /*1490*/  SEL R12, R12, R11, P0 ;  /* 0x0000000b0c0c7207 */ /* 0x000fc40000000000 */
[----:B------:R-:W-:Y:S02]  /*14a0*/  SEL R13, R13, R6, P0 ;  /* 0x000000060d0d7207 */ /* 0x000fe40000000000 */
[----:B------:R-:W-:Y:S02]  /*14b0*/  SEL R12, R12, 0xffffffff, P1 ;  /* 0xffffffff0c0c7807 */ /* 0x000fe40000800000 */
[----:B------:R-:W-:Y:S01]  /*14c0*/  SEL R13, R13, 0xffffffff, P1 ;  /* 0xffffffff0d0d7807 */ /* 0x000fe20000800000 */
[----:B------:R-:W-:Y:S06]  /*14d0*/  RET.REL.NODEC R4 `(_Z27compare_random_index_accessPfPiS_mi) ;  /* 0xffffffe804c87950 */ /* 0x000fec0003c3ffff */
.L_x_12:
        /* <DEDUP_REMOVED lines=10> */
.L_x_260:


//--------------------- .text._Z24compare_multi_buffer_qkvPfS_S_S_mi --------------------------
	.section	.text._Z24compare_multi_buffer_qkvPfS_S_S_mi,"ax",@progbits
	.align	128
        .global         _Z24compare_multi_buffer_qkvPfS_S_S_mi
        .type           _Z24compare_multi_buffer_qkvPfS_S_S_mi,@function
        .size           _Z24compare_multi_buffer_qkvPfS_S_S_mi,(.L_x_261 - _Z24compare_multi_buffer_qkvPfS_S_S_mi)
        .other          _Z24compare_multi_buffer_qkvPfS_S_S_mi,@"STO_CUDA_ENTRY STV_DEFAULT"
_Z24compare_multi_buffer_qkvPfS_S_S_mi:
.text._Z24compare_multi_buffer_qkvPfS_S_S_mi:
[----:B------:R-:W-:Y:S01]  /*0000*/  LDC R1, c[0x0][0x37c] ;  /* 0x0000df00ff017b82 */ /* 0x000fe20000000800 */
[----:B------:R-:W0:Y:S01]  /*0010*/  S2R R3, SR_TID.X ;  /* 0x0000000000037919 */ /* 0x000e220000002100 */
[----:B------:R-:W1:Y:S06]  /*0020*/  LDCU UR5, c[0x0][0x3a8] ;  /* 0x00007500ff0577ac */ /* 0x000e6c0008000800 */
[----:B------:R-:W0:Y:S01]  /*0030*/  S2UR UR4, SR_CTAID.X ;  /* 0x00000000000479c3 */ /* 0x000e220000002500 */
[----:B------:R-:W-:Y:S01]  /*0040*/  IMAD.MOV.U32 R26, RZ, RZ, RZ ;  /* 0x000000ffff1a7224 */ /* 0x000fe200078e00ff */
[----:B------:R-:W2:Y:S06]  /*0050*/  LDCU.64 UR8, c[0x0][0x358] ;  /* 0x00006b00ff0877ac */ /* 0x000eac0008000a00 */
[----:B------:R-:W0:Y:S01]  /*0060*/  LDC R0, c[0x0][0x360] ;  /* 0x0000d800ff007b82 */ /* 0x000e220000000800 */
[----:B-1----:R-:W-:Y:S01]  /*0070*/  UISETP.GE.AND UP0, UPT, UR5, 0x1, UPT ;  /* 0x000000010500788c */ /* 0x002fe2000bf06270 */
[----:B0-----:R-:W-:-:S08]  /*0080*/  IMAD R0, R0, UR4, R3 ;  /* 0x0000000400007c24 */ /* 0x001fd0000f8e0203 */
[----:B--2---:R-:W-:Y:S05]  /*0090*/  BRA.U !UP0, `(.L_x_13) ;  /* 0x0000001508e07547 */ /* 0x004fea000b800000 */
[----:B------:R-:W-:Y:S01]  /*00a0*/  IMAD.SHL.U32 R2, R0, 0x20, RZ ;  /* 0x0000002000027824 */ /* 0x000fe200078e00ff */
[----:B------:R-:W-:Y:S01]  /*00b0*/  UMOV UR4, URZ ;  /* 0x000000ff00047c82 */ /* 0x000fe20008000000 */
[----:B------:R-:W-:Y:S02]  /*00c0*/  IMAD.MOV.U32 R26, RZ, RZ, RZ ;  /* 0x000000ffff1a7224 */ /* 0x000fe400078e00ff */
[----:B------:R-:W-:-:S07]  /*00d0*/  VIADD R3, R2, 0x6 ;  /* 0x0000000602037836 */ /* 0x000fce0000000000 */
.L_x_39:
[----:B------:R-:W0:Y:S01]  /*00e0*/  LDCU UR5, c[0x0][0x3a8] ;  /* 0x00007500ff0577ac */ /* 0x000e220008000800 */
[C---:B------:R-:W-:Y:S01]  /*00f0*/  IADD3 R4, PT, PT, R2.reuse, 0x3, RZ ;  /* 0x0000000302047810 */ /* 0x040fe20007ffe0ff */
[C---:B------:R-:W-:Y:S01]  /*0100*/  VIADD R5, R2.reuse, 0x5 ;  /* 0x0000000502057836 */ /* 0x040fe20000000000 */
[C---:B------:R-:W-:Y:S01]  /*0110*/  IADD3 R9, PT, PT, R2.reuse, 0x7, RZ ;  /* 0x0000000702097810 */ /* 0x040fe20007ffe0ff */
[----:B------:R-:W-:Y:S01]  /*0120*/  UIADD3 UR4, UPT, UPT, UR4, 0x1, URZ ;  /* 0x0000000104047890 */ /* 0x000fe2000fffe0ff */
[C---:B------:R-:W-:Y:S01]  /*0130*/  VIADD R6, R2.reuse, 0x1 ;  /* 0x0000000102067836 */ /* 0x040fe20000000000 */
[----:B------:R-:W1:Y:S01]  /*0140*/  LDCU UR10, c[0x0][0x3a4] ;  /* 0x00007480ff0a77ac */ /* 0x000e620008000800 */
[C---:B------:R-:W-:Y:S02]  /*0150*/  VIADD R7, R2.reuse, 0x2 ;  /* 0x0000000202077836 */ /* 0x040fe40000000000 */
[----:B------:R-:W-:Y:S01]  /*0160*/  VIADD R8, R2, 0x4 ;  /* 0x0000000402087836 */ /* 0x000fe20000000000 */
[----:B------:R-:W2:Y:S01]  /*0170*/  LDCU UR11, c[0x0][0x3a0] ;  /* 0x00007400ff0b77ac */ /* 0x000ea20008000800 */
[----:B------:R-:W-:-:S02]  /*0180*/  IMAD.MOV.U32 R10, RZ, RZ, R2 ;  /* 0x000000ffff0a7224 */ /* 0x000fc400078e0002 */
[----:B------:R-:W-:Y:S01]  /*0190*/  IMAD.MOV.U32 R11, RZ, RZ, R3 ;  /* 0x000000ffff0b7224 */ /* 0x000fe200078e0003 */
[----:B------:R-:W3:Y:S01]  /*01a0*/  LDCU.64 UR16, c[0x0][0x390] ;  /* 0x00007200ff1077ac */ /* 0x000ee20008000a00 */
[----:B0-----:R-:W-:Y:S01]  /*01b0*/  UISETP.NE.AND UP1, UPT, UR4, UR5, UPT ;  /* 0x000000050400728c */ /* 0x001fe2000bf25270 */
[----:B------:R-:W0:Y:S02]  /*01c0*/  LDCU.128 UR12, c[0x0][0x380] ;  /* 0x00007000ff0c77ac */ /* 0x000e240008000c00 */
[----:B------:R-:W-:-:S08]  /*01d0*/  UMOV UR5, URZ ;  /* 0x000000ff00057c82 */ /* 0x000fd00008000000 */
.L_x_38:
[----:B------:R-:W-:Y:S01]  /*01e0*/  SHF.R.S32.HI R25, RZ, 0x1f, R10 ;  /* 0x0000001fff197819 */ /* 0x000fe2000001140a */
[----:B------:R-:W4:Y:S01]  /*01f0*/  LDCU.64 UR6, c[0x0][0x3a0] ;  /* 0x00007400ff0677ac */ /* 0x000f220008000a00 */
[----:B------:R-:W-:Y:S01]  /*0200*/  BSSY.RECONVERGENT B0, `(.L_x_14) ;  /* 0x0000021000007945 */ /* 0x000fe20003800200 */
[----:B------:R-:W-:Y:S02]  /*0210*/  SHF.R.S32.HI R12, RZ, 0x1f, R6 ;  /* 0x0000001fff0c7819 */ /* 0x000fe40000011406 */
[----:B-1----:R-:W-:Y:S02]  /*0220*/  LOP3.LUT R13, R25, UR10, RZ, 0xfc, !PT ;  /* 0x0000000a190d7c12 */ /* 0x002fe4000f8efcff */
[----:B------:R-:W-:Y:S02]  /*0230*/  SHF.R.S32.HI R18, RZ, 0x1f, R4 ;  /* 0x0000001fff127819 */ /* 0x000fe40000011404 */
[----:B------:R-:W-:Y:S02]  /*0240*/  ISETP.NE.U32.AND P0, PT, R13, RZ, PT ;  /* 0x000000ff0d00720c */ /* 0x000fe40003f05070 */
[----:B------:R-:W-:-:S02]  /*0250*/  SHF.R.S32.HI R13, RZ, 0x1f, R7 ;  /* 0x0000001fff0d7819 */ /* 0x000fc40000011407 */
[----:B------:R-:W-:Y:S02]  /*0260*/  SHF.R.S32.HI R19, RZ, 0x1f, R8 ;  /* 0x0000001fff137819 */ /* 0x000fe40000011408 */
[----:B------:R-:W-:Y:S02]  /*0270*/  SHF.R.S32.HI R20, RZ, 0x1f, R5 ;  /* 0x0000001fff147819 */ /* 0x000fe40000011405 */
[----:B------:R-:W-:Y:S02]  /*0280*/  SHF.R.S32.HI R21, RZ, 0x1f, R11 ;  /* 0x0000001fff157819 */ /* 0x000fe4000001140b */
[----:B------:R-:W-:-:S03]  /*0290*/  SHF.R.S32.HI R22, RZ, 0x1f, R9 ;  /* 0x0000001fff167819 */ /* 0x000fc60000011409 */
[----:B----4-:R-:W-:Y:S05]  /*02a0*/  @P0 BRA `(.L_x_15) ;  /* 0x00000000004c0947 */ /* 0x010fea0003800000 */
[----:B--2---:R-:W1:Y:S01]  /*02b0*/  I2F.U32.RP R16, UR11 ;  /* 0x0000000b00107d06 */ /* 0x004e620008209000 */
[----:B------:R-:W-:-:S07]  /*02c0*/  ISETP.NE.U32.AND P1, PT, RZ, UR11, PT ;  /* 0x0000000bff007c0c */ /* 0x000fce000bf25070 */
[----:B-1----:R-:W1:Y:S02]  /*02d0*/  MUFU.RCP R16, R16 ;  /* 0x0000001000107308 */ /* 0x002e640000001000 */
[----:B-1----:R-:W-:-:S06]  /*02e0*/  VIADD R14, R16, 0xffffffe ;  /* 0x0ffffffe100e7836 */ /* 0x002fcc0000000000 */
[----:B------:R1:W2:Y:S02]  /*02f0*/  F2I.FTZ.U32.TRUNC.NTZ R15, R14 ;  /* 0x0000000e000f7305 */ /* 0x0002a4000021f000 */
[----:B-1----:R-:W-:Y:S02]  /*0300*/  HFMA2 R14, -RZ, RZ, 0, 0 ;  /* 0x00000000ff0e7431 */ /* 0x002fe400000001ff */
[----:B--2---:R-:W-:-:S04]  /*0310*/  IMAD.MOV R17, RZ, RZ, -R15 ;  /* 0x000000ffff117224 */ /* 0x004fc800078e0a0f */
[----:B------:R-:W-:-:S04]  /*0320*/  IMAD R17, R17, UR11, RZ ;  /* 0x0000000b11117c24 */ /* 0x000fc8000f8e02ff */
[----:B------:R-:W-:-:S04]  /*0330*/  IMAD.HI.U32 R15, R15, R17, R14 ;  /* 0x000000110f0f7227 */ /* 0x000fc800078e000e */
[----:B------:R-:W-:Y:S02]  /*0340*/  IMAD.MOV.U32 R17, RZ, RZ, RZ ;  /* 0x000000ffff117224 */ /* 0x000fe400078e00ff */
[----:B------:R-:W-:-:S04]  /*0350*/  IMAD.HI.U32 R15, R15, R10, RZ ;  /* 0x0000000a0f0f7227 */ /* 0x000fc800078e00ff */
[----:B------:R-:W-:-:S04]  /*0360*/  IMAD.MOV R15, RZ, RZ, -R15 ;  /* 0x000000ffff0f7224 */ /* 0x000fc800078e0a0f */
[----:B------:R-:W-:-:S05]  /*0370*/  IMAD R16, R15, UR11, R10 ;  /* 0x0000000b0f107c24 */ /* 0x000fca000f8e020a */
[----:B------:R-:W-:-:S13]  /*0380*/  ISETP.GE.U32.AND P0, PT, R16, UR11, PT ;  /* 0x0000000b10007c0c */ /* 0x000fda000bf06070 */
[----:B------:R-:W-:-:S05]  /*0390*/  @P0 VIADD R16, R16, -UR11 ;  /* 0x8000000b10100c36 */ /* 0x000fca0008000000 */
[----:B------:R-:W-:-:S13]  /*03a0*/  ISETP.GE.U32.AND P0, PT, R16, UR11, PT ;  /* 0x0000000b10007c0c */ /* 0x000fda000bf06070 */
[----:B------:R-:W-:Y:S01]  /*03b0*/  @P0 VIADD R16, R16, -UR11 ;  /* 0x8000000b10100c36 */ /* 0x000fe20008000000 */
[----:B------:R-:W-:Y:S01]  /*03c0*/  @!P1 LOP3.LUT R16, RZ, UR11, RZ, 0x33, !PT ;  /* 0x0000000bff109c12 */ /* 0x000fe2000f8e33ff */
[----:B------:R-:W-:Y:S06]  /*03d0*/  BRA `(.L_x_16) ;  /* 0x00000000000c7947 */ /* 0x000fec0003800000 */
.L_x_15:
[----:B------:R-:W-:Y:S02]  /*03e0*/  MOV R23, R10 ;  /* 0x0000000a00177202 */ /* 0x000fe40000000f00 */
[----:B------:R-:W-:-:S07]  /*03f0*/  MOV R24, 0x410 ;  /* 0x0000041000187802 */ /* 0x000fce0000000f00 */
[----:B0-23--:R-:W-:Y:S05]  /*0400*/  CALL.REL.NOINC `($__internal_1_$__cuda_sm20_rem_u64) ;  /* 0x0000001400187944 */ /* 0x00dfea0003c00000 */
.L_x_16:
[----:B0--3--:R-:W-:Y:S05]  /*0410*/  BSYNC.RECONVERGENT B0 ;  /* 0x0000000000007941 */ /* 0x009fea0003800200 */
.L_x_14:
[C---:B------:R-:W-:Y:S01]  /*0420*/  IMAD.SHL.U32 R14, R16.reuse, 0x4, RZ ;  /* 0x00000004100e7824 */ /* 0x040fe200078e00ff */
[----:B------:R-:W-:-:S04]  /*0430*/  SHF.L.U64.HI R15, R16, 0x2, R17 ;  /* 0x00000002100f7819 */ /* 0x000fc80000010211 */
[C---:B------:R-:W-:Y:S02]  /*0440*/  IADD3 R24, P0, PT, R14.reuse, UR12, RZ ;  /* 0x0000000c0e187c10 */ /* 0x040fe4000ff1e0ff */
[C---:B------:R-:W-:Y:S02]  /*0450*/  IADD3 R16, P1, PT, R14.reuse, UR14, RZ ;  /* 0x0000000e0e107c10 */ /* 0x040fe4000ff3e0ff */
[C---:B------:R-:W-:Y:S02]  /*0460*/  IADD3.X R25, PT, PT, R15.reuse, UR13, RZ, P0, !PT ;  /* 0x0000000d0f197c10 */ /* 0x040fe400087fe4ff */
[----:B------:R-:W-:Y:S02]  /*0470*/  IADD3 R14, P0, PT, R14, UR16, RZ ;  /* 0x000000100e0e7c10 */ /* 0x000fe4000ff1e0ff */
[C---:B------:R-:W-:Y:S02]  /*0480*/  IADD3.X R17, PT, PT, R15.reuse, UR15, RZ, P1, !PT ;  /* 0x0000000f0f117c10 */ /* 0x040fe40008ffe4ff */
[----:B------:R-:W2:Y:S01]  /*0490*/  LDG.E.STRONG.GPU R25, desc[UR8][R24.64] ;  /* 0x0000000818197981 */ /* 0x000ea2000c1ef900 */
[----:B------:R-:W-:-:S03]  /*04a0*/  IADD3.X R15, PT, PT, R15, UR17, RZ, P0, !PT ;  /* 0x000000110f0f7c10 */ /* 0x000fc600087fe4ff */
[----:B------:R-:W3:Y:S04]  /*04b0*/  LDG.E.STRONG.GPU R17, desc[UR8][R16.64] ;  /* 0x0000000810117981 */ /* 0x000ee8000c1ef900 */
[----:B------:R-:W4:Y:S01]  /*04c0*/  LDG.E.STRONG.GPU R15, desc[UR8][R14.64] ;  /* 0x000000080e0f7981 */ /* 0x000f22000c1ef900 */
[----:B------:R-:W-:Y:S01]  /*04d0*/  LOP3.LUT R23, R12, UR10, RZ, 0xfc, !PT ;  /* 0x0000000a0c177c12 */ /* 0x000fe2000f8efcff */
[----:B------:R-:W-:Y:S03]  /*04e0*/  BSSY.RECONVERGENT B0, `(.L_x_17) ;  /* 0x000001d000007945 */ /* 0x000fe60003800200 */
[----:B------:R-:W-:Y:S01]  /*04f0*/  ISETP.NE.U32.AND P0, PT, R23, RZ, PT ;  /* 0x000000ff1700720c */ /* 0x000fe20003f05070 */
[----:B--2---:R-:W-:-:S04]  /*0500*/  FADD R26, R25, R26 ;  /* 0x0000001a191a7221 */ /* 0x004fc80000000000 */
[----:B---3--:R-:W-:-:S04]  /*0510*/  FADD R26, R26, R17 ;  /* 0x000000111a1a7221 */ /* 0x008fc80000000000 */
[----:B----4-:R-:W-:-:S04]  /*0520*/  FADD R26, R26, R15 ;  /* 0x0000000f1a1a7221 */ /* 0x010fc80000000000 */
[----:B------:R-:W-:Y:S05]  /*0530*/  @P0 BRA `(.L_x_18) ;  /* 0x00000000004c0947 */ /* 0x000fea0003800000 */
[----:B------:R-:W0:Y:S01]  /*0540*/  I2F.U32.RP R17, UR11 ;  /* 0x0000000b00117d06 */ /* 0x000e220008209000 */
[----:B------:R-:W-:-:S07]  /*0550*/  ISETP.NE.U32.AND P1, PT, RZ, UR11, PT ;  /* 0x0000000bff007c0c */ /* 0x000fce000bf25070 */
[----:B0-----:R-:W0:Y:S02]  /*0560*/  MUFU.RCP R17, R17 ;  /* 0x0000001100117308 */ /* 0x001e240000001000 */
[----:B0-----:R-:W-:Y:S02]  /*0570*/  VIADD R14, R17, 0xffffffe ;  /* 0x0ffffffe110e7836 */ /* 0x001fe40000000000 */
[----:B------:R-:W-:-:S04]  /*0580*/  IMAD.MOV.U32 R17, RZ, RZ, RZ ;  /* 0x000000ffff117224 */ /* 0x000fc800078e00ff */
[----:B------:R0:W1:Y:S02]  /*0590*/  F2I.FTZ.U32.TRUNC.NTZ R15, R14 ;  /* 0x0000000e000f7305 */ /* 0x000064000021f000 */
[----:B0-----:R-:W-:Y:S02]  /*05a0*/  IMAD.MOV.U32 R14, RZ, RZ, RZ ;  /* 0x000000ffff0e7224 */ /* 0x001fe400078e00ff */
[----:B-1----:R-:W-:-:S04]  /*05b0*/  IMAD.MOV R23, RZ, RZ, -R15 ;  /* 0x000000ffff177224 */ /* 0x002fc800078e0a0f */
[----:B------:R-:W-:-:S04]  /*05c0*/  IMAD R23, R23, UR11, RZ ;  /* 0x0000000b17177c24 */ /* 0x000fc8000f8e02ff */
[----:B------:R-:W-:-:S06]  /*05d0*/  IMAD.HI.U32 R23, R15, R23, R14 ;  /* 0x000000170f177227 */ /* 0x000fcc00078e000e */
[----:B------:R-:W-:-:S05]  /*05e0*/  IMAD.HI.U32 R12, R23, R6, RZ ;  /* 0x00000006170c7227 */ /* 0x000fca00078e00ff */
[----:B------:R-:W-:-:S05]  /*05f0*/  IADD3 R15, PT, PT, -R12, RZ, RZ ;  /* 0x000000ff0c0f7210 */ /* 0x000fca0007ffe1ff */
[----:B------:R-:W-:-:S05]  /*0600*/  IMAD R16, R15, UR11, R6 ;  /* 0x0000000b0f107c24 */ /* 0x000fca000f8e0206 */
[----:B------:R-:W-:-:S13]  /*0610*/  ISETP.GE.U32.AND P0, PT, R16, UR11, PT ;  /* 0x0000000b10007c0c */ /* 0x000fda000bf06070 */
[----:B------:R-:W-:-:S05]  /*0620*/  @P0 VIADD R16, R16, -UR11 ;  /* 0x8000000b10100c36 */ /* 0x000fca0008000000 */
[----:B------:R-:W-:-:S13]  /*0630*/  ISETP.GE.U32.AND P0, PT, R16, UR11, PT ;  /* 0x0000000b10007c0c */ /* 0x000fda000bf06070 */
[----:B------:R-:W-:Y:S01]  /*0640*/  @P0 VIADD R16, R16, -UR11 ;  /* 0x8000000b10100c36 */ /* 0x000fe20008000000 */
[----:B------:R-:W-:Y:S01]  /*0650*/  @!P1 LOP3.LUT R16, RZ, UR11, RZ, 0x33, !PT ;  /* 0x0000000bff109c12 */ /* 0x000fe2000f8e33ff */
[----:B------:R-:W-:Y:S06]  /*0660*/  BRA `(.L_x_19) ;  /* 0x0000000000107947 */ /* 0x000fec0003800000 */
.L_x_18:
[----:B------:R-:W-:Y:S01]  /*0670*/  IMAD.MOV.U32 R25, RZ, RZ, R12 ;  /* 0x000000ffff197224 */ /* 0x000fe200078e000c */
[----:B------:R-:W-:Y:S02]  /*0680*/  MOV R23, R6 ;  /* 0x0000000600177202 */ /* 0x000fe40000000f00 */
[----:B------:R-:W-:-:S07]  /*0690*/  MOV R24, 0x6b0 ;  /* 0x000006b000187802 */ /* 0x000fce0000000f00 */
[----:B------:R-:W-:Y:S05]  /*06a0*/  CALL.REL.NOINC `($__internal_1_$__cuda_sm20_rem_u64) ;  /* 0x0000001000707944 */ /* 0x000fea0003c00000 */
.L_x_19:
[----:B------:R-:W-:Y:S05]  /*06b0*/  BSYNC.RECONVERGENT B0 ;  /* 0x0000000000007941 */ /* 0x000fea0003800200 */
.L_x_17:
[C---:B------:R-:W-:Y:S01]  /*06c0*/  IMAD.SHL.U32 R14, R16.reuse, 0x4, RZ ;  /* 0x00000004100e7824 */ /* 0x040fe200078e00ff */
[----:B------:R-:W-:-:S04]  /*06d0*/  SHF.L.U64.HI R12, R16, 0x2, R17 ;  /* 0x00000002100c7819 */ /* 0x000fc80000010211 */
[C---:B------:R-:W-:Y:S02]  /*06e0*/  IADD3 R24, P0, PT, R14.reuse, UR12, RZ ;  /* 0x0000000c0e187c10 */ /* 0x040fe4000ff1e0ff */
[----:B------:R-:W-:Y:S02]  /*06f0*/  IADD3 R16, P1, PT, R14, UR14, RZ ;  /* 0x0000000e0e107c10 */ /* 0x000fe4000ff3e0ff */
[----:B------:R-:W-:Y:S02]  /*0700*/  IADD3.X R25, PT, PT, R12, UR13, RZ, P0, !PT ;  /* 0x0000000d0c197c10 */ /* 0x000fe400087fe4ff */
        /* <DEDUP_REMOVED lines=32> */
.L_x_21:
[----:B------:R-:W-:Y:S01]  /*0910*/  IMAD.MOV.U32 R25, RZ, RZ, R13 ;  /* 0x000000ffff197224 */ /* 0x000fe200078e000d */
[----:B------:R-:W-:Y:S02]  /*0920*/  MOV R23, R7 ;  /* 0x0000000700177202 */ /* 0x000fe40000000f00 */
[----:B------:R-:W-:-:S07]  /*0930*/  MOV R24, 0x950 ;  /* 0x0000095000187802 */ /* 0x000fce0000000f00 */
[----:B------:R-:W-:Y:S05]  /*0940*/  CALL.REL.NOINC `($__internal_1_$__cuda_sm20_rem_u64) ;  /* 0x0000000c00c87944 */ /* 0x000fea0003c00000 */
.L_x_22:
[----:B------:R-:W-:Y:S05]  /*0950*/  BSYNC.RECONVERGENT B0 ;  /* 0x0000000000007941 */ /* 0x000fea0003800200 */
.L_x_20:
        /* <DEDUP_REMOVED lines=37> */
.L_x_24:
[----:B------:R-:W-:Y:S01]  /*0bb0*/  IMAD.MOV.U32 R25, RZ, RZ, R18 ;  /* 0x000000ffff197224 */ /* 0x000fe200078e0012 */
[----:B------:R-:W-:Y:S02]  /*0bc0*/  MOV R23, R4 ;  /* 0x0000000400177202 */ /* 0x000fe40000000f00 */
[----:B------:R-:W-:-:S07]  /*0bd0*/  MOV R24, 0xbf0 ;  /* 0x00000bf000187802 */ /* 0x000fce0000000f00 */
[----:B------:R-:W-:Y:S05]  /*0be0*/  CALL.REL.NOINC `($__internal_1_$__cuda_sm20_rem_u64) ;  /* 0x0000000c00207944 */ /* 0x000fea0003c00000 */
.L_x_25:
[----:B------:R-:W-:Y:S05]  /*0bf0*/  BSYNC.RECONVERGENT B0 ;  /* 0x0000000000007941 */ /* 0x000fea0003800200 */
.L_x_23:
        /* <DEDUP_REMOVED lines=37> */
.L_x_27:
[----:B------:R-:W-:Y:S01]  /*0e50*/  IMAD.MOV.U32 R25, RZ, RZ, R19 ;  /* 0x000000ffff197224 */ /* 0x000fe200078e0013 */
[----:B------:R-:W-:Y:S02]  /*0e60*/  MOV R23, R8 ;  /* 0x0000000800177202 */ /* 0x000fe40000000f00 */
[----:B------:R-:W-:-:S07]  /*0e70*/  MOV R24, 0xe90 ;  /* 0x00000e9000187802 */ /* 0x000fce0000000f00 */
[----:B------:R-:W-:Y:S05]  /*0e80*/  CALL.REL.NOINC `($__internal_1_$__cuda_sm20_rem_u64) ;  /* 0x0000000800787944 */ /* 0x000fea0003c00000 */
.L_x_28:
[----:B------:R-:W-:Y:S05]  /*0e90*/  BSYNC.RECONVERGENT B0 ;  /* 0x0000000000007941 */ /* 0x000fea0003800200 */
.L_x_26:
        /* <DEDUP_REMOVED lines=21> */
[----:B0-----:R-:W-:Y:S01]  /*0ff0*/  VIADD R14, R17, 0xffffffe ;  /* 0x0ffffffe110e7836 */ /* 0x001fe20000000000 */
[----:B------:R-:W-:-:S05]  /*1000*/  MOV R17, RZ ;  /* 0x000000ff00117202 */ /* 0x000fca0000000f00 */
[----:B------:R0:W1:Y:S02]  /*1010*/  F2I.FTZ.U32.TRUNC.NTZ R15, R14 ;  /* 0x0000000e000f7305 */ /* 0x000064000021f000 */
[----:B0-----:R-:W-:Y:S02]  /*1020*/  HFMA2 R14, -RZ, RZ, 0, 0 ;  /* 0x00000000ff0e7431 */ /* 0x001fe400000001ff */
[----:B-1----:R-:W-:-:S04]  /*1030*/  IMAD.MOV R13, RZ, RZ, -R15 ;  /* 0x000000ffff0d7224 */ /* 0x002fc800078e0a0f */
[----:B------:R-:W-:-:S04]  /*1040*/  IMAD R13, R13, UR11, RZ ;  /* 0x0000000b0d0d7c24 */ /* 0x000fc8000f8e02ff */
[----:B------:R-:W-:-:S06]  /*1050*/  IMAD.HI.U32 R16, R15, R13, R14 ;  /* 0x0000000d0f107227 */ /* 0x000fcc00078e000e */
        /* <DEDUP_REMOVED lines=9> */
.L_x_30:
[----:B------:R-:W-:Y:S01]  /*10f0*/  IMAD.MOV.U32 R25, RZ, RZ, R20 ;  /* 0x000000ffff197224 */ /* 0x000fe200078e0014 */
[----:B------:R-:W-:Y:S01]  /*1100*/  MOV R24, 0x1130 ;  /* 0x0000113000187802 */ /* 0x000fe20000000f00 */
[----:B------:R-:W-:-:S07]  /*1110*/  IMAD.MOV.U32 R23, RZ, RZ, R5 ;  /* 0x000000ffff177224 */ /* 0x000fce00078e0005 */
[----:B------:R-:W-:Y:S05]  /*1120*/  CALL.REL.NOINC `($__internal_1_$__cuda_sm20_rem_u64) ;  /* 0x0000000400d07944 */ /* 0x000fea0003c00000 */
.L_x_31:
[----:B------:R-:W-:Y:S05]  /*1130*/  BSYNC.RECONVERGENT B0 ;  /* 0x0000000000007941 */ /* 0x000fea0003800200 */
.L_x_29:
        /* <DEDUP_REMOVED lines=21> */
[----:B0-----:R-:W-:Y:S01]  /*1290*/  IADD3 R14, PT, PT, R17, 0xffffffe, RZ ;  /* 0x0ffffffe110e7810 */ /* 0x001fe20007ffe0ff */
[----:B------:R-:W-:-:S05]  /*12a0*/  IMAD.MOV.U32 R17, RZ, RZ, RZ ;  /* 0x000000ffff117224 */ /* 0x000fca00078e00ff */
[----:B------:R0:W1:Y:S02]  /*12b0*/  F2I.FTZ.U32.TRUNC.NTZ R15, R14 ;  /* 0x0000000e000f7305 */ /* 0x000064000021f000 */
[----:B0-----:R-:W-:Y:S02]  /*12c0*/  IMAD.MOV.U32 R14, RZ, RZ, RZ ;  /* 0x000000ffff0e7224 */ /* 0x001fe400078e00ff */
[----:B-1----:R-:W-:-:S04]  /*12d0*/  IMAD.MOV R13, RZ, RZ, -R15 ;  /* 0x000000ffff0d7224 */ /* 0x002fc800078e0a0f */
[----:B------:R-:W-:-:S04]  /*12e0*/  IMAD R13, R13, UR11, RZ ;  /* 0x0000000b0d0d7c24 */ /* 0x000fc8000f8e02ff */
[----:B------:R-:W-:-:S06]  /*12f0*/  IMAD.HI.U32 R16, R15, R13, R14 ;  /* 0x0000000d0f107227 */ /* 0x000fcc00078e000e */
[----:B------:R-:W-:-:S04]  /*1300*/  IMAD.HI.U32 R13, R16, R11, RZ ;  /* 0x0000000b100d7227 */ /* 0x000fc800078e00ff */
[----:B------:R-:W-:-:S04]  /*1310*/  IMAD.MOV R16, RZ, RZ, -R13 ;  /* 0x000000ffff107224 */ /* 0x000fc800078e0a0d */
[----:B------:R-:W-:-:S05]  /*1320*/  IMAD R16, R16, UR11, R11 ;  /* 0x0000000b10107c24 */ /* 0x000fca000f8e020b */
[----:B------:R-:W-:-:S13]  /*1330*/  ISETP.GE.U32.AND P0, PT, R16, UR11, PT ;  /* 0x0000000b10007c0c */ /* 0x000fda000bf06070 */
[----:B------:R-:W-:-:S04]  /*1340*/  @P0 IADD3 R16, PT, PT, R16, -UR11, RZ ;  /* 0x8000000b10100c10 */ /* 0x000fc8000fffe0ff */
[----:B------:R-:W-:-:S13]  /*1350*/  ISETP.GE.U32.AND P0, PT, R16, UR11, PT ;  /* 0x0000000b10007c0c */ /* 0x000fda000bf06070 */
[----:B------:R-:W-:Y:S01]  /*1360*/  @P0 VIADD R16, R16, -UR11 ;  /* 0x8000000b10100c36 */ /* 0x000fe20008000000 */
[----:B------:R-:W-:Y:S01]  /*1370*/  @!P1 LOP3.LUT R16, RZ, UR11, RZ, 0x33, !PT ;  /* 0x0000000bff109c12 */ /* 0x000fe2000f8e33ff */
[----:B------:R-:W-:Y:S06]  /*1380*/  BRA `(.L_x_34) ;  /* 0x0000000000107947 */ /* 0x000fec0003800000 */
.L_x_33:
[----:B------:R-:W-:Y:S01]  /*1390*/  IMAD.MOV.U32 R25, RZ, RZ, R21 ;  /* 0x000000ffff197224 */ /* 0x000fe200078e0015 */
[----:B------:R-:W-:Y:S02]  /*13a0*/  MOV R23, R11 ;  /* 0x0000000b00177202 */ /* 0x000fe40000000f00 */
[----:B------:R-:W-:-:S07]  /*13b0*/  MOV R24, 0x13d0 ;  /* 0x000013d000187802 */ /* 0x000fce0000000f00 */
[----:B------:R-:W-:Y:S05]  /*13c0*/  CALL.REL.NOINC `($__internal_1_$__cuda_sm20_rem_u64) ;  /* 0x0000000400287944 */ /* 0x000fea0003c00000 */
.L_x_34:
[----:B------:R-:W-:Y:S05]  /*13d0*/  BSYNC.RECONVERGENT B0 ;  /* 0x0000000000007941 */ /* 0x000fea0003800200 */
.L_x_32:
        /* <DEDUP_REMOVED lines=37> */
.L_x_36:
[----:B------:R-:W-:Y:S01]  /*1630*/  IMAD.MOV.U32 R25, RZ, RZ, R22 ;  /* 0x000000ffff197224 */ /* 0x000fe200078e0016 */
[----:B------:R-:W-:Y:S01]  /*1640*/  MOV R24, 0x1670 ;  /* 0x0000167000187802 */ /* 0x000fe20000000f00 */
[----:B------:R-:W-:-:S07]  /*1650*/  IMAD.MOV.U32 R23, RZ, RZ, R9 ;  /* 0x000000ffff177224 */ /* 0x000fce00078e0009 */
[----:B------:R-:W-:Y:S05]  /*1660*/  CALL.REL.NOINC `($__internal_1_$__cuda_sm20_rem_u64) ;  /* 0x0000000000807944 */ /* 0x000fea0003c00000 */
.L_x_37:
[----:B------:R-:W-:Y:S05]  /*1670*/  BSYNC.RECONVERGENT B0 ;  /* 0x0000000000007941 */ /* 0x000fea0003800200 */
.L_x_35:
        /* <DEDUP_REMOVED lines=11> */
[----:B------:R-:W-:Y:S01]  /*1730*/  UIADD3 UR5, UPT, UPT, UR5, 0x8, URZ ;  /* 0x0000000805057890 */ /* 0x000fe2000fffe0ff */
[----:B------:R-:W-:Y:S01]  /*1740*/  IADD3 R6, PT, PT, R6, 0x8, RZ ;  /* 0x0000000806067810 */ /* 0x000fe20007ffe0ff */
[----:B------:R-:W-:Y:S01]  /*1750*/  VIADD R7, R7, 0x8 ;  /* 0x0000000807077836 */ /* 0x000fe20000000000 */
[----:B------:R-:W-:Y:S01]  /*1760*/  IADD3 R5, PT, PT, R5, 0x8, RZ ;  /* 0x0000000805057810 */ /* 0x000fe20007ffe0ff */
[----:B------:R-:W-:Y:S01]  /*1770*/  UISETP.NE.AND UP0, UPT, UR5, 0x20, UPT ;  /* 0x000000200500788c */ /* 0x000fe2000bf05270 */
[----:B------:R-:W-:-:S02]  /*1780*/  VIADD R4, R4, 0x8 ;  /* 0x0000000804047836 */ /* 0x000fc40000000000 */
[----:B------:R-:W-:Y:S02]  /*1790*/  VIADD R8, R8, 0x8 ;  /* 0x0000000808087836 */ /* 0x000fe40000000000 */
[----:B------:R-:W-:Y:S02]  /*17a0*/  VIADD R11, R11, 0x8 ;  /* 0x000000080b0b7836 */ /* 0x000fe40000000000 */
[----:B------:R-:W-:Y:S02]  /*17b0*/  VIADD R9, R9, 0x8 ;  /* 0x0000000809097836 */ /* 0x000fe40000000000 */
[----:B------:R-:W-:Y:S02]  /*17c0*/  VIADD R10, R10, 0x8 ;  /* 0x000000080a0a7836 */ /* 0x000fe40000000000 */
[----:B--2---:R-:W-:-:S04]  /*17d0*/  FADD R12, R12, R19 ;  /* 0x000000130c0c7221 */ /* 0x004fc80000000000 */
[----:B---3--:R-:W-:-:S04]  /*17e0*/  FADD R12, R12, R15 ;  /* 0x0000000f0c0c7221 */ /* 0x008fc80000000000 */
[----:B----4-:R-:W-:Y:S01]  /*17f0*/  FADD R26, R12, R17 ;  /* 0x000000110c1a7221 */ /* 0x010fe20000000000 */
[----:B------:R-:W-:Y:S06]  /*1800*/  BRA.U UP0, `(.L_x_38) ;  /* 0xffffffe900747547 */ /* 0x000fec000b83ffff */
[----:B------:R-:W-:Y:S05]  /*1810*/  BRA.U UP1, `(.L_x_39) ;  /* 0xffffffe901307547 */ /* 0x000fea000b83ffff */
.L_x_13:
[----:B------:R-:W-:-:S13]  /*1820*/  ISETP.NE.AND P0, PT, R0, RZ, PT ;  /* 0x000000ff0000720c */ /* 0x000fda0003f05270 */
[----:B------:R-:W-:Y:S05]  /*1830*/  @P0 EXIT ;  /* 0x000000000000094d */ /* 0x000fea0003800000 */
[----:B------:R-:W0:Y:S02]  /*1840*/  LDC.64 R2, c[0x0][0x398] ;  /* 0x0000e600ff027b82 */ /* 0x000e240000000a00 */
[----:B0-----:R-:W-:Y:S01]  /*1850*/  STG.E desc[UR8][R2.64], R26 ;  /* 0x0000001a02007986 */ /* 0x001fe2000c101908 */
[----:B------:R-:W-:Y:S05]  /*1860*/  EXIT ;  /* 0x000000000000794d */ /* 0x000fea0003800000 */
        .weak           $__internal_1_$__cuda_sm20_rem_u64
        .type           $__internal_1_$__cuda_sm20_rem_u64,@function
        .size           $__internal_1_$__cuda_sm20_rem_u64,(.L_x_261 - $__internal_1_$__cuda_sm20_rem_u64)
$__internal_1_$__cuda_sm20_rem_u64:
[----:B------:R-:W0:Y:S08]  /*1870*/  I2F.U64.RP R15, UR6 ;  /* 0x00000006000f7d12 */ /* 0x000e300008309000 */
[----:B0-----:R-:W0:Y:S02]  /*1880*/  MUFU.RCP R14, R15 ;  /* 0x0000000f000e7308 */ /* 0x001e240000001000 */
[----:B0-----:R-:W-:-:S06]  /*1890*/  IADD3 R14, PT, PT, R14, 0x1ffffffe, RZ ;  /* 0x1ffffffe0e0e7810 */ /* 0x001fcc0007ffe0ff */
[----:B------:R-:W0:Y:S02]  /*18a0*/  F2I.U64.TRUNC R14, R14 ;  /* 0x0000000e000e7311 */ /* 0x000e24000020d800 */
[----:B0-----:R-:W-:-:S04]  /*18b0*/  IMAD.WIDE.U32 R16, R14, UR6, RZ ;  /* 0x000000060e107c25 */ /* 0x001fc8000f8e00ff */
[C---:B------:R-:W-:Y:S01]  /*18c0*/  IMAD R27, R14.reuse, UR7, R17 ;  /* 0x000000070e1b7c24 */ /* 0x040fe2000f8e0211 */
[----:B------:R-:W-:Y:S01]  /*18d0*/  IADD3 R17, P0, PT, RZ, -R16, RZ ;  /* 0x80000010ff117210 */ /* 0x000fe20007f1e0ff */
[----:B------:R-:W-:Y:S02]  /*18e0*/  IMAD.MOV.U32 R29, RZ, RZ, R14 ;  /* 0x000000ffff1d7224 */ /* 0x000fe400078e000e */
[----:B------:R-:W-:Y:S02]  /*18f0*/  IMAD R27, R15, UR6, R27 ;  /* 0x000000060f1b7c24 */ /* 0x000fe4000f8e021b */
[----:B------:R-:W-:-:S04]  /*1900*/  IMAD.HI.U32 R28, R14, R17, RZ ;  /* 0x000000110e1c7227 */ /* 0x000fc800078e00ff */
[----:B------:R-:W-:-:S04]  /*1910*/  IMAD.X R27, RZ, RZ, ~R27, P0 ;  /* 0x000000ffff1b7224 */ /* 0x000fc800000e0e1b */
[----:B------:R-:W-:-:S04]  /*1920*/  IMAD.WIDE.U32 R28, P0, R14, R27, R28 ;  /* 0x0000001b0e1c7225 */ /* 0x000fc8000780001c */
[----:B------:R-:W-:-:S04]  /*1930*/  IMAD.HI.U32 R16, P1, R15, R17, R28 ;  /* 0x000000110f107227 */ /* 0x000fc8000782001c */
[CC--:B------:R-:W-:Y:S02]  /*1940*/  IMAD R17, R15.reuse, R27.reuse, RZ ;  /* 0x0000001b0f117224 */ /* 0x0c0fe400078e02ff */
[----:B------:R-:W-:-:S03]  /*1950*/  IMAD.HI.U32 R27, R15, R27, RZ ;  /* 0x0000001b0f1b7227 */ /* 0x000fc600078e00ff */
[----:B------:R-:W-:Y:S01]  /*1960*/  IADD3 R17, P2, PT, R17, R16, RZ ;  /* 0x0000001011117210 */ /* 0x000fe20007f5e0ff */
[----:B------:R-:W-:-:S04]  /*1970*/  IMAD.X R14, R27, 0x1, R15, P0 ;  /* 0x000000011b0e7824 */ /* 0x000fc800000e060f */
[----:B------:R-:W-:Y:S01]  /*1980*/  IMAD.WIDE.U32 R28, R17, UR6, RZ ;  /* 0x00000006111c7c25 */ /* 0x000fe2000f8e00ff */
[----:B------:R-:W-:-:S03]  /*1990*/  IADD3.X R14, PT, PT, RZ, RZ, R14, P2, P1 ;  /* 0x000000ffff0e7210 */ /* 0x000fc600017e240e */
[C---:B------:R-:W-:Y:S01]  /*19a0*/  IMAD R27, R17.reuse, UR7, R29 ;  /* 0x00000007111b7c24 */ /* 0x040fe2000f8e021d */
[----:B------:R-:W-:Y:S01]  /*19b0*/  IADD3 R15, P0, PT, RZ, -R28, RZ ;  /* 0x8000001cff0f7210 */ /* 0x000fe20007f1e0ff */
[----:B------:R-:W-:Y:S02]  /*19c0*/  IMAD.MOV.U32 R29, RZ, RZ, RZ ;  /* 0x000000ffff1d7224 */ /* 0x000fe400078e00ff */
[----:B------:R-:W-:Y:S02]  /*19d0*/  IMAD R27, R14, UR6, R27 ;  /* 0x000000060e1b7c24 */ /* 0x000fe4000f8e021b */
[----:B------:R-:W-:-:S03]  /*19e0*/  IMAD.HI.U32 R16, R17, R15, RZ ;  /* 0x0000000f11107227 */ /* 0x000fc600078e00ff */
[----:B------:R-:W-:-:S05]  /*19f0*/  IADD3.X R27, PT, PT, RZ, ~R27, RZ, P0, !PT ;  /* 0x8000001bff1b7210 */ /* 0x000fca00007fe4ff */
[----:B------:R-:W-:-:S04]  /*1a00*/  IMAD.WIDE.U32 R16, P0, R17, R27, R16 ;  /* 0x0000001b11107225 */ /* 0x000fc80007800010 */
[----:B------:R-:W-:-:S04]  /*1a10*/  IMAD.HI.U32 R15, P1, R14, R15, R16 ;  /* 0x0000000f0e0f7227 */ /* 0x000fc80007820010 */
[CC--:B------:R-:W-:Y:S02]  /*1a20*/  IMAD R16, R14.reuse, R27.reuse, RZ ;  /* 0x0000001b0e107224 */ /* 0x0c0fe400078e02ff */
[----:B------:R-:W-:-:S03]  /*1a30*/  IMAD.HI.U32 R27, R14, R27, RZ ;  /* 0x0000001b0e1b7227 */ /* 0x000fc600078e00ff */
[----:B------:R-:W-:Y:S01]  /*1a40*/  IADD3 R16, P2, PT, R16, R15, RZ ;  /* 0x0000000f10107210 */ /* 0x000fe20007f5e0ff */
[----:B------:R-:W-:-:S04]  /*1a50*/  IMAD.X R27, R27, 0x1, R14, P0 ;  /* 0x000000011b1b7824 */ /* 0x000fc800000e060e */
[----:B------:R-:W-:-:S04]  /*1a60*/  IMAD.HI.U32 R28, R16, R23, RZ ;  /* 0x00000017101c7227 */ /* 0x000fc800078e00ff */
[----:B------:R-:W-:Y:S01]  /*1a70*/  IMAD.WIDE.U32 R14, R16, R25, R28 ;  /* 0x00000019100e7225 */ /* 0x000fe200078e001c */
[----:B------:R-:W-:-:S05]  /*1a80*/  IADD3.X R16, PT, PT, RZ, RZ, R27, P2, P1 ;  /* 0x000000ffff107210 */ /* 0x000fca00017e241b */
[----:B------:R-:W-:-:S04]  /*1a90*/  IMAD.HI.U32 R14, P0, R16, R23, R14 ;  /* 0x00000017100e7227 */ /* 0x000fc8000780000e */
[CC--:B------:R-:W-:Y:S02]  /*1aa0*/  IMAD R27, R16.reuse, R25.reuse, RZ ;  /* 0x00000019101b7224 */ /* 0x0c0fe400078e02ff */
[----:B------:R-:W-:-:S03]  /*1ab0*/  IMAD.HI.U32 R15, R16, R25, RZ ;  /* 0x00000019100f7227 */ /* 0x000fc600078e00ff */
[----:B------:R-:W-:Y:S01]  /*1ac0*/  IADD3 R27, P1, PT, R27, R14, RZ ;  /* 0x0000000e1b1b7210 */ /* 0x000fe20007f3e0ff */
[----:B------:R-:W-:-:S04]  /*1ad0*/  IMAD.X R15, RZ, RZ, R15, P0 ;  /* 0x000000ffff0f7224 */ /* 0x000fc800000e060f */
[----:B------:R-:W-:Y:S01]  /*1ae0*/  IMAD.WIDE.U32 R16, R27, UR6, RZ ;  /* 0x000000061b107c25 */ /* 0x000fe2000f8e00ff */
[----:B------:R-:W-:-:S03]  /*1af0*/  IADD3.X R15, PT, PT, RZ, R15, RZ, P1, !PT ;  /* 0x0000000fff0f7210 */ /* 0x000fc60000ffe4ff */
[----:B------:R-:W-:Y:S01]  /*1b00*/  IMAD R14, R27, UR7, R17 ;  /* 0x000000071b0e7c24 */ /* 0x000fe2000f8e0211 */
[----:B------:R-:W-:-:S03]  /*1b10*/  IADD3 R16, P1, PT, -R16, R23, RZ ;  /* 0x0000001710107210 */ /* 0x000fc60007f3e1ff */
[----:B------:R-:W-:Y:S01]  /*1b20*/  IMAD R14, R15, UR6, R14 ;  /* 0x000000060f0e7c24 */ /* 0x000fe2000f8e020e */
[----:B------:R-:W-:-:S03]  /*1b30*/  ISETP.GE.U32.AND P0, PT, R16, UR6, PT ;  /* 0x0000000610007c0c */ /* 0x000fc6000bf06070 */
[----:B------:R-:W-:Y:S01]  /*1b40*/  IMAD.X R14, R25, 0x1, ~R14, P1 ;  /* 0x00000001190e7824 */ /* 0x000fe200008e0e0e */
[----:B------:R-:W-:Y:S01]  /*1b50*/  IADD3 R17, P1, PT, R16, -UR6, RZ ;  /* 0x8000000610117c10 */ /* 0x000fe2000ff3e0ff */
[----:B------:R-:W-:-:S03]  /*1b60*/  IMAD.MOV.U32 R25, RZ, RZ, 0x0 ;  /* 0x00000000ff197424 */ /* 0x000fc600078e00ff */
[C---:B------:R-:W-:Y:S02]  /*1b70*/  ISETP.GE.U32.AND.EX P0, PT, R14.reuse, UR7, PT, P0 ;  /* 0x000000070e007c0c */ /* 0x040fe4000bf06100 */
[----:B------:R-:W-:Y:S02]  /*1b80*/  IADD3.X R15, PT, PT, R14, ~UR7, RZ, P1, !PT ;  /* 0x800000070e0f7c10 */ /* 0x000fe40008ffe4ff */
[----:B------:R-:W-:Y:S02]  /*1b90*/  SEL R17, R17, R16, P0 ;  /* 0x0000001011117207 */ /* 0x000fe40000000000 */
[----:B------:R-:W-:Y:S02]  /*1ba0*/  SEL R15, R15, R14, P0 ;  /* 0x0000000e0f0f7207 */ /* 0x000fe40000000000 */
[C---:B------:R-:W-:Y:S02]  /*1bb0*/  ISETP.GE.U32.AND P0, PT, R17.reuse, UR6, PT ;  /* 0x0000000611007c0c */ /* 0x040fe4000bf06070 */
[----:B------:R-:W-:-:S02]  /*1bc0*/  IADD3 R16, P2, PT, R17, -UR6, RZ ;  /* 0x8000000611107c10 */ /* 0x000fc4000ff5e0ff */
[----:B------:R-:W-:Y:S02]  /*1bd0*/  ISETP.NE.U32.AND P1, PT, RZ, UR6, PT ;  /* 0x00000006ff007c0c */ /* 0x000fe4000bf25070 */
[C---:B------:R-:W-:Y:S02]  /*1be0*/  ISETP.GE.U32.AND.EX P0, PT, R15.reuse, UR7, PT, P0 ;  /* 0x000000070f007c0c */ /* 0x040fe4000bf06100 */
[----:B------:R-:W-:Y:S02]  /*1bf0*/  IADD3.X R14, PT, PT, R15, ~UR7, RZ, P2, !PT ;  /* 0x800000070f0e7c10 */ /* 0x000fe400097fe4ff */
[----:B------:R-:W-:Y:S02]  /*1c00*/  ISETP.NE.AND.EX P1, PT, RZ, UR7, PT, P1 ;  /* 0x00000007ff007c0c */ /* 0x000fe4000bf25310 */
[----:B------:R-:W-:Y:S02]  /*1c10*/  SEL R16, R16, R17, P0 ;  /* 0x0000001110107207 */ /* 0x000fe40000000000 */
[----:B------:R-:W-:-:S02]  /*1c20*/  SEL R14, R14, R15, P0 ;  /* 0x0000000f0e0e7207 */ /* 0x000fc40000000000 */
[----:B------:R-:W-:Y:S02]  /*1c30*/  SEL R16, R16, 0xffffffff, P1 ;  /* 0xffffffff10107807 */ /* 0x000fe40000800000 */
[----:B------:R-:W-:Y:S01]  /*1c40*/  SEL R17, R14, 0xffffffff, P1 ;  /* 0xffffffff0e117807 */ /* 0x000fe20000800000 */
[----:B------:R-:W-:Y:S06]  /*1c50*/  RET.REL.NODEC R24 `(_Z24compare_multi_buffer_qkvPfS_S_S_mi) ;  /* 0xffffffe018e87950 */ /* 0x000fec0003c3ffff */
.L_x_40:
        /* <DEDUP_REMOVED lines=10> */
.L_x_261:


//--------------------- .text._Z24compare_single_buffer_3xPfS_mi --------------------------
	.section	.text._Z24compare_single_buffer_3xPfS_mi,"ax",@progbits
	.align	128
        .global         _Z24compare_single_buffer_3xPfS_mi
        .type           _Z24compare_single_buffer_3xPfS_mi,@function
        .size           _Z24compare_single_buffer_3xPfS_mi,(.L_x_262 - _Z24compare_single_buffer_3xPfS_mi)
        .other          _Z24compare_single_buffer_3xPfS_mi,@"STO_CUDA_ENTRY STV_DEFAULT"
_Z24compare_single_buffer_3xPfS_mi:
.text._Z24compare_single_buffer_3xPfS_mi:
        /* <DEDUP_REMOVED lines=10> */
[----:B------:R-:W0:Y:S01]  /*00a0*/  LDCU UR6, c[0x0][0x394] ;  /* 0x00007280ff0677ac */ /* 0x000e220008000800 */
[----:B------:R-:W-:Y:S01]  /*00b0*/  IMAD.SHL.U32 R51, R0, 0x20, RZ ;  /* 0x0000002000337824 */ /* 0x000fe200078e00ff */
[----:B------:R-:W-:Y:S01]  /*00c0*/  BSSY.RECONVERGENT B0, `(.L_x_42) ;  /* 0x000001c000007945 */ /* 0x000fe20003800200 */
[----:B------:R-:W1:Y:S03]  /*00d0*/  LDCU.64 UR4, c[0x0][0x390] ;  /* 0x00007200ff0477ac */ /* 0x000e660008000a00 */
[----:B------:R-:W-:-:S04]  /*00e0*/  SHF.R.S32.HI R50, RZ, 0x1f, R51 ;  /* 0x0000001fff327819 */ /* 0x000fc80000011433 */
[----:B0-----:R-:W-:-:S04]  /*00f0*/  LOP3.LUT R0, R50, UR6, RZ, 0xfc, !PT ;  /* 0x0000000632007c12 */ /* 0x001fc8000f8efcff */
[----:B------:R-:W-:-:S13]  /*0100*/  ISETP.NE.U32.AND P0, PT, R0, RZ, PT ;  /* 0x000000ff0000720c */ /* 0x000fda0003f05070 */
[----:B-1----:R-:W-:Y:S05]  /*0110*/  @P0 BRA `(.L_x_43) ;  /* 0x0000000000500947 */ /* 0x002fea0003800000 */
[----:B------:R-:W0:Y:S02]  /*0120*/  LDCU UR6, c[0x0][0x390] ;  /* 0x00007200ff0677ac */ /* 0x000e240008000800 */
[----:B0-----:R-:W0:Y:S01]  /*0130*/  I2F.U32.RP R0, UR6 ;  /* 0x0000000600007d06 */ /* 0x001e220008209000 */
[----:B------:R-:W-:-:S07]  /*0140*/  ISETP.NE.U32.AND P1, PT, RZ, UR6, PT ;  /* 0x00000006ff007c0c */ /* 0x000fce000bf25070 */
[----:B0-----:R-:W0:Y:S02]  /*0150*/  MUFU.RCP R0, R0 ;  /* 0x0000000000007308 */ /* 0x001e240000001000 */
[----:B0-----:R-:W-:-:S06]  /*0160*/  IADD3 R2, PT, PT, R0, 0xffffffe, RZ ;  /* 0x0ffffffe00027810 */ /* 0x001fcc0007ffe0ff */
[----:B------:R0:W1:Y:S02]  /*0170*/  F2I.FTZ.U32.TRUNC.NTZ R3, R2 ;  /* 0x0000000200037305 */ /* 0x000064000021f000 */
[----:B0-----:R-:W-:Y:S02]  /*0180*/  IMAD.MOV.U32 R2, RZ, RZ, RZ ;  /* 0x000000ffff027224 */ /* 0x001fe400078e00ff */
[----:B-1----:R-:W-:-:S04]  /*0190*/  IMAD.MOV R5, RZ, RZ, -R3 ;  /* 0x000000ffff057224 */ /* 0x002fc800078e0a03 */
[----:B------:R-:W-:-:S04]  /*01a0*/  IMAD R5, R5, UR6, RZ ;  /* 0x0000000605057c24 */ /* 0x000fc8000f8e02ff */
[----:B------:R-:W-:-:S06]  /*01b0*/  IMAD.HI.U32 R4, R3, R5, R2 ;  /* 0x0000000503047227 */ /* 0x000fcc00078e0002 */
[----:B------:R-:W-:-:S05]  /*01c0*/  IMAD.HI.U32 R4, R4, R51, RZ ;  /* 0x0000003304047227 */ /* 0x000fca00078e00ff */
[----:B------:R-:W-:-:S05]  /*01d0*/  IADD3 R4, PT, PT, -R4, RZ, RZ ;  /* 0x000000ff04047210 */ /* 0x000fca0007ffe1ff */
[----:B------:R-:W-:Y:S02]  /*01e0*/  IMAD R50, R4, UR6, R51 ;  /* 0x0000000604327c24 */ /* 0x000fe4000f8e0233 */
[----:B------:R-:W-:-:S03]  /*01f0*/  HFMA2 R51, -RZ, RZ, 0, 0 ;  /* 0x00000000ff337431 */ /* 0x000fc600000001ff */
[----:B------:R-:W-:-:S13]  /*0200*/  ISETP.GE.U32.AND P0, PT, R50, UR6, PT ;  /* 0x0000000632007c0c */ /* 0x000fda000bf06070 */
[----:B------:R-:W-:-:S05]  /*0210*/  @P0 VIADD R50, R50, -UR6 ;  /* 0x8000000632320c36 */ /* 0x000fca0008000000 */
[----:B------:R-:W-:-:S13]  /*0220*/  ISETP.GE.U32.AND P0, PT, R50, UR6, PT ;  /* 0x0000000632007c0c */ /* 0x000fda000bf06070 */
[----:B------:R-:W-:Y:S01]  /*0230*/  @P0 VIADD R50, R50, -UR6 ;  /* 0x8000000632320c36 */ /* 0x000fe20008000000 */
[----:B------:R-:W-:Y:S01]  /*0240*/  @!P1 LOP3.LUT R50, RZ, UR6, RZ, 0x33, !PT ;  /* 0x00000006ff329c12 */ /* 0x000fe2000f8e33ff */
[----:B------:R-:W-:Y:S06]  /*0250*/  BRA `(.L_x_44) ;  /* 0x0000000000087947 */ /* 0x000fec0003800000 */
.L_x_43:
[----:B------:R-:W-:-:S07]  /*0260*/  MOV R52, 0x280 ;  /* 0x0000028000347802 */ /* 0x000fce0000000f00 */
[----:B------:R-:W-:Y:S05]  /*0270*/  CALL.REL.NOINC `($__internal_2_$__cuda_sm20_rem_u64) ;  /* 0x0000004400f87944 */ /* 0x000fea0003c00000 */
.L_x_44:
[----:B------:R-:W-:Y:S05]  /*0280*/  BSYNC.RECONVERGENT B0 ;  /* 0x0000000000007941 */ /* 0x000fea0003800200 */
.L_x_42:
[----:B------:R-:W0:Y:S01]  /*0290*/  S2R R3, SR_TID.X ;  /* 0x0000000000037919 */ /* 0x000e220000002100 */
[----:B------:R-:W0:Y:S01]  /*02a0*/  S2UR UR7, SR_CTAID.X ;  /* 0x00000000000779c3 */ /* 0x000e220000002500 */
[----:B------:R-:W1:Y:S01]  /*02b0*/  LDCU.64 UR10, c[0x0][0x380] ;  /* 0x00007000ff0a77ac */ /* 0x000e620008000a00 */
[----:B------:R-:W2:Y:S06]  /*02c0*/  LDCU UR6, c[0x0][0x398] ;  /* 0x00007300ff0677ac */ /* 0x000eac0008000800 */
[----:B------:R-:W0:Y:S01]  /*02d0*/  LDC R0, c[0x0][0x360] ;  /* 0x0000d800ff007b82 */ /* 0x000e220000000800 */
[----:B------:R-:W3:Y:S01]  /*02e0*/  LDCU UR12, c[0x0][0x394] ;  /* 0x00007280ff0c77ac */ /* 0x000ee20008000800 */
[----:B------:R-:W4:Y:S01]  /*02f0*/  LDCU.64 UR14, c[0x0][0x380] ;  /* 0x00007000ff0e77ac */ /* 0x000f220008000a00 */
[C---:B-1----:R-:W-:Y:S01]  /*0300*/  LEA R30, P0, R50.reuse, UR10, 0x2 ;  /* 0x0000000a321e7c11 */ /* 0x042fe2000f8010ff */
[----:B------:R-:W1:Y:S03]  /*0310*/  LDCU UR10, c[0x0][0x390] ;  /* 0x00007200ff0a77ac */ /* 0x000e660008000800 */
[----:B------:R-:W-:Y:S01]  /*0320*/  LEA.HI.X R31, R50, UR11, R51, 0x2, P0 ;  /* 0x0000000b321f7c11 */ /* 0x000fe200080f1433 */
[----:B------:R-:W-:Y:S01]  /*0330*/  IMAD.MOV.U32 R51, RZ, RZ, RZ ;  /* 0x000000ffff337224 */ /* 0x000fe200078e00ff */
[----:B--2---:R-:W-:Y:S01]  /*0340*/  UIADD3 UR6, UPT, UPT, -UR6, URZ, URZ ;  /* 0x000000ff06067290 */ /* 0x004fe2000fffe1ff */
[----:B0-----:R-:W-:-:S04]  /*0350*/  IMAD R0, R0, UR7, R3 ;  /* 0x0000000700007c24 */ /* 0x001fc8000f8e0203 */
[----:B------:R-:W-:-:S04]  /*0360*/  IMAD.SHL.U32 R0, R0, 0x20, RZ ;  /* 0x0000002000007824 */ /* 0x000fc800078e00ff */
[C---:B------:R-:W-:Y:S01]  /*0370*/  VIADD R48, R0.reuse, 0x2 ;  /* 0x0000000200307836 */ /* 0x040fe20000000000 */
[C---:B------:R-:W-:Y:S01]  /*0380*/  IADD3 R49, PT, PT, R0.reuse, 0x1, RZ ;  /* 0x0000000100317810 */ /* 0x040fe20007ffe0ff */
        /* <DEDUP_REMOVED lines=15> */
[----:B------:R-:W-:Y:S01]  /*0480*/  SHF.R.S32.HI R23, RZ, 0x1f, R49 ;  /* 0x0000001fff177819 */ /* 0x000fe20000011431 */
        /* <DEDUP_REMOVED lines=8> */
[----:B------:R-:W-:Y:S01]  /*0510*/  VIADD R25, R0, 0x1e ;  /* 0x0000001e00197836 */ /* 0x000fe20000000000 */
[----:B------:R-:W-:-:S02]  /*0520*/  SHF.R.S32.HI R18, RZ, 0x1f, R44 ;  /* 0x0000001fff127819 */ /* 0x000fc4000001142c */
[----:B------:R-:W-:Y:S02]  /*0530*/  SHF.R.S32.HI R17, RZ, 0x1f, R43 ;  /* 0x0000001fff117819 */ /* 0x000fe4000001142b */
[----:B------:R-:W-:Y:S02]  /*0540*/  SHF.R.S32.HI R16, RZ, 0x1f, R42 ;  /* 0x0000001fff107819 */ /* 0x000fe4000001142a */
[----:B------:R-:W-:Y:S02]  /*0550*/  SHF.R.S32.HI R15, RZ, 0x1f, R41 ;  /* 0x0000001fff0f7819 */ /* 0x000fe40000011429 */
[----:B------:R-:W-:Y:S02]  /*0560*/  SHF.R.S32.HI R14, RZ, 0x1f, R40 ;  /* 0x0000001fff0e7819 */ /* 0x000fe40000011428 */
[----:B------:R-:W-:Y:S02]  /*0570*/  SHF.R.S32.HI R13, RZ, 0x1f, R39 ;  /* 0x0000001fff0d7819 */ /* 0x000fe40000011427 */
        /* <DEDUP_REMOVED lines=10> */
[----:B-1-34-:R-:W-:-:S07]  /*0620*/  SHF.R.S32.HI R2, RZ, 0x1f, R24 ;  /* 0x0000001fff027819 */ /* 0x01afce0000011418 */
.L_x_138:
[----:B------:R-:W2:Y:S01]  /*0630*/  LDG.E.STRONG.GPU R0, desc[UR8][R30.64] ;  /* 0x000000081e007981 */ /* 0x000ea2000c1ef900 */
[----:B------:R-:W-:Y:S01]  /*0640*/  LOP3.LUT R32, R23, UR12, RZ, 0xfc, !PT ;  /* 0x0000000c17207c12 */ /* 0x000fe2000f8efcff */
[----:B------:R-:W-:Y:S03]  /*0650*/  BSSY.RECONVERGENT B0, `(.L_x_45) ;  /* 0x000001d000007945 */ /* 0x000fe60003800200 */
[----:B------:R-:W-:Y:S01]  /*0660*/  ISETP.NE.U32.AND P0, PT, R32, RZ, PT ;  /* 0x000000ff2000720c */ /* 0x000fe20003f05070 */
[----:B--2---:R-:W-:-:S04]  /*0670*/  FADD R51, R0, R51 ;  /* 0x0000003300337221 */ /* 0x004fc80000000000 */
[----:B------:R-:W-:-:S04]  /*0680*/  FADD R51, R0, R51 ;  /* 0x0000003300337221 */ /* 0x000fc80000000000 */
[----:B------:R-:W-:-:S04]  /*0690*/  FADD R0, R0, R51 ;  /* 0x0000003300007221 */ /* 0x000fc80000000000 */
[----:B------:R-:W-:Y:S05]  /*06a0*/  @P0 BRA `(.L_x_46) ;  /* 0x00000000004c0947 */ /* 0x000fea0003800000 */
[----:B------:R-:W0:Y:S01]  /*06b0*/  I2F.U32.RP R51, UR10 ;  /* 0x0000000a00337d06 */ /* 0x000e220008209000 */
[----:B------:R-:W-:Y:S02]  /*06c0*/  MOV R32, RZ ;  /* 0x000000ff00207202 */ /* 0x000fe40000000f00 */
[----:B------:R-:W-:-:S05]  /*06d0*/  ISETP.NE.U32.AND P1, PT, RZ, UR10, PT ;  /* 0x0000000aff007c0c */ /* 0x000fca000bf25070 */
[----:B0-----:R-:W0:Y:S02]  /*06e0*/  MUFU.RCP R51, R51 ;  /* 0x0000003300337308 */ /* 0x001e240000001000 */
[----:B0-----:R-:W-:Y:S02]  /*06f0*/  VIADD R33, R51, 0xffffffe ;  /* 0x0ffffffe33217836 */ /* 0x001fe40000000000 */
[----:B------:R-:W-:-:S04]  /*0700*/  IMAD.MOV.U32 R51, RZ, RZ, RZ ;  /* 0x000000ffff337224 */ /* 0x000fc800078e00ff */
[----:B------:R-:W0:Y:S02]  /*0710*/  F2I.FTZ.U32.TRUNC.NTZ R33, R33 ;  /* 0x0000002100217305 */ /* 0x000e24000021f000 */
[----:B0-----:R-:W-:-:S04]  /*0720*/  IMAD.MOV R53, RZ, RZ, -R33 ;  /* 0x000000ffff357224 */ /* 0x001fc800078e0a21 */
        /* <DEDUP_REMOVED lines=8> */
[----:B------:R-:W-:Y:S02]  /*07b0*/  @P0 IADD3 R50, PT, PT, R50, -UR10, RZ ;  /* 0x8000000a32320c10 */ /* 0x000fe4000fffe0ff */
[----:B------:R-:W-:Y:S01]  /*07c0*/  @!P1 LOP3.LUT R50, RZ, UR10, RZ, 0x33, !PT ;  /* 0x0000000aff329c12 */ /* 0x000fe2000f8e33ff */
[----:B------:R-:W-:Y:S06]  /*07d0*/  BRA `(.L_x_47) ;  /* 0x0000000000107947 */ /* 0x000fec0003800000 */
.L_x_46:
[----:B------:R-:W-:Y:S01]  /*07e0*/  IMAD.MOV.U32 R51, RZ, RZ, R49 ;  /* 0x000000ffff337224 */ /* 0x000fe200078e0031 */
[----:B------:R-:W-:Y:S02]  /*07f0*/  MOV R50, R23 ;  /* 0x0000001700327202 */ /* 0x000fe40000000f00 */
[----:B------:R-:W-:-:S07]  /*0800*/  MOV R52, 0x820 ;  /* 0x0000082000347802 */ /* 0x000fce0000000f00 */
[----:B------:R-:W-:Y:S05]  /*0810*/  CALL.REL.NOINC `($__internal_2_$__cuda_sm20_rem_u64) ;  /* 0x0000004000907944 */ /* 0x000fea0003c00000 */
.L_x_47:
[----:B------:R-:W-:Y:S05]  /*0820*/  BSYNC.RECONVERGENT B0 ;  /* 0x0000000000007941 */ /* 0x000fea0003800200 */
.L_x_45:
[----:B------:R-:W-:-:S04]  /*0830*/  LEA R32, P0, R50, UR14, 0x2 ;  /* 0x0000000e32207c11 */ /* 0x000fc8000f8010ff */
[----:B------:R-:W-:-:S06]  /*0840*/  LEA.HI.X R33, R50, UR15, R51, 0x2, P0 ;  /* 0x0000000f32217c11 */ /* 0x000fcc00080f1433 */
        /* <DEDUP_REMOVED lines=9> */
[----:B------:R-:W-:Y:S01]  /*08e0*/  HFMA2 R32, -RZ, RZ, 0, 0 ;  /* 0x00000000ff207431 */ /* 0x000fe200000001ff */
[----:B------:R-:W-:-:S06]  /*08f0*/  ISETP.NE.U32.AND P1, PT, RZ, UR10, PT ;  /* 0x0000000aff007c0c */ /* 0x000fcc000bf25070 */
        /* <DEDUP_REMOVED lines=16> */
.L_x_49:
[----:B------:R-:W-:Y:S01]  /*0a00*/  IMAD.MOV.U32 R51, RZ, RZ, R48 ;  /* 0x000000ffff337224 */ /* 0x000fe200078e0030 */
[----:B------:R-:W-:Y:S02]  /*0a10*/  MOV R50, R22 ;  /* 0x0000001600327202 */ /* 0x000fe40000000f00 */
[----:B------:R-:W-:-:S07]  /*0a20*/  MOV R52, 0xa40 ;  /* 0x00000a4000347802 */ /* 0x000fce0000000f00 */
[----:B------:R-:W-:Y:S05]  /*0a30*/  CALL.REL.NOINC `($__internal_2_$__cuda_sm20_rem_u64) ;  /* 0x0000004000087944 */ /* 0x000fea0003c00000 */
.L_x_50:
[----:B------:R-:W-:Y:S05]  /*0a40*/  BSYNC.RECONVERGENT B0 ;  /* 0x0000000000007941 */ /* 0x000fea0003800200 */
.L_x_48:
        /* <DEDUP_REMOVED lines=29> */
.L_x_52:
[----:B------:R-:W-:Y:S01]  /*0c20*/  IMAD.MOV.U32 R51, RZ, RZ, R47 ;  /* 0x000000ffff337224 */ /* 0x000fe200078e002f */
[----:B------:R-:W-:Y:S02]  /*0c30*/  MOV R50, R21 ;  /* 0x0000001500327202 */ /* 0x000fe40000000f00 */
[----:B------:R-:W-:-:S07]  /*0c40*/  MOV R52, 0xc60 ;  /* 0x00000c6000347802 */ /* 0x000fce0000000f00 */
[----:B------:R-:W-:Y:S05]  /*0c50*/  CALL.REL.NOINC `($__internal_2_$__cuda_sm20_rem_u64) ;  /* 0x0000003c00807944 */ /* 0x000fea0003c00000 */
.L_x_53:
[----:B------:R-:W-:Y:S05]  /*0c60*/  BSYNC.RECONVERGENT B0 ;  /* 0x0000000000007941 */ /* 0x000fea0003800200 */
.L_x_51:
        /* <DEDUP_REMOVED lines=11> */
[----:B------:R-:W-:-:S07]  /*0d20*/  ISETP.NE.U32.AND P1, PT, RZ, UR10, PT ;  /* 0x0000000aff007c0c */ /* 0x000fce000bf25070 */
[----:B0-----:R-:W0:Y:S02]  /*0d30*/  MUFU.RCP R51, R51 ;  /* 0x0000003300337308 */ /* 0x001e240000001000 */
[----:B0-----:R-:W-:Y:S02]  /*0d40*/  VIADD R32, R51, 0xffffffe ;  /* 0x0ffffffe33207836 */ /* 0x001fe40000000000 */
[----:B------:R-:W-:-:S04]  /*0d50*/  IMAD.MOV.U32 R51, RZ, RZ, RZ ;  /* 0x000000ffff337224 */ /* 0x000fc800078e00ff */
        /* <DEDUP_REMOVED lines=14> */
.L_x_55:
[----:B------:R-:W-:Y:S01]  /*0e40*/  IMAD.MOV.U32 R51, RZ, RZ, R46 ;  /* 0x000000ffff337224 */ /* 0x000fe200078e002e */
[----:B------:R-:W-:Y:S02]  /*0e50*/  MOV R50, R20 ;  /* 0x0000001400327202 */ /* 0x000fe40000000f00 */
[----:B------:R-:W-:-:S07]  /*0e60*/  MOV R52, 0xe80 ;  /* 0x00000e8000347802 */ /* 0x000fce0000000f00 */
[----:B------:R-:W-:Y:S05]  /*0e70*/  CALL.REL.NOINC `($__internal_2_$__cuda_sm20_rem_u64) ;  /* 0x0000003800f87944 */ /* 0x000fea0003c00000 */
.L_x_56:
[----:B------:R-:W-:Y:S05]  /*0e80*/  BSYNC.RECONVERGENT B0 ;  /* 0x0000000000007941 */ /* 0x000fea0003800200 */
.L_x_54:
[----:B------:R-:W-:-:S04]  /*0e90*/  LEA R32, P0, R50, UR14, 0x2 ;  /* 0x0000000e32207c11 */ /* 0x000fc8000f8010ff */
[----:B------:R-:W-:-:S05]  /*0ea0*/  LEA.HI.X R33, R50, UR15, R51, 0x2, P0 ;  /* 0x0000000f32217c11 */ /* 0x000fca00080f1433 */
[----:B------:R-:W2:Y:S01]  /*0eb0*/  LDG.E.STRONG.GPU R32, desc[UR8][R32.64] ;  /* 0x0000000820207981 */ /* 0x000ea2000c1ef900 */
[----:B------:R-:W0:Y:S01]  /*0ec0*/  S2UR UR7, SR_CTAID.X ;  /* 0x00000000000779c3 */ /* 0x000e220000002500 */
[----:B------:R-:W-:Y:S01]  /*0ed0*/  BSSY.RECONVERGENT B0, `(.L_x_57) ;  /* 0x0000024000007945 */ /* 0x000fe20003800200 */
[----:B------:R-:W0:Y:S06]  /*0ee0*/  S2R R51, SR_TID.X ;  /* 0x0000000000337919 */ /* 0x000e2c0000002100 */
[----:B------:R-:W0:Y:S02]  /*0ef0*/  LDC R0, c[0x0][0x360] ;  /* 0x0000d800ff007b82 */ /* 0x000e240000000800 */
[----:B0-----:R-:W-:-:S04]  /*0f00*/  IMAD R0, R0, UR7, R51 ;  /* 0x0000000700007c24 */ /* 0x001fc8000f8e0233 */
[----:B------:R-:W-:-:S05]  /*0f10*/  IMAD.SHL.U32 R0, R0, 0x20, RZ ;  /* 0x0000002000007824 */ /* 0x000fca00078e00ff */
[----:B------:R-:W-:-:S04]  /*0f20*/  SHF.R.S32.HI R50, RZ, 0x1f, R0 ;  /* 0x0000001fff327819 */ /* 0x000fc80000011400 */
[----:B------:R-:W-:-:S04]  /*0f30*/  LOP3.LUT R50, R50, UR12, RZ, 0xfc, !PT ;  /* 0x0000000c32327c12 */ /* 0x000fc8000f8efcff */
[----:B------:R-:W-:Y:S01]  /*0f40*/  ISETP.NE.U32.AND P0, PT, R50, RZ, PT ;  /* 0x000000ff3200720c */ /* 0x000fe20003f05070 */
[----:B--2---:R-:W-:-:S04]  /*0f50*/  FADD R55, R55, R32 ;  /* 0x0000002037377221 */ /* 0x004fc80000000000 */
[----:B------:R-:W-:-:S04]  /*0f60*/  FADD R55, R32, R55 ;  /* 0x0000003720377221 */ /* 0x000fc80000000000 */
[----:B------:R-:W-:-:S04]  /*0f70*/  FADD R55, R32, R55 ;  /* 0x0000003720377221 */ /* 0x000fc80000000000 */
[----:B------:R-:W-:Y:S05]  /*0f80*/  @P0 BRA `(.L_x_58) ;  /* 0x0000000000500947 */ /* 0x000fea0003800000 */
[----:B------:R-:W0:Y:S01]  /*0f90*/  I2F.U32.RP R50, UR10 ;  /* 0x0000000a00327d06 */ /* 0x000e220008209000 */
[----:B------:R-:W-:Y:S01]  /*0fa0*/  IMAD.MOV.U32 R32, RZ, RZ, RZ ;  /* 0x000000ffff207224 */ /* 0x000fe200078e00ff */
[----:B------:R-:W-:-:S06]  /*0fb0*/  ISETP.NE.U32.AND P1, PT, RZ, UR10, PT ;  /* 0x0000000aff007c0c */ /* 0x000fcc000bf25070 */
[----:B0-----:R-:W0:Y:S02]  /*0fc0*/  MUFU.RCP R50, R50 ;  /* 0x0000003200327308 */ /* 0x001e240000001000 */
[----:B0-----:R-:W-:-:S06]  /*0fd0*/  VIADD R51, R50, 0xffffffe ;  /* 0x0ffffffe32337836 */ /* 0x001fcc0000000000 */
[----:B------:R0:W1:Y:S02]  /*0fe0*/  F2I.FTZ.U32.TRUNC.NTZ R33, R51 ;  /* 0x0000003300217305 */ /* 0x000064000021f000 */
[----:B0-----:R-:W-:Y:S01]  /*0ff0*/  HFMA2 R51, -RZ, RZ, 0, 0 ;  /* 0x00000000ff337431 */ /* 0x001fe200000001ff */
[----:B-1----:R-:W-:-:S05]  /*1000*/  IADD3 R53, PT, PT, RZ, -R33, RZ ;  /* 0x80000021ff357210 */ /* 0x002fca0007ffe0ff */
[----:B------:R-:W-:-:S04]  /*1010*/  IMAD R53, R53, UR10, RZ ;  /* 0x0000000a35357c24 */ /* 0x000fc8000f8e02ff */
[----:B------:R-:W-:-:S04]  /*1020*/  IMAD.HI.U32 R33, R33, R53, R32 ;  /* 0x0000003521217227 */ /* 0x000fc800078e0020 */
[----:B------:R-:W-:-:S04]  /*1030*/  VIADD R32, R0, 0x5 ;  /* 0x0000000500207836 */ /* 0x000fc80000000000 */
        /* <DEDUP_REMOVED lines=9> */
.L_x_58:
[----:B------:R-:W-:Y:S01]  /*10d0*/  VIADD R51, R0, 0x5 ;  /* 0x0000000500337836 */ /* 0x000fe20000000000 */
[----:B------:R-:W-:-:S04]  /*10e0*/  MOV R52, 0x1110 ;  /* 0x0000111000347802 */ /* 0x000fc80000000f00 */
[----:B------:R-:W-:-:S07]  /*10f0*/  SHF.R.S32.HI R50, RZ, 0x1f, R51 ;  /* 0x0000001fff327819 */ /* 0x000fce0000011433 */
[----:B------:R-:W-:Y:S05]  /*1100*/  CALL.REL.NOINC `($__internal_2_$__cuda_sm20_rem_u64) ;  /* 0x0000003800547944 */ /* 0x000fea0003c00000 */
.L_x_59:
[----:B------:R-:W-:Y:S05]  /*1110*/  BSYNC.RECONVERGENT B0 ;  /* 0x0000000000007941 */ /* 0x000fea0003800200 */
.L_x_57:
[----:B------:R-:W-:-:S04]  /*1120*/  LEA R32, P0, R50, UR14, 0x2 ;  /* 0x0000000e32207c11 */ /* 0x000fc8000f8010ff */
[----:B------:R-:W-:-:S05]  /*1130*/  LEA.HI.X R33, R50, UR15, R51, 0x2, P0 ;  /* 0x0000000f32217c11 */ /* 0x000fca00080f1433 */
[----:B------:R-:W2:Y:S01]  /*1140*/  LDG.E.STRONG.GPU R32, desc[UR8][R32.64] ;  /* 0x0000000820207981 */ /* 0x000ea2000c1ef900 */
[----:B------:R-:W-:Y:S01]  /*1150*/  SHF.R.S32.HI R50, RZ, 0x1f, R0 ;  /* 0x0000001fff327819 */ /* 0x000fe20000011400 */
[----:B------:R-:W-:Y:S03]  /*1160*/  BSSY.RECONVERGENT B0, `(.L_x_60) ;  /* 0x000001f000007945 */ /* 0x000fe60003800200 */
        /* <DEDUP_REMOVED lines=12> */
[----:B0-----:R-:W-:Y:S02]  /*1230*/  MOV R51, RZ ;  /* 0x000000ff00337202 */ /* 0x001fe40000000f00 */
        /* <DEDUP_REMOVED lines=13> */
.L_x_61:
[----:B------:R-:W-:Y:S01]  /*1310*/  VIADD R51, R0, 0x6 ;  /* 0x0000000600337836 */ /* 0x000fe20000000000 */
[----:B------:R-:W-:-:S04]  /*1320*/  MOV R52, 0x1350 ;  /* 0x0000135000347802 */ /* 0x000fc80000000f00 */
[----:B------:R-:W-:-:S07]  /*1330*/  SHF.R.S32.HI R50, RZ, 0x1f, R51 ;  /* 0x0000001fff327819 */ /* 0x000fce0000011433 */
[----:B------:R-:W-:Y:S05]  /*1340*/  CALL.REL.NOINC `($__internal_2_$__cuda_sm20_rem_u64) ;  /* 0x0000003400c47944 */ /* 0x000fea0003c00000 */
.L_x_62:
[----:B------:R-:W-:Y:S05]  /*1350*/  BSYNC.RECONVERGENT B0 ;  /* 0x0000000000007941 */ /* 0x000fea0003800200 */
.L_x_60:
        /* <DEDUP_REMOVED lines=31> */
.L_x_64:
[----:B------:R-:W-:Y:S01]  /*1550*/  VIADD R51, R0, 0x7 ;  /* 0x0000000700337836 */ /* 0x000fe20000000000 */
[----:B------:R-:W-:-:S04]  /*1560*/  MOV R52, 0x1590 ;  /* 0x0000159000347802 */ /* 0x000fc80000000f00 */
[----:B------:R-:W-:-:S07]  /*1570*/  SHF.R.S32.HI R50, RZ, 0x1f, R51 ;  /* 0x0000001fff327819 */ /* 0x000fce0000011433 */
[----:B------:R-:W-:Y:S05]  /*1580*/  CALL.REL.NOINC `($__internal_2_$__cuda_sm20_rem_u64) ;  /* 0x0000003400347944 */ /* 0x000fea0003c00000 */
.L_x_65:
[----:B------:R-:W-:Y:S05]  /*1590*/  BSYNC.RECONVERGENT B0 ;  /* 0x0000000000007941 */ /* 0x000fea0003800200 */
.L_x_63:
        /* <DEDUP_REMOVED lines=31> */
.L_x_67:
[----:B------:R-:W-:Y:S01]  /*1790*/  VIADD R51, R0, 0x8 ;  /* 0x0000000800337836 */ /* 0x000fe20000000000 */
[----:B------:R-:W-:-:S04]  /*17a0*/  MOV R52, 0x17d0 ;  /* 0x000017d000347802 */ /* 0x000fc80000000f00 */
[----:B------:R-:W-:-:S07]  /*17b0*/  SHF.R.S32.HI R50, RZ, 0x1f, R51 ;  /* 0x0000001fff327819 */ /* 0x000fce0000011433 */
[----:B------:R-:W-:Y:S05]  /*17c0*/  CALL.REL.NOINC `($__internal_2_$__cuda_sm20_rem_u64) ;  /* 0x0000003000a47944 */ /* 0x000fea0003c00000 */
.L_x_68:
[----:B------:R-:W-:Y:S05]  /*17d0*/  BSYNC.RECONVERGENT B0 ;  /* 0x0000000000007941 */ /* 0x000fea0003800200 */
.L_x_66:
[----:B------:R-:W-:-:S04]  /*17e0*/  LEA R32, P0, R50, UR14, 0x2 ;  /* 0x0000000e32207c11 */ /* 0x000fc8000f8010ff */
[----:B------:R-:W-:-:S05]  /*17f0*/  LEA.HI.X R33, R50, UR15, R51, 0x2, P0 ;  /* 0x0000000f32217c11 */ /* 0x000fca00080f1433 */
        /* <DEDUP_REMOVED lines=12> */
[----:B0-----:R-:W-:Y:S02]  /*18c0*/  VIADD R33, R51, 0xffffffe ;  /* 0x0ffffffe33217836 */ /* 0x001fe40000000000 */
[----:B------:R-:W-:-:S04]  /*18d0*/  IMAD.MOV.U32 R51, RZ, RZ, RZ ;  /* 0x000000ffff337224 */ /* 0x000fc800078e00ff */
[----:B------:R-:W0:Y:S02]  /*18e0*/  F2I.FTZ.U32.TRUNC.NTZ R33, R33 ;  /* 0x0000002100217305 */ /* 0x000e24000021f000 */
[----:B0-----:R-:W-:-:S05]  /*18f0*/  IADD3 R53, PT, PT, RZ, -R33, RZ ;  /* 0x80000021ff357210 */ /* 0x001fca0007ffe0ff */
        /* <DEDUP_REMOVED lines=11> */
.L_x_70:
[----:B------:R-:W-:Y:S01]  /*19b0*/  MOV R51, R45 ;  /* 0x0000002d00337202 */ /* 0x000fe20000000f00 */
[----:B------:R-:W-:Y:S01]  /*19c0*/  IMAD.MOV.U32 R50, RZ, RZ, R19 ;  /* 0x000000ffff327224 */ /* 0x000fe200078e0013 */
[----:B------:R-:W-:-:S07]  /*19d0*/  MOV R52, 0x19f0 ;  /* 0x000019f000347802 */ /* 0x000fce0000000f00 */
[----:B------:R-:W-:Y:S05]  /*19e0*/  CALL.REL.NOINC `($__internal_2_$__cuda_sm20_rem_u64) ;  /* 0x00000030001c7944 */ /* 0x000fea0003c00000 */
.L_x_71:
[----:B------:R-:W-:Y:S05]  /*19f0*/  BSYNC.RECONVERGENT B0 ;  /* 0x0000000000007941 */ /* 0x000fea0003800200 */
.L_x_69:
        /* <DEDUP_REMOVED lines=29> */
.L_x_73:
[----:B------:R-:W-:Y:S01]  /*1bd0*/  MOV R51, R44 ;  /* 0x0000002c00337202 */ /* 0x000fe20000000f00 */
[----:B------:R-:W-:Y:S01]  /*1be0*/  IMAD.MOV.U32 R50, RZ, RZ, R18 ;  /* 0x000000ffff327224 */ /* 0x000fe200078e0012 */
[----:B------:R-:W-:-:S07]  /*1bf0*/  MOV R52, 0x1c10 ;  /* 0x00001c1000347802 */ /* 0x000fce0000000f00 */
[----:B------:R-:W-:Y:S05]  /*1c00*/  CALL.REL.NOINC `($__internal_2_$__cuda_sm20_rem_u64) ;  /* 0x0000002c00947944 */ /* 0x000fea0003c00000 */
.L_x_74:
[----:B------:R-:W-:Y:S05]  /*1c10*/  BSYNC.RECONVERGENT B0 ;  /* 0x0000000000007941 */ /* 0x000fea0003800200 */
.L_x_72:
        /* <DEDUP_REMOVED lines=29> */
.L_x_76:
[----:B------:R-:W-:Y:S01]  /*1df0*/  MOV R51, R43 ;  /* 0x0000002b00337202 */ /* 0x000fe20000000f00 */
[----:B------:R-:W-:Y:S01]  /*1e00*/  IMAD.MOV.U32 R50, RZ, RZ, R17 ;  /* 0x000000ffff327224 */ /* 0x000fe200078e0011 */
[----:B------:R-:W-:-:S07]  /*1e10*/  MOV R52, 0x1e30 ;  /* 0x00001e3000347802 */ /* 0x000fce0000000f00 */
[----:B------:R-:W-:Y:S05]  /*1e20*/  CALL.REL.NOINC `($__internal_2_$__cuda_sm20_rem_u64) ;  /* 0x0000002c000c7944 */ /* 0x000fea0003c00000 */
.L_x_77:
[----:B------:R-:W-:Y:S05]  /*1e30*/  BSYNC.RECONVERGENT B0 ;  /* 0x0000000000007941 */ /* 0x000fea0003800200 */
.L_x_75:
        /* <DEDUP_REMOVED lines=29> */
.L_x_79:
[----:B------:R-:W-:Y:S01]  /*2010*/  MOV R51, R42 ;  /* 0x0000002a00337202 */ /* 0x000fe20000000f00 */
[----:B------:R-:W-:Y:S01]  /*2020*/  IMAD.MOV.U32 R50, RZ, RZ, R16 ;  /* 0x000000ffff327224 */ /* 0x000fe200078e0010 */
[----:B------:R-:W-:-:S07]  /*2030*/  MOV R52, 0x2050 ;  /* 0x0000205000347802 */ /* 0x000fce0000000f00 */
[----:B------:R-:W-:Y:S05]  /*2040*/  CALL.REL.NOINC `($__internal_2_$__cuda_sm20_rem_u64) ;  /* 0x0000002800847944 */ /* 0x000fea0003c00000 */
.L_x_80:
[----:B------:R-:W-:Y:S05]  /*2050*/  BSYNC.RECONVERGENT B0 ;  /* 0x0000000000007941 */ /* 0x000fea0003800200 */
.L_x_78:
        /* <DEDUP_REMOVED lines=29> */
.L_x_82:
[----:B------:R-:W-:Y:S01]  /*2230*/  MOV R51, R41 ;  /* 0x0000002900337202 */ /* 0x000fe20000000f00 */
[----:B------:R-:W-:Y:S01]  /*2240*/  IMAD.MOV.U32 R50, RZ, RZ, R15 ;  /* 0x000000ffff327224 */ /* 0x000fe200078e000f */
[----:B------:R-:W-:-:S07]  /*2250*/  MOV R52, 0x2270 ;  /* 0x0000227000347802 */ /* 0x000fce0000000f00 */
[----:B------:R-:W-:Y:S05]  /*2260*/  CALL.REL.NOINC `($__internal_2_$__cuda_sm20_rem_u64) ;  /* 0x0000002400fc7944 */ /* 0x000fea0003c00000 */
.L_x_83:
[----:B------:R-:W-:Y:S05]  /*2270*/  BSYNC.RECONVERGENT B0 ;  /* 0x0000000000007941 */ /* 0x000fea0003800200 */
.L_x_81:
        /* <DEDUP_REMOVED lines=29> */
.L_x_85:
[----:B------:R-:W-:Y:S01]  /*2450*/  MOV R51, R40 ;  /* 0x0000002800337202 */ /* 0x000fe20000000f00 */
[----:B------:R-:W-:Y:S01]  /*2460*/  IMAD.MOV.U32 R50, RZ, RZ, R14 ;  /* 0x000000ffff327224 */ /* 0x000fe200078e000e */
[----:B------:R-:W-:-:S07]  /*2470*/  MOV R52, 0x2490 ;  /* 0x0000249000347802 */ /* 0x000fce0000000f00 */
[----:B------:R-:W-:Y:S05]  /*2480*/  CALL.REL.NOINC `($__internal_2_$__cuda_sm20_rem_u64) ;  /* 0x0000002400747944 */ /* 0x000fea0003c00000 */
.L_x_86:
[----:B------:R-:W-:Y:S05]  /*2490*/  BSYNC.RECONVERGENT B0 ;  /* 0x0000000000007941 */ /* 0x000fea0003800200 */
.L_x_84:
        /* <DEDUP_REMOVED lines=29> */
.L_x_88:
[----:B------:R-:W-:Y:S01]  /*2670*/  MOV R51, R39 ;  /* 0x0000002700337202 */ /* 0x000fe20000000f00 */
[----:B------:R-:W-:Y:S01]  /*2680*/  IMAD.MOV.U32 R50, RZ, RZ, R13 ;  /* 0x000000ffff327224 */ /* 0x000fe200078e000d */
[----:B------:R-:W-:-:S07]  /*2690*/  MOV R52, 0x26b0 ;  /* 0x000026b000347802 */ /* 0x000fce0000000f00 */
[----:B------:R-:W-:Y:S05]  /*26a0*/  CALL.REL.NOINC `($__internal_2_$__cuda_sm20_rem_u64) ;  /* 0x0000002000ec7944 */ /* 0x000fea0003c00000 */
.L_x_89:
[----:B------:R-:W-:Y:S05]  /*26b0*/  BSYNC.RECONVERGENT B0 ;  /* 0x0000000000007941 */ /* 0x000fea0003800200 */
.L_x_87:
        /* <DEDUP_REMOVED lines=29> */
.L_x_91:
[----:B------:R-:W-:Y:S01]  /*2890*/  MOV R51, R38 ;  /* 0x0000002600337202 */ /* 0x000fe20000000f00 */
[----:B------:R-:W-:Y:S01]  /*28a0*/  IMAD.MOV.U32 R50, RZ, RZ, R12 ;  /* 0x000000ffff327224 */ /* 0x000fe200078e000c */
[----:B------:R-:W-:-:S07]  /*28b0*/  MOV R52, 0x28d0 ;  /* 0x000028d000347802 */ /* 0x000fce0000000f00 */
[----:B------:R-:W-:Y:S05]  /*28c0*/  CALL.REL.NOINC `($__internal_2_$__cuda_sm20_rem_u64) ;  /* 0x0000002000647944 */ /* 0x000fea0003c00000 */
.L_x_92:
[----:B------:R-:W-:Y:S05]  /*28d0*/  BSYNC.RECONVERGENT B0 ;  /* 0x0000000000007941 */ /* 0x000fea0003800200 */
.L_x_90:
        /* <DEDUP_REMOVED lines=29> */
.L_x_94:
[----:B------:R-:W-:Y:S01]  /*2ab0*/  MOV R51, R37 ;  /* 0x0000002500337202 */ /* 0x000fe20000000f00 */
[----:B------:R-:W-:Y:S01]  /*2ac0*/  IMAD.MOV.U32 R50, RZ, RZ, R11 ;  /* 0x000000ffff327224 */ /* 0x000fe200078e000b */
[----:B------:R-:W-:-:S07]  /*2ad0*/  MOV R52, 0x2af0 ;  /* 0x00002af000347802 */ /* 0x000fce0000000f00 */
[----:B------:R-:W-:Y:S05]  /*2ae0*/  CALL.REL.NOINC `($__internal_2_$__cuda_sm20_rem_u64) ;  /* 0x0000001c00dc7944 */ /* 0x000fea0003c00000 */
.L_x_95:
[----:B------:R-:W-:Y:S05]  /*2af0*/  BSYNC.RECONVERGENT B0 ;  /* 0x0000000000007941 */ /* 0x000fea0003800200 */
.L_x_93:
        /* <DEDUP_REMOVED lines=29> */
.L_x_97:
[----:B------:R-:W-:Y:S01]  /*2cd0*/  MOV R51, R36 ;  /* 0x0000002400337202 */ /* 0x000fe20000000f00 */
[----:B------:R-:W-:Y:S01]  /*2ce0*/  IMAD.MOV.U32 R50, RZ, RZ, R10 ;  /* 0x000000ffff327224 */ /* 0x000fe200078e000a */
[----:B------:R-:W-:-:S07]  /*2cf0*/  MOV R52, 0x2d10 ;  /* 0x00002d1000347802 */ /* 0x000fce0000000f00 */
[----:B------:R-:W-:Y:S05]  /*2d00*/  CALL.REL.NOINC `($__internal_2_$__cuda_sm20_rem_u64) ;  /* 0x0000001c00547944 */ /* 0x000fea0003c00000 */
.L_x_98:
[----:B------:R-:W-:Y:S05]  /*2d10*/  BSYNC.RECONVERGENT B0 ;  /* 0x0000000000007941 */ /* 0x000fea0003800200 */
.L_x_96:
        /* <DEDUP_REMOVED lines=29> */
.L_x_100:
[----:B------:R-:W-:Y:S01]  /*2ef0*/  MOV R51, R35 ;  /* 0x0000002300337202 */ /* 0x000fe20000000f00 */
[----:B------:R-:W-:Y:S01]  /*2f00*/  IMAD.MOV.U32 R50, RZ, RZ, R9 ;  /* 0x000000ffff327224 */ /* 0x000fe200078e0009 */
[----:B------:R-:W-:-:S07]  /*2f10*/  MOV R52, 0x2f30 ;  /* 0x00002f3000347802 */ /* 0x000fce0000000f00 */
[----:B------:R-:W-:Y:S05]  /*2f20*/  CALL.REL.NOINC `($__internal_2_$__cuda_sm20_rem_u64) ;  /* 0x0000001800cc7944 */ /* 0x000fea0003c00000 */
.L_x_101:
[----:B------:R-:W-:Y:S05]  /*2f30*/  BSYNC.RECONVERGENT B0 ;  /* 0x0000000000007941 */ /* 0x000fea0003800200 */
.L_x_99:
[----:B------:R-:W-:-:S04]  /*2f40*/  LEA R32, P0, R50, UR14, 0x2 ;  /* 0x0000000e32207c11 */ /* 0x000fc8000f8010ff */
[----:B------:R-:W-:-:S05]  /*2f50*/  LEA.HI.X R33, R50, UR15, R51, 0x2, P0 ;  /* 0x0000000f32217c11 */ /* 0x000fca00080f1433 */
[----:B------:R-:W2:Y:S01]  /*2f60*/  LDG.E.STRONG.GPU R32, desc[UR8][R32.64] ;  /* 0x0000000820207981 */ /* 0x000ea2000c1ef900 */
[----:B------:R-:W-:Y:S01]  /*2f70*/  VIADD R51, R0, 0x14 ;  /* 0x0000001400337836 */ /* 0x000fe20000000000 */
[----:B------:R-:W-:Y:S04]  /*2f80*/  BSSY.RECONVERGENT B0, `(.L_x_102) ;  /* 0x000001d000007945 */ /* 0x000fe80003800200 */
        /* <DEDUP_REMOVED lines=11> */
[----:B0-----:R-:W-:-:S06]  /*3040*/  IADD3 R33, PT, PT, R52, 0xffffffe, RZ ;  /* 0x0ffffffe34217810 */ /* 0x001fcc0007ffe0ff */
[----:B------:R-:W0:Y:S02]  /*3050*/  F2I.FTZ.U32.TRUNC.NTZ R33, R33 ;  /* 0x0000002100217305 */ /* 0x000e24000021f000 */
[----:B0-----:R-:W-:-:S04]  /*3060*/  IMAD.MOV R53, RZ, RZ, -R33 ;  /* 0x000000ffff357224 */ /* 0x001fc800078e0a21 */
        /* <DEDUP_REMOVED lines=12> */
.L_x_103:
[----:B------:R-:W-:-:S07]  /*3130*/  MOV R52, 0x3150 ;  /* 0x0000315000347802 */ /* 0x000fce0000000f00 */
[----:B------:R-:W-:Y:S05]  /*3140*/  CALL.REL.NOINC `($__internal_2_$__cuda_sm20_rem_u64) ;  /* 0x0000001800447944 */ /* 0x000fea0003c00000 */
.L_x_104:
[----:B------:R-:W-:Y:S05]  /*3150*/  BSYNC.RECONVERGENT B0 ;  /* 0x0000000000007941 */ /* 0x000fea0003800200 */
.L_x_102:
        /* <DEDUP_REMOVED lines=15> */
[----:B0-----:R-:W-:-:S06]  /*3250*/  VIADD R51, R50, 0xffffffe ;  /* 0x0ffffffe32337836 */ /* 0x001fcc0000000000 */
[----:B------:R0:W1:Y:S02]  /*3260*/  F2I.FTZ.U32.TRUNC.NTZ R33, R51 ;  /* 0x0000003300217305 */ /* 0x000064000021f000 */
[----:B0-----:R-:W-:Y:S02]  /*3270*/  IMAD.MOV.U32 R51, RZ, RZ, RZ ;  /* 0x000000ffff337224 */ /* 0x001fe400078e00ff */
[----:B-1----:R-:W-:-:S04]  /*3280*/  IMAD.MOV R53, RZ, RZ, -R33 ;  /* 0x000000ffff357224 */ /* 0x002fc800078e0a21 */
[----:B------:R-:W-:-:S04]  /*3290*/  IMAD R53, R53, UR10, RZ ;  /* 0x0000000a35357c24 */ /* 0x000fc8000f8e02ff */
[----:B------:R-:W-:-:S04]  /*32a0*/  IMAD.HI.U32 R33, R33, R53, R32 ;  /* 0x0000003521217227 */ /* 0x000fc800078e0020 */
[----:B------:R-:W-:-:S04]  /*32b0*/  VIADD R32, R0, 0x15 ;  /* 0x0000001500207836 */ /* 0x000fc80000000000 */
        /* <DEDUP_REMOVED lines=9> */
.L_x_106:
[----:B------:R-:W-:Y:S02]  /*3350*/  IADD3 R51, PT, PT, R0, 0x15, RZ ;  /* 0x0000001500337810 */ /* 0x000fe40007ffe0ff */
[----:B------:R-:W-:Y:S02]  /*3360*/  MOV R52, 0x3390 ;  /* 0x0000339000347802 */ /* 0x000fe40000000f00 */
[----:B------:R-:W-:-:S07]  /*3370*/  SHF.R.S32.HI R50, RZ, 0x1f, R51 ;  /* 0x0000001fff327819 */ /* 0x000fce0000011433 */
[----:B------:R-:W-:Y:S05]  /*3380*/  CALL.REL.NOINC `($__internal_2_$__cuda_sm20_rem_u64) ;  /* 0x0000001400b47944 */ /* 0x000fea0003c00000 */
.L_x_107:
[----:B------:R-:W-:Y:S05]  /*3390*/  BSYNC.RECONVERGENT B0 ;  /* 0x0000000000007941 */ /* 0x000fea0003800200 */
.L_x_105:
        /* <DEDUP_REMOVED lines=31> */
.L_x_109:
[----:B------:R-:W-:Y:S02]  /*3590*/  IADD3 R51, PT, PT, R0, 0x16, RZ ;  /* 0x0000001600337810 */ /* 0x000fe40007ffe0ff */
[----:B------:R-:W-:Y:S02]  /*35a0*/  MOV R52, 0x35d0 ;  /* 0x000035d000347802 */ /* 0x000fe40000000f00 */
[----:B------:R-:W-:-:S07]  /*35b0*/  SHF.R.S32.HI R50, RZ, 0x1f, R51 ;  /* 0x0000001fff327819 */ /* 0x000fce0000011433 */
[----:B------:R-:W-:Y:S05]  /*35c0*/  CALL.REL.NOINC `($__internal_2_$__cuda_sm20_rem_u64) ;  /* 0x0000001400247944 */ /* 0x000fea0003c00000 */
.L_x_110:
[----:B------:R-:W-:Y:S05]  /*35d0*/  BSYNC.RECONVERGENT B0 ;  /* 0x0000000000007941 */ /* 0x000fea0003800200 */
.L_x_108:
        /* <DEDUP_REMOVED lines=31> */
.L_x_112:
[----:B------:R-:W-:Y:S02]  /*37d0*/  IADD3 R51, PT, PT, R0, 0x17, RZ ;  /* 0x0000001700337810 */ /* 0x000fe40007ffe0ff */
[----:B------:R-:W-:Y:S02]  /*37e0*/  MOV R52, 0x3810 ;  /* 0x0000381000347802 */ /* 0x000fe40000000f00 */
[----:B------:R-:W-:-:S07]  /*37f0*/  SHF.R.S32.HI R50, RZ, 0x1f, R51 ;  /* 0x0000001fff327819 */ /* 0x000fce0000011433 */
[----:B------:R-:W-:Y:S05]  /*3800*/  CALL.REL.NOINC `($__internal_2_$__cuda_sm20_rem_u64) ;  /* 0x0000001000947944 */ /* 0x000fea0003c00000 */
.L_x_113:
[----:B------:R-:W-:Y:S05]  /*3810*/  BSYNC.RECONVERGENT B0 ;  /* 0x0000000000007941 */ /* 0x000fea0003800200 */
.L_x_111:
        /* <DEDUP_REMOVED lines=12> */
[----:B------:R-:W-:Y:S02]  /*38e0*/  HFMA2 R32, -RZ, RZ, 0, 0 ;  /* 0x00000000ff207431 */ /* 0x000fe400000001ff */
[----:B------:R-:W-:Y:S01]  /*38f0*/  VIADD R0, R0, 0x18 ;  /* 0x0000001800007836 */ /* 0x000fe20000000000 */
[----:B------:R-:W-:-:S04]  /*3900*/  ISETP.NE.U32.AND P1, PT, RZ, UR10, PT ;  /* 0x0000000aff007c0c */ /* 0x000fc8000bf25070 */
[----:B0-----:R-:W0:Y:S02]  /*3910*/  MUFU.RCP R50, R50 ;  /* 0x0000003200327308 */ /* 0x001e240000001000 */
[----:B0-----:R-:W-:-:S06]  /*3920*/  VIADD R51, R50, 0xffffffe ;  /* 0x0ffffffe32337836 */ /* 0x001fcc0000000000 */
        /* <DEDUP_REMOVED lines=14> */
.L_x_115:
[----:B------:R-:W-:Y:S02]  /*3a10*/  IADD3 R51, PT, PT, R0, 0x18, RZ ;  /* 0x0000001800337810 */ /* 0x000fe40007ffe0ff */
[----:B------:R-:W-:Y:S02]  /*3a20*/  MOV R52, 0x3a50 ;  /* 0x00003a5000347802 */ /* 0x000fe40000000f00 */
[----:B------:R-:W-:-:S07]  /*3a30*/  SHF.R.S32.HI R50, RZ, 0x1f, R51 ;  /* 0x0000001fff327819 */ /* 0x000fce0000011433 */
[----:B------:R-:W-:Y:S05]  /*3a40*/  CALL.REL.NOINC `($__internal_2_$__cuda_sm20_rem_u64) ;  /* 0x0000001000047944 */ /* 0x000fea0003c00000 */
.L_x_116:
[----:B------:R-:W-:Y:S05]  /*3a50*/  BSYNC.RECONVERGENT B0 ;  /* 0x0000000000007941 */ /* 0x000fea0003800200 */
.L_x_114:
        /* <DEDUP_REMOVED lines=29> */
.L_x_118:
[----:B------:R-:W-:Y:S01]  /*3c30*/  IMAD.MOV.U32 R51, RZ, RZ, R34 ;  /* 0x000000ffff337224 */ /* 0x000fe200078e0022 */
[----:B------:R-:W-:Y:S02]  /*3c40*/  MOV R50, R8 ;  /* 0x0000000800327202 */ /* 0x000fe40000000f00 */
[----:B------:R-:W-:-:S07]  /*3c50*/  MOV R52, 0x3c70 ;  /* 0x00003c7000347802 */ /* 0x000fce0000000f00 */
[----:B------:R-:W-:Y:S05]  /*3c60*/  CALL.REL.NOINC `($__internal_2_$__cuda_sm20_rem_u64) ;  /* 0x0000000c007c7944 */ /* 0x000fea0003c00000 */
.L_x_119:
[----:B------:R-:W-:Y:S05]  /*3c70*/  BSYNC.RECONVERGENT B0 ;  /* 0x0000000000007941 */ /* 0x000fea0003800200 */
.L_x_117:
        /* <DEDUP_REMOVED lines=29> */
.L_x_121:
[----:B------:R-:W-:Y:S01]  /*3e50*/  IMAD.MOV.U32 R51, RZ, RZ, R29 ;  /* 0x000000ffff337224 */ /* 0x000fe200078e001d */
[----:B------:R-:W-:Y:S02]  /*3e60*/  MOV R50, R7 ;  /* 0x0000000700327202 */ /* 0x000fe40000000f00 */
[----:B------:R-:W-:-:S07]  /*3e70*/  MOV R52, 0x3e90 ;  /* 0x00003e9000347802 */ /* 0x000fce0000000f00 */
[----:B------:R-:W-:Y:S05]  /*3e80*/  CALL.REL.NOINC `($__internal_2_$__cuda_sm20_rem_u64) ;  /* 0x0000000800f47944 */ /* 0x000fea0003c00000 */
.L_x_122:
[----:B------:R-:W-:Y:S05]  /*3e90*/  BSYNC.RECONVERGENT B0 ;  /* 0x0000000000007941 */ /* 0x000fea0003800200 */
.L_x_120:
        /* <DEDUP_REMOVED lines=29> */
.L_x_124:
[----:B------:R-:W-:Y:S01]  /*4070*/  IMAD.MOV.U32 R51, RZ, RZ, R28 ;  /* 0x000000ffff337224 */ /* 0x000fe200078e001c */
[----:B------:R-:W-:Y:S02]  /*4080*/  MOV R50, R6 ;  /* 0x0000000600327202 */ /* 0x000fe40000000f00 */
[----:B------:R-:W-:-:S07]  /*4090*/  MOV R52, 0x40b0 ;  /* 0x000040b000347802 */ /* 0x000fce0000000f00 */
[----:B------:R-:W-:Y:S05]  /*40a0*/  CALL.REL.NOINC `($__internal_2_$__cuda_sm20_rem_u64) ;  /* 0x00000008006c7944 */ /* 0x000fea0003c00000 */
.L_x_125:
[----:B------:R-:W-:Y:S05]  /*40b0*/  BSYNC.RECONVERGENT B0 ;  /* 0x0000000000007941 */ /* 0x000fea0003800200 */
.L_x_123:
        /* <DEDUP_REMOVED lines=29> */
.L_x_127:
[----:B------:R-:W-:Y:S01]  /*4290*/  IMAD.MOV.U32 R51, RZ, RZ, R27 ;  /* 0x000000ffff337224 */ /* 0x000fe200078e001b */
[----:B------:R-:W-:Y:S02]  /*42a0*/  MOV R50, R5 ;  /* 0x0000000500327202 */ /* 0x000fe40000000f00 */
[----:B------:R-:W-:-:S07]  /*42b0*/  MOV R52, 0x42d0 ;  /* 0x000042d000347802 */ /* 0x000fce0000000f00 */
[----:B------:R-:W-:Y:S05]  /*42c0*/  CALL.REL.NOINC `($__internal_2_$__cuda_sm20_rem_u64) ;  /* 0x0000000400e47944 */ /* 0x000fea0003c00000 */
.L_x_128:
[----:B------:R-:W-:Y:S05]  /*42d0*/  BSYNC.RECONVERGENT B0 ;  /* 0x0000000000007941 */ /* 0x000fea0003800200 */
.L_x_126:
        /* <DEDUP_REMOVED lines=29> */
.L_x_130:
[----:B------:R-:W-:Y:S01]  /*44b0*/  IMAD.MOV.U32 R51, RZ, RZ, R26 ;  /* 0x000000ffff337224 */ /* 0x000fe200078e001a */
[----:B------:R-:W-:Y:S02]  /*44c0*/  MOV R50, R4 ;  /* 0x0000000400327202 */ /* 0x000fe40000000f00 */
[----:B------:R-:W-:-:S07]  /*44d0*/  MOV R52, 0x44f0 ;  /* 0x000044f000347802 */ /* 0x000fce0000000f00 */
[----:B------:R-:W-:Y:S05]  /*44e0*/  CALL.REL.NOINC `($__internal_2_$__cuda_sm20_rem_u64) ;  /* 0x00000004005c7944 */ /* 0x000fea0003c00000 */
.L_x_131:
[----:B------:R-:W-:Y:S05]  /*44f0*/  BSYNC.RECONVERGENT B0 ;  /* 0x0000000000007941 */ /* 0x000fea0003800200 */
.L_x_129:
        /* <DEDUP_REMOVED lines=14> */
[----:B0-----:R-:W-:Y:S01]  /*45e0*/  VIADD R33, R51, 0xffffffe ;  /* 0x0ffffffe33217836 */ /* 0x001fe20000000000 */
[----:B------:R-:W-:-:S05]  /*45f0*/  MOV R51, RZ ;  /* 0x000000ff00337202 */ /* 0x000fca0000000f00 */
        /* <DEDUP_REMOVED lines=13> */
.L_x_133:
[----:B------:R-:W-:Y:S01]  /*46d0*/  IMAD.MOV.U32 R51, RZ, RZ, R25 ;  /* 0x000000ffff337224 */ /* 0x000fe200078e0019 */
[----:B------:R-:W-:Y:S02]  /*46e0*/  MOV R50, R3 ;  /* 0x0000000300327202 */ /* 0x000fe40000000f00 */
[----:B------:R-:W-:-:S07]  /*46f0*/  MOV R52, 0x4710 ;  /* 0x0000471000347802 */ /* 0x000fce0000000f00 */
[----:B------:R-:W-:Y:S05]  /*4700*/  CALL.REL.NOINC `($__internal_2_$__cuda_sm20_rem_u64) ;  /* 0x0000000000d47944 */ /* 0x000fea0003c00000 */
.L_x_134:
[----:B------:R-:W-:Y:S05]  /*4710*/  BSYNC.RECONVERGENT B0 ;  /* 0x0000000000007941 */ /* 0x000fea0003800200 */
.L_x_132:
        /* <DEDUP_REMOVED lines=26> */
[----:B------:R-:W-:Y:S02]  /*48c0*/  @P0 IADD3 R50, PT, PT, R50, -UR10, RZ ;  /* 0x8000000a32320c10 */ /* 0x000fe4000fffe0ff */
[----:B------:R-:W-:Y:S01]  /*48d0*/  @!P1 LOP3.LUT R50, RZ, UR10, RZ, 0x33, !PT ;  /* 0x0000000aff329c12 */ /* 0x000fe2000f8e33ff */
[----:B------:R-:W-:Y:S06]  /*48e0*/  BRA `(.L_x_137) ;  /* 0x0000000000107947 */ /* 0x000fec0003800000 */
.L_x_136:
[----:B------:R-:W-:Y:S01]  /*48f0*/  MOV R51, R24 ;  /* 0x0000001800337202 */ /* 0x000fe20000000f00 */
[----:B------:R-:W-:Y:S01]  /*4900*/  IMAD.MOV.U32 R50, RZ, RZ, R2 ;  /* 0x000000ffff327224 */ /* 0x000fe200078e0002 */
[----:B------:R-:W-:-:S07]  /*4910*/  MOV R52, 0x4930 ;  /* 0x0000493000347802 */ /* 0x000fce0000000f00 */
[----:B------:R-:W-:Y:S05]  /*4920*/  CALL.REL.NOINC `($__internal_2_$__cuda_sm20_rem_u64) ;  /* 0x00000000004c7944 */ /* 0x000fea0003c00000 */
.L_x_137:
[----:B------:R-:W-:Y:S05]  /*4930*/  BSYNC.RECONVERGENT B0 ;  /* 0x0000000000007941 */ /* 0x000fea0003800200 */
.L_x_135:
[----:B------:R-:W-:-:S04]  /*4940*/  LEA R32, P0, R50, UR14, 0x2 ;  /* 0x0000000e32207c11 */ /* 0x000fc8000f8010ff */
[----:B------:R-:W-:-:S06]  /*4950*/  LEA.HI.X R33, R50, UR15, R51, 0x2, P0 ;  /* 0x0000000f32217c11 */ /* 0x000fcc00080f1433 */
[----:B------:R-:W2:Y:S01]  /*4960*/  LDG.E.STRONG.GPU R33, desc[UR8][R32.64] ;  /* 0x0000000820217981 */ /* 0x000ea2000c1ef900 */
[----:B------:R-:W-:-:S04]  /*4970*/  UIADD3 UR6, UPT, UPT, UR6, 0x1, URZ ;  /* 0x0000000106067890 */ /* 0x000fc8000fffe0ff */
[----:B------:R-:W-:Y:S01]  /*4980*/  UISETP.NE.AND UP0, UPT, UR6, URZ, UPT ;  /* 0x000000ff0600728c */ /* 0x000fe2000bf05270 */
[----:B--2---:R-:W-:-:S04]  /*4990*/  FADD R0, R0, R33 ;  /* 0x0000002100007221 */ /* 0x004fc80000000000 */
[----:B------:R-:W-:-:S04]  /*49a0*/  FADD R0, R33, R0 ;  /* 0x0000000021007221 */ /* 0x000fc80000000000 */
[----:B------:R-:W-:Y:S01]  /*49b0*/  FADD R51, R33, R0 ;  /* 0x0000000021337221 */ /* 0x000fe20000000000 */
[----:B------:R-:W-:Y:S06]  /*49c0*/  BRA.U UP0, `(.L_x_138) ;  /* 0xffffffbd00187547 */ /* 0x000fec000b83ffff */
.L_x_41:
[----:B------:R-:W0:Y:S01]  /*49d0*/  S2R R3, SR_TID.X ;  /* 0x0000000000037919 */ /* 0x000e220000002100 */
[----:B------:R-:W0:Y:S08]  /*49e0*/  S2UR UR7, SR_CTAID.X ;  /* 0x00000000000779c3 */ /* 0x000e300000002500 */
[----:B------:R-:W0:Y:S02]  /*49f0*/  LDC R0, c[0x0][0x360] ;  /* 0x0000d800ff007b82 */ /* 0x000e240000000800 */
[----:B0-----:R-:W-:-:S05]  /*4a00*/  IMAD R0, R0, UR7, R3 ;  /* 0x0000000700007c24 */ /* 0x001fca000f8e0203 */
[----:B------:R-:W-:-:S13]  /*4a10*/  ISETP.NE.AND P0, PT, R0, RZ, PT ;  /* 0x000000ff0000720c */ /* 0x000fda0003f05270 */
[----:B------:R-:W-:Y:S05]  /*4a20*/  @P0 EXIT ;  /* 0x000000000000094d */ /* 0x000fea0003800000 */
[----:B------:R-:W0:Y:S02]  /*4a30*/  LDC.64 R2, c[0x0][0x388] ;  /* 0x0000e200ff027b82 */ /* 0x000e240000000a00 */
[----:B0-----:R-:W-:Y:S01]  /*4a40*/  STG.E desc[UR8][R2.64], R51 ;  /* 0x0000003302007986 */ /* 0x001fe2000c101908 */
[----:B------:R-:W-:Y:S05]  /*4a50*/  EXIT ;  /* 0x000000000000794d */ /* 0x000fea0003800000 */
        .weak           $__internal_2_$__cuda_sm20_rem_u64
        .type           $__internal_2_$__cuda_sm20_rem_u64,@function
        .size           $__internal_2_$__cuda_sm20_rem_u64,(.L_x_262 - $__internal_2_$__cuda_sm20_rem_u64)
$__internal_2_$__cuda_sm20_rem_u64:
[----:B------:R-:W0:Y:S08]  /*4a60*/  I2F.U64.RP R54, UR4 ;  /* 0x0000000400367d12 */ /* 0x000e300008309000 */
[----:B0-----:R-:W0:Y:S02]  /*4a70*/  MUFU.RCP R56, R54 ;  /* 0x0000003600387308 */ /* 0x001e240000001000 */
[----:B0-----:R-:W-:-:S06]  /*4a80*/  IADD3 R56, PT, PT, R56, 0x1ffffffe, RZ ;  /* 0x1ffffffe38387810 */ /* 0x001fcc0007ffe0ff */
[----:B------:R-:W0:Y:S02]  /*4a90*/  F2I.U64.TRUNC R56, R56 ;  /* 0x0000003800387311 */ /* 0x000e24000020d800 */
[----:B0-----:R-:W-:Y:S01]  /*4aa0*/  IMAD.WIDE.U32 R32, R56, UR4, RZ ;  /* 0x0000000438207c25 */ /* 0x001fe2000f8e00ff */
[----:B------:R-:W-:-:S03]  /*4ab0*/  MOV R59, R56 ;  /* 0x00000038003b7202 */ /* 0x000fc60000000f00 */
[----:B------:R-:W-:Y:S01]  /*4ac0*/  IMAD R53, R56, UR5, R33 ;  /* 0x0000000538357c24 */ /* 0x000fe2000f8e0221 */
[----:B------:R-:W-:-:S03]  /*4ad0*/  IADD3 R33, P0, PT, RZ, -R32, RZ ;  /* 0x80000020ff217210 */ /* 0x000fc60007f1e0ff */
        /* <DEDUP_REMOVED lines=11> */
[----:B------:R-:W-:Y:S01]  /*4b90*/  IMAD R32, R33, UR5, R57 ;  /* 0x0000000521207c24 */ /* 0x000fe2000f8e0239 */
[----:B------:R-:W-:Y:S01]  /*4ba0*/  IADD3 R54, P0, PT, RZ, -R56, RZ ;  /* 0x80000038ff367210 */ /* 0x000fe20007f1e0ff */
[----:B------:R-:W-:Y:S02]  /*4bb0*/  HFMA2 R57, -RZ, RZ, 0, 0 ;  /* 0x00000000ff397431 */ /* 0x000fe400000001ff */
        /* <DEDUP_REMOVED lines=9> */
[----:B------:R-:W-:Y:S01]  /*4c50*/  IMAD.HI.U32 R56, R32, R51, RZ ;  /* 0x0000003320387227 */ /* 0x000fe200078e00ff */
[----:B------:R-:W-:-:S03]  /*4c60*/  IADD3.X R33, PT, PT, RZ, RZ, R33, P2, P1 ;  /* 0x000000ffff217210 */ /* 0x000fc600017e2421 */
[----:B------:R-:W-:-:S04]  /*4c70*/  IMAD.WIDE.U32 R56, R32, R50, R56 ;  /* 0x0000003220387225 */ /* 0x000fc800078e0038 */
[C---:B------:R-:W-:Y:S02]  /*4c80*/  IMAD R32, R33.reuse, R50, RZ ;  /* 0x0000003221207224 */ /* 0x040fe400078e02ff */
[----:B------:R-:W-:-:S04]  /*4c90*/  IMAD.HI.U32 R53, P0, R33, R51, R56 ;  /* 0x0000003321357227 */ /* 0x000fc80007800038 */
[----:B------:R-:W-:Y:S01]  /*4ca0*/  IMAD.HI.U32 R33, R33, R50, RZ ;  /* 0x0000003221217227 */ /* 0x000fe200078e00ff */
[----:B------:R-:W-:Y:S02]  /*4cb0*/  IADD3 R32, P1, PT, R32, R53, RZ ;  /* 0x0000003520207210 */ /* 0x000fe40007f3e0ff */
[----:B------:R-:W-:Y:S01]  /*4cc0*/  MOV R53, 0x0 ;  /* 0x0000000000357802 */ /* 0x000fe20000000f00 */
[----:B------:R-:W-:Y:S02]  /*4cd0*/  IMAD.X R33, RZ, RZ, R33, P0 ;  /* 0x000000ffff217224 */ /* 0x000fe400000e0621 */
[----:B------:R-:W-:-:S03]  /*4ce0*/  IMAD.WIDE.U32 R56, R32, UR4, RZ ;  /* 0x0000000420387c25 */ /* 0x000fc6000f8e00ff */
[----:B------:R-:W-:Y:S01]  /*4cf0*/  IADD3.X R33, PT, PT, RZ, R33, RZ, P1, !PT ;  /* 0x00000021ff217210 */ /* 0x000fe20000ffe4ff */
[----:B------:R-:W-:Y:S01]  /*4d00*/  IMAD R32, R32, UR5, R57 ;  /* 0x0000000520207c24 */ /* 0x000fe2000f8e0239 */
[----:B------:R-:W-:-:S03]  /*4d10*/  IADD3 R56, P1, PT, -R56, R51, RZ ;  /* 0x0000003338387210 */ /* 0x000fc60007f3e1ff */
[----:B------:R-:W-:Y:S01]  /*4d20*/  IMAD R33, R33, UR4, R32 ;  /* 0x0000000421217c24 */ /* 0x000fe2000f8e0220 */
[----:B------:R-:W-:-:S03]  /*4d30*/  ISETP.GE.U32.AND P0, PT, R56, UR4, PT ;  /* 0x0000000438007c0c */ /* 0x000fc6000bf06070 */
[----:B------:R-:W-:Y:S01]  /*4d40*/  IMAD.X R32, R50, 0x1, ~R33, P1 ;  /* 0x0000000132207824 */ /* 0x000fe200008e0e21 */
[----:B------:R-:W-:-:S04]  /*4d50*/  IADD3 R51, P1, PT, R56, -UR4, RZ ;  /* 0x8000000438337c10 */ /* 0x000fc8000ff3e0ff */
        /* <DEDUP_REMOVED lines=14> */
[----:B------:R-:W-:Y:S06]  /*4e40*/  RET.REL.NODEC R52 `(_Z24compare_single_buffer_3xPfS_mi) ;  /* 0xffffffb0346c7950 */ /* 0x000fec0003c3ffff */
.L_x_139:
        /* <DEDUP_REMOVED lines=11> */
.L_x_262:


//--------------------- .text._Z23compare_cross_partitionPfS_mim --------------------------
	.section	.text._Z23compare_cross_partitionPfS_mim,"ax",@progbits
	.align	128
        .global         _Z23compare_cross_partitionPfS_mim
        .type           _Z23compare_cross_partitionPfS_mim,@function
        .size           _Z23compare_cross_partitionPfS_mim,(.L_x_264 - _Z23compare_cross_partitionPfS_mim)
        .other          _Z23compare_cross_partitionPfS_mim,@"STO_CUDA_ENTRY STV_DEFAULT"
_Z23compare_cross_partitionPfS_mim:
.text._Z23compare_cross_partitionPfS_mim:
        /* <DEDUP_REMOVED lines=14> */
[----:B------:R-:W-:Y:S01]  /*00e0*/  IMAD.MOV R7, RZ, RZ, -R2 ;  /* 0x000000ffff077224 */ /* 0x000fe200078e0a02 */
[----:B------:R-:W-:Y:S01]  /*00f0*/  ISETP.NE.U32.AND P2, PT, R2, RZ, PT ;  /* 0x000000ff0200720c */ /* 0x000fe20003f45070 */
[----:B------:R-:W-:-:S04]  /*0100*/  IMAD.MOV.U32 R15, RZ, RZ, RZ ;  /* 0x000000ffff0f7224 */ /* 0x000fc800078e00ff */
[----:B0-----:R-:W0:Y:S02]  /*0110*/  MUFU.RCP R0, R0 ;  /* 0x0000000000007308 */ /* 0x001e240000001000 */
[----:B0-----:R-:W-:-:S06]  /*0120*/  VIADD R4, R0, 0xffffffe ;  /* 0x0ffffffe00047836 */ /* 0x001fcc0000000000 */
[----:B------:R0:W2:Y:S02]  /*0130*/  F2I.FTZ.U32.TRUNC.NTZ R5, R4 ;  /* 0x0000000400057305 */ /* 0x0000a4000021f000 */
[----:B0-----:R-:W-:Y:S02]  /*0140*/  IMAD.MOV.U32 R4, RZ, RZ, RZ ;  /* 0x000000ffff047224 */ /* 0x001fe400078e00ff */
[----:B--2---:R-:W-:-:S04]  /*0150*/  IMAD R7, R7, R5, RZ ;  /* 0x0000000507077224 */ /* 0x004fc800078e02ff */
[----:B------:R-:W-:-:S06]  /*0160*/  IMAD.HI.U32 R5, R5, R7, R4 ;  /* 0x0000000705057227 */ /* 0x000fcc00078e0004 */
[----:B-1----:R-:W-:-:S04]  /*0170*/  IMAD.HI.U32 R14, R5, UR4, RZ ;  /* 0x00000004050e7c27 */ /* 0x002fc8000f8e00ff */
[----:B------:R-:W-:-:S04]  /*0180*/  IMAD.MOV R5, RZ, RZ, -R14 ;  /* 0x000000ffff057224 */ /* 0x000fc800078e0a0e */
[----:B------:R-:W-:-:S05]  /*0190*/  IMAD R5, R2, R5, UR4 ;  /* 0x0000000402057e24 */ /* 0x000fca000f8e0205 */
[----:B------:R-:W-:-:S13]  /*01a0*/  ISETP.GE.U32.AND P0, PT, R5, R2, PT ;  /* 0x000000020500720c */ /* 0x000fda0003f06070 */
[----:B------:R-:W-:Y:S01]  /*01b0*/  @P0 IADD3 R5, PT, PT, -R2, R5, RZ ;  /* 0x0000000502050210 */ /* 0x000fe20007ffe1ff */
[----:B------:R-:W-:-:S03]  /*01c0*/  @P0 VIADD R14, R14, 0x1 ;  /* 0x000000010e0e0836 */ /* 0x000fc60000000000 */
[----:B------:R-:W-:-:S13]  /*01d0*/  ISETP.GE.U32.AND P1, PT, R5, R2, PT ;  /* 0x000000020500720c */ /* 0x000fda0003f26070 */
[----:B------:R-:W-:Y:S01]  /*01e0*/  @P1 VIADD R14, R14, 0x1 ;  /* 0x000000010e0e1836 */ /* 0x000fe20000000000 */
[----:B------:R-:W-:Y:S01]  /*01f0*/  @!P2 LOP3.LUT R14, RZ, R2, RZ, 0x33, !PT ;  /* 0x00000002ff0ea212 */ /* 0x000fe200078e33ff */
[----:B------:R-:W-:Y:S06]  /*0200*/  BRA `(.L_x_141) ;  /* 0x0000000000087947 */ /* 0x000fec0003800000 */
.L_x_140:
[----:B------:R-:W-:-:S07]  /*0210*/  MOV R0, 0x230 ;  /* 0x0000023000007802 */ /* 0x000fce0000000f00 */
[----:B------:R-:W-:Y:S05]  /*0220*/  CALL.REL.NOINC `($__internal_3_$__cuda_sm20_div_u64) ;  /* 0x0000001000cc7944 */ /* 0x000fea0003c00000 */
.L_x_141:
[----:B------:R-:W0:Y:S01]  /*0230*/  LDCU UR4, c[0x0][0x398] ;  /* 0x00007300ff0477ac */ /* 0x000e220008000800 */
[----:B------:R-:W-:Y:S01]  /*0240*/  IMAD.MOV.U32 R9, RZ, RZ, RZ ;  /* 0x000000ffff097224 */ /* 0x000fe200078e00ff */
[----:B------:R-:W1:Y:S01]  /*0250*/  LDCU.64 UR8, c[0x0][0x358] ;  /* 0x00006b00ff0877ac */ /* 0x000e620008000a00 */
[----:B0-----:R-:W-:-:S09]  /*0260*/  UISETP.GE.AND UP0, UPT, UR4, 0x1, UPT ;  /* 0x000000010400788c */ /* 0x001fd2000bf06270 */
[----:B-1----:R-:W-:Y:S05]  /*0270*/  BRA.U !UP0, `(.L_x_142) ;  /* 0x0000001108a47547 */ /* 0x002fea000b800000 */
[----:B------:R-:W0:Y:S01]  /*0280*/  LDC.64 R12, c[0x0][0x3a0] ;  /* 0x0000e800ff0c7b82 */ /* 0x000e220000000a00 */
[----:B------:R-:W-:Y:S01]  /*0290*/  ISETP.GT.U32.AND P0, PT, R14, 0x1, PT ;  /* 0x000000010e00780c */ /* 0x000fe20003f04070 */
[----:B------:R-:W-:Y:S01]  /*02a0*/  HFMA2 R9, -RZ, RZ, 0, 0 ;  /* 0x00000000ff097431 */ /* 0x000fe200000001ff */
[----:B------:R-:W-:Y:S02]  /*02b0*/  UMOV UR4, URZ ;  /* 0x000000ff00047c82 */ /* 0x000fe40008000000 */
[----:B------:R-:W-:-:S04]  /*02c0*/  ISETP.GT.U32.AND.EX P0, PT, R15, RZ, PT, P0 ;  /* 0x000000ff0f00720c */ /* 0x000fc80003f04100 */
[----:B------:R-:W-:Y:S02]  /*02d0*/  SEL R6, R14, 0x1, P0 ;  /* 0x000000010e067807 */ /* 0x000fe40000000000 */
[----:B------:R-:W-:Y:S02]  /*02e0*/  SEL R4, R15, RZ, P0 ;  /* 0x000000ff0f047207 */ /* 0x000fe40000000000 */
[C---:B------:R-:W-:Y:S02]  /*02f0*/  LOP3.LUT R5, R6.reuse, 0x3, RZ, 0xc0, !PT ;  /* 0x0000000306057812 */ /* 0x040fe400078ec0ff */
[----:B------:R-:W-:Y:S02]  /*0300*/  LOP3.LUT R6, R6, 0xfffffffc, RZ, 0xc0, !PT ;  /* 0xfffffffc06067812 */ /* 0x000fe400078ec0ff */
[----:B0-----:R-:W-:-:S07]  /*0310*/  SHF.L.U64.HI R0, R12, 0x1, R13 ;  /* 0x000000010c007819 */ /* 0x001fce000001020d */
.L_x_167:
[----:B0-----:R-:W0:Y:S01]  /*0320*/  LDCU.64 UR6, c[0x0][0x390] ;  /* 0x00007200ff0677ac */ /* 0x001e220008000a00 */
[----:B------:R-:W1:Y:S01]  /*0330*/  LDCU UR5, c[0x0][0x398] ;  /* 0x00007300ff0577ac */ /* 0x000e620008000800 */
[----:B------:R-:W-:Y:S01]  /*0340*/  UIADD3 UR4, UPT, UPT, UR4, 0x1, URZ ;  /* 0x0000000104047890 */ /* 0x000fe2000fffe0ff */
[----:B0-----:R-:W-:-:S04]  /*0350*/  ISETP.GT.U32.AND P0, PT, R2, UR6, PT ;  /* 0x0000000602007c0c */ /* 0x001fc8000bf04070 */
[----:B------:R-:W-:Y:S01]  /*0360*/  ISETP.GT.U32.AND.EX P0, PT, R3, UR7, PT, P0 ;  /* 0x0000000703007c0c */ /* 0x000fe2000bf04100 */
[----:B-1----:R-:W-:-:S12]  /*0370*/  UISETP.NE.AND UP0, UPT, UR4, UR5, UPT ;  /* 0x000000050400728c */ /* 0x002fd8000bf05270 */
[----:B------:R-:W-:Y:S05]  /*0380*/  @P0 BRA `(.L_x_143) ;  /* 0x00000010005c0947 */ /* 0x000fea0003800000 */
[----:B------:R-:W-:Y:S01]  /*0390*/  ISETP.GE.U32.AND P0, PT, R14, 0x4, PT ;  /* 0x000000040e00780c */ /* 0x000fe20003f06070 */
[----:B------:R-:W0:Y:S01]  /*03a0*/  LDCU.64 UR6, c[0x0][0x390] ;  /* 0x00007200ff0677ac */ /* 0x000e220008000a00 */
[----:B------:R-:W-:Y:S02]  /*03b0*/  IMAD.MOV.U32 R7, RZ, RZ, RZ ;  /* 0x000000ffff077224 */ /* 0x000fe400078e00ff */
[----:B------:R-:W-:Y:S01]  /*03c0*/  ISETP.GE.U32.AND.EX P0, PT, R15, RZ, PT, P0 ;  /* 0x000000ff0f00720c */ /* 0x000fe20003f06100 */
[----:B------:R-:W-:-:S12]  /*03d0*/  IMAD.MOV.U32 R8, RZ, RZ, RZ ;  /* 0x000000ffff087224 */ /* 0x000fd800078e00ff */
[----:B------:R-:W-:Y:S05]  /*03e0*/  @!P0 BRA `(.L_x_144) ;  /* 0x0000000800608947 */ /* 0x000fea0003800000 */
[----:B------:R-:W1:Y:S01]  /*03f0*/  LDC.64 R10, c[0x0][0x3a0] ;  /* 0x0000e800ff0a7b82 */ /* 0x000e620000000a00 */
[--C-:B------:R-:W-:Y:S01]  /*0400*/  SHF.R.S32.HI R7, RZ, 0x1f, R16.reuse ;  /* 0x0000001fff077819 */ /* 0x100fe20000011410 */
[----:B------:R-:W-:Y:S01]  /*0410*/  IMAD.MOV.U32 R8, RZ, RZ, R16 ;  /* 0x000000ffff087224 */ /* 0x000fe200078e0010 */
[----:B------:R-:W-:Y:S01]  /*0420*/  MOV R20, R4 ;  /* 0x0000000400147202 */ /* 0x000fe20000000f00 */
[----:B------:R-:W-:Y:S01]  /*0430*/  IMAD.MOV.U32 R13, RZ, RZ, R6 ;  /* 0x000000ffff0d7224 */ /* 0x000fe200078e0006 */
[----:B------:R-:W2:Y:S01]  /*0440*/  LDCU UR5, c[0x0][0x394] ;  /* 0x00007280ff0577ac */ /* 0x000ea20008000800 */
[----:B------:R-:W3:Y:S01]  /*0450*/  LDCU UR14, c[0x0][0x390] ;  /* 0x00007200ff0e77ac */ /* 0x000ee20008000800 */
[----:B------:R-:W4:Y:S01]  /*0460*/  LDCU.64 UR10, c[0x0][0x380] ;  /* 0x00007000ff0a77ac */ /* 0x000f220008000a00 */
[----:B------:R-:W0:Y:S03]  /*0470*/  LDCU.64 UR12, c[0x0][0x3a0] ;  /* 0x00007400ff0c77ac */ /* 0x000e260008000a00 */
.L_x_157:
[----:B--2---:R-:W-:Y:S01]  /*0480*/  LOP3.LUT R18, R7, UR5, RZ, 0xfc, !PT ;  /* 0x0000000507127c12 */ /* 0x004fe2000f8efcff */
[----:B------:R-:W-:Y:S03]  /*0490*/  BSSY.RECONVERGENT B0, `(.L_x_145) ;  /* 0x000001a000007945 */ /* 0x000fe60003800200 */
[----:B------:R-:W-:-:S13]  /*04a0*/  ISETP.NE.U32.AND P0, PT, R18, RZ, PT ;  /* 0x000000ff1200720c */ /* 0x000fda0003f05070 */
[----:B------:R-:W-:Y:S05]  /*04b0*/  @P0 BRA `(.L_x_146) ;  /* 0x00000000004c0947 */ /* 0x000fea0003800000 */
[----:B---3--:R-:W2:Y:S01]  /*04c0*/  I2F.U32.RP R21, UR14 ;  /* 0x0000000e00157d06 */ /* 0x008ea20008209000 */
[----:B------:R-:W-:Y:S01]  /*04d0*/  ISETP.NE.U32.AND P1, PT, RZ, UR14, PT ;  /* 0x0000000eff007c0c */ /* 0x000fe2000bf25070 */
[----:B------:R-:W-:-:S06]  /*04e0*/  IMAD.MOV.U32 R27, RZ, RZ, RZ ;  /* 0x000000ffff1b7224 */ /* 0x000fcc00078e00ff */
[----:B--2---:R-:W2:Y:S02]  /*04f0*/  MUFU.RCP R21, R21 ;  /* 0x0000001500157308 */ /* 0x004ea40000001000 */
[----:B--2---:R-:W-:-:S06]  /*0500*/  VIADD R18, R21, 0xffffffe ;  /* 0x0ffffffe15127836 */ /* 0x004fcc0000000000 */
[----:B------:R2:W3:Y:S02]  /*0510*/  F2I.FTZ.U32.TRUNC.NTZ R19, R18 ;  /* 0x0000001200137305 */ /* 0x0004e4000021f000 */
[----:B--2---:R-:W-:Y:S02]  /*0520*/  IMAD.MOV.U32 R18, RZ, RZ, RZ ;  /* 0x000000ffff127224 */ /* 0x004fe400078e00ff */
[----:B---3--:R-:W-:-:S04]  /*0530*/  IMAD.MOV R23, RZ, RZ, -R19 ;  /* 0x000000ffff177224 */ /* 0x008fc800078e0a13 */
        /* <DEDUP_REMOVED lines=11> */
.L_x_146:
[----:B------:R-:W-:Y:S01]  /*05f0*/  IMAD.MOV.U32 R22, RZ, RZ, R8 ;  /* 0x000000ffff167224 */ /* 0x000fe200078e0008 */
[----:B------:R-:W-:Y:S01]  /*0600*/  MOV R24, 0x630 ;  /* 0x0000063000187802 */ /* 0x000fe20000000f00 */
[----:B------:R-:W-:-:S07]  /*0610*/  IMAD.MOV.U32 R21, RZ, RZ, R7 ;  /* 0x000000ffff157224 */ /* 0x000fce00078e0007 */
[----:B01-34-:R-:W-:Y:S05]  /*0620*/  CALL.REL.NOINC `($__internal_4_$__cuda_sm20_rem_u64) ;  /* 0x0000001000e07944 */ /* 0x01bfea0003c00000 */
.L_x_147:
[----:B0---4-:R-:W-:Y:S05]  /*0630*/  BSYNC.RECONVERGENT B0 ;  /* 0x0000000000007941 */ /* 0x011fea0003800200 */
.L_x_145:
[----:B------:R-:W-:-:S04]  /*0640*/  LEA R18, P0, R26, UR10, 0x2 ;  /* 0x0000000a1a127c11 */ /* 0x000fc8000f8010ff */
[----:B------:R-:W-:-:S05]  /*0650*/  LEA.HI.X R19, R26, UR11, R27, 0x2, P0 ;  /* 0x0000000b1a137c11 */ /* 0x000fca00080f141b */
[----:B------:R-:W2:Y:S01]  /*0660*/  LDG.E.STRONG.GPU R18, desc[UR8][R18.64] ;  /* 0x0000000812127981 */ /* 0x000ea2000c1ef900 */
[----:B------:R-:W-:Y:S01]  /*0670*/  IADD3 R22, P0, PT, R8, UR12, RZ ;  /* 0x0000000c08167c10 */ /* 0x000fe2000ff1e0ff */
[----:B------:R-:W-:Y:S03]  /*0680*/  BSSY.RECONVERGENT B0, `(.L_x_148) ;  /* 0x000001c000007945 */ /* 0x000fe60003800200 */
[----:B------:R-:W-:-:S04]  /*0690*/  IADD3.X R23, PT, PT, R7, UR13, RZ, P0, !PT ;  /* 0x0000000d07177c10 */ /* 0x000fc800087fe4ff */
[----:B------:R-:W-:-:S04]  /*06a0*/  LOP3.LUT R21, R23, UR5, RZ, 0xfc, !PT ;  /* 0x0000000517157c12 */ /* 0x000fc8000f8efcff */
[----:B------:R-:W-:Y:S01]  /*06b0*/  ISETP.NE.U32.AND P0, PT, R21, RZ, PT ;  /* 0x000000ff1500720c */ /* 0x000fe20003f05070 */
[----:B--2---:R-:W-:-:S12]  /*06c0*/  FADD R9, R18, R9 ;  /* 0x0000000912097221 */ /* 0x004fd80000000000 */
[----:B------:R-:W-:Y:S05]  /*06d0*/  @P0 BRA `(.L_x_149) ;  /* 0x00000000004c0947 */ /* 0x000fea0003800000 */
[----:B------:R-:W0:Y:S01]  /*06e0*/  I2F.U32.RP R21, UR14 ;  /* 0x0000000e00157d06 */ /* 0x000e220008209000 */
[----:B------:R-:W-:Y:S01]  /*06f0*/  IMAD.MOV.U32 R18, RZ, RZ, RZ ;  /* 0x000000ffff127224 */ /* 0x000fe200078e00ff */
[----:B------:R-:W-:Y:S01]  /*0700*/  ISETP.NE.U32.AND P1, PT, RZ, UR14, PT ;  /* 0x0000000eff007c0c */ /* 0x000fe2000bf25070 */
[----:B------:R-:W-:-:S05]  /*0710*/  IMAD.MOV.U32 R27, RZ, RZ, RZ ;  /* 0x000000ffff1b7224 */ /* 0x000fca00078e00ff */
[----:B0-----:R-:W0:Y:S02]  /*0720*/  MUFU.RCP R21, R21 ;  /* 0x0000001500157308 */ /* 0x001e240000001000 */
[----:B0-----:R-:W-:-:S06]  /*0730*/  IADD3 R23, PT, PT, R21, 0xffffffe, RZ ;  /* 0x0ffffffe15177810 */ /* 0x001fcc0007ffe0ff */
        /* <DEDUP_REMOVED lines=13> */
.L_x_149:
[----:B------:R-:W-:Y:S01]  /*0810*/  IMAD.MOV.U32 R21, RZ, RZ, R23 ;  /* 0x000000ffff157224 */ /* 0x000fe200078e0017 */
[----:B------:R-:W-:-:S07]  /*0820*/  MOV R24, 0x840 ;  /* 0x0000084000187802 */ /* 0x000fce0000000f00 */
[----:B-1----:R-:W-:Y:S05]  /*0830*/  CALL.REL.NOINC `($__internal_4_$__cuda_sm20_rem_u64) ;  /* 0x00000010005c7944 */ /* 0x002fea0003c00000 */
.L_x_150:
[----:B------:R-:W-:Y:S05]  /*0840*/  BSYNC.RECONVERGENT B0 ;  /* 0x0000000000007941 */ /* 0x000fea0003800200 */
.L_x_148:
[----:B------:R-:W-:-:S04]  /*0850*/  LEA R18, P0, R26, UR10, 0x2 ;  /* 0x0000000a1a127c11 */ /* 0x000fc8000f8010ff */
[----:B------:R-:W-:-:S05]  /*0860*/  LEA.HI.X R19, R26, UR11, R27, 0x2, P0 ;  /* 0x0000000b1a137c11 */ /* 0x000fca00080f141b */
[----:B------:R-:W2:Y:S01]  /*0870*/  LDG.E.STRONG.GPU R18, desc[UR8][R18.64] ;  /* 0x0000000812127981 */ /* 0x000ea2000c1ef900 */
[----:B------:R-:W-:Y:S01]  /*0880*/  LEA R22, P0, R12, R8, 0x1 ;  /* 0x000000080c167211 */ /* 0x000fe200078008ff */
[----:B------:R-:W-:Y:S04]  /*0890*/  BSSY.RECONVERGENT B0, `(.L_x_151) ;  /* 0x000001c000007945 */ /* 0x000fe80003800200 */
[----:B------:R-:W-:-:S05]  /*08a0*/  IMAD.X R23, R7, 0x1, R0, P0 ;  /* 0x0000000107177824 */ /* 0x000fca00000e0600 */
[----:B------:R-:W-:-:S04]  /*08b0*/  LOP3.LUT R21, R23, UR5, RZ, 0xfc, !PT ;  /* 0x0000000517157c12 */ /* 0x000fc8000f8efcff */
[----:B------:R-:W-:Y:S01]  /*08c0*/  ISETP.NE.U32.AND P0, PT, R21, RZ, PT ;  /* 0x000000ff1500720c */ /* 0x000fe20003f05070 */
[----:B--2---:R-:W-:-:S12]  /*08d0*/  FADD R9, R9, R18 ;  /* 0x0000001209097221 */ /* 0x004fd80000000000 */
[----:B------:R-:W-:Y:S05]  /*08e0*/  @P0 BRA `(.L_x_152) ;  /* 0x00000000004c0947 */ /* 0x000fea0003800000 */
[----:B------:R-:W0:Y:S01]  /*08f0*/  I2F.U32.RP R21, UR14 ;  /* 0x0000000e00157d06 */ /* 0x000e220008209000 */
[----:B------:R-:W-:Y:S01]  /*0900*/  IMAD.MOV.U32 R18, RZ, RZ, RZ ;  /* 0x000000ffff127224 */ /* 0x000fe200078e00ff */
[----:B------:R-:W-:Y:S01]  /*0910*/  ISETP.NE.U32.AND P1, PT, RZ, UR14, PT ;  /* 0x0000000eff007c0c */ /* 0x000fe2000bf25070 */
[----:B------:R-:W-:-:S05]  /*0920*/  HFMA2 R27, -RZ, RZ, 0, 0 ;  /* 0x00000000ff1b7431 */ /* 0x000fca00000001ff */
[----:B0-----:R-:W0:Y:S02]  /*0930*/  MUFU.RCP R21, R21 ;  /* 0x0000001500157308 */ /* 0x001e240000001000 */
[----:B0-----:R-:W-:-:S06]  /*0940*/  VIADD R23, R21, 0xffffffe ;  /* 0x0ffffffe15177836 */ /* 0x001fcc0000000000 */
        /* <DEDUP_REMOVED lines=13> */
.L_x_152:
[----:B------:R-:W-:Y:S01]  /*0a20*/  IMAD.MOV.U32 R21, RZ, RZ, R23 ;  /* 0x000000ffff157224 */ /* 0x000fe200078e0017 */
[----:B------:R-:W-:-:S07]  /*0a30*/  MOV R24, 0xa50 ;  /* 0x00000a5000187802 */ /* 0x000fce0000000f00 */
[----:B-1----:R-:W-:Y:S05]  /*0a40*/  CALL.REL.NOINC `($__internal_4_$__cuda_sm20_rem_u64) ;  /* 0x0000000c00d87944 */ /* 0x002fea0003c00000 */
.L_x_153:
[----:B------:R-:W-:Y:S05]  /*0a50*/  BSYNC.RECONVERGENT B0 ;  /* 0x0000000000007941 */ /* 0x000fea0003800200 */
.L_x_151:
[----:B------:R-:W-:-:S04]  /*0a60*/  LEA R18, P0, R26, UR10, 0x2 ;  /* 0x0000000a1a127c11 */ /* 0x000fc8000f8010ff */
[----:B------:R-:W-:-:S05]  /*0a70*/  LEA.HI.X R19, R26, UR11, R27, 0x2, P0 ;  /* 0x0000000b1a137c11 */ /* 0x000fca00080f141b */
[----:B------:R0:W2:Y:S01]  /*0a80*/  LDG.E.STRONG.GPU R24, desc[UR8][R18.64] ;  /* 0x0000000812187981 */ /* 0x0000a2000c1ef900 */
[----:B-1----:R-:W-:Y:S01]  /*0a90*/  IMAD R21, R11, 0x3, RZ ;  /* 0x000000030b157824 */ /* 0x002fe200078e02ff */
[----:B------:R-:W-:Y:S01]  /*0aa0*/  BSSY.RECONVERGENT B0, `(.L_x_154) ;  /* 0x000001f000007945 */ /* 0x000fe20003800200 */
[----:B0-----:R-:W-:Y:S02]  /*0ab0*/  IMAD.MOV.U32 R18, RZ, RZ, R8 ;  /* 0x000000ffff127224 */ /* 0x001fe400078e0008 */
[----:B------:R-:W-:Y:S02]  /*0ac0*/  IMAD.MOV.U32 R19, RZ, RZ, R7 ;  /* 0x000000ffff137224 */ /* 0x000fe400078e0007 */
[----:B------:R-:W-:-:S04]  /*0ad0*/  IMAD.WIDE.U32 R22, R10, 0x3, R18 ;  /* 0x000000030a167825 */ /* 0x000fc800078e0012 */
[----:B------:R-:W-:-:S05]  /*0ae0*/  IMAD.IADD R25, R23, 0x1, R21 ;  /* 0x0000000117197824 */ /* 0x000fca00078e0215 */
        /* <DEDUP_REMOVED lines=23> */
.L_x_155:
[----:B------:R-:W-:Y:S01]  /*0c60*/  IMAD.MOV.U32 R21, RZ, RZ, R25 ;  /* 0x000000ffff157224 */ /* 0x000fe200078e0019 */
[----:B------:R-:W-:-:S07]  /*0c70*/  MOV R24, 0xc90 ;  /* 0x00000c9000187802 */ /* 0x000fce0000000f00 */
[----:B------:R-:W-:Y:S05]  /*0c80*/  CALL.REL.NOINC `($__internal_4_$__cuda_sm20_rem_u64) ;  /* 0x0000000c00487944 */ /* 0x000fea0003c00000 */
.L_x_156:
[----:B------:R-:W-:Y:S05]  /*0c90*/  BSYNC.RECONVERGENT B0 ;  /* 0x0000000000007941 */ /* 0x000fea0003800200 */
.L_x_154:
[----:B------:R-:W-:-:S04]  /*0ca0*/  LEA R18, P0, R26, UR10, 0x2 ;  /* 0x0000000a1a127c11 */ /* 0x000fc8000f8010ff */
[----:B------:R-:W-:-:S05]  /*0cb0*/  LEA.HI.X R19, R26, UR11, R27, 0x2, P0 ;  /* 0x0000000b1a137c11 */ /* 0x000fca00080f141b */
[----:B------:R-:W2:Y:S01]  /*0cc0*/  LDG.E.STRONG.GPU R18, desc[UR8][R18.64] ;  /* 0x0000000812127981 */ /* 0x000ea2000c1ef900 */
[----:B------:R-:W-:Y:S02]  /*0cd0*/  IADD3 R13, P0, PT, R13, -0x4, RZ ;  /* 0xfffffffc0d0d7810 */ /* 0x000fe40007f1e0ff */
[----:B------:R-:W-:Y:S02]  /*0ce0*/  LEA R8, P1, R10, R8, 0x2 ;  /* 0x000000080a087211 */ /* 0x000fe400078210ff */
[----:B------:R-:W-:Y:S02]  /*0cf0*/  IADD3.X R20, PT, PT, R20, -0x1, RZ, P0, !PT ;  /* 0xffffffff14147810 */ /* 0x000fe400007fe4ff */
[----:B------:R-:W-:Y:S02]  /*0d00*/  ISETP.NE.U32.AND P0, PT, R13, RZ, PT ;  /* 0x000000ff0d00720c */ /* 0x000fe40003f05070 */
[----:B------:R-:W-:Y:S02]  /*0d10*/  LEA.HI.X R7, R10, R7, R11, 0x2, P1 ;  /* 0x000000070a077211 */ /* 0x000fe400008f140b */
[----:B------:R-:W-:Y:S01]  /*0d20*/  ISETP.NE.AND.EX P0, PT, R20, RZ, PT, P0 ;  /* 0x000000ff1400720c */ /* 0x000fe20003f05300 */
[----:B--2---:R-:W-:-:S12]  /*0d30*/  FADD R9, R9, R18 ;  /* 0x0000001209097221 */ /* 0x004fd80000000000 */
[----:B------:R-:W-:Y:S05]  /*0d40*/  @P0 BRA `(.L_x_157) ;  /* 0xfffffff400cc0947 */ /* 0x000fea000383ffff */
[----:B------:R-:W-:Y:S01]  /*0d50*/  MOV R7, R6 ;  /* 0x0000000600077202 */ /* 0x000fe20000000f00 */
[----:B------:R-:W-:-:S07]  /*0d60*/  IMAD.MOV.U32 R8, RZ, RZ, R4 ;  /* 0x000000ffff087224 */ /* 0x000fce00078e0004 */
.L_x_144:
[----:B------:R-:W-:-:S04]  /*0d70*/  ISETP.NE.U32.AND P0, PT, R5, RZ, PT ;  /* 0x000000ff0500720c */ /* 0x000fc80003f05070 */
[----:B------:R-:W-:-:S13]  /*0d80*/  ISETP.NE.AND.EX P0, PT, RZ, RZ, PT, P0 ;  /* 0x000000ffff00720c */ /* 0x000fda0003f05300 */
[----:B------:R-:W-:Y:S05]  /*0d90*/  @!P0 BRA `(.L_x_143) ;  /* 0x0000000400d88947 */ /* 0x000fea0003800000 */
[----:B------:R-:W1:Y:S01]  /*0da0*/  LDCU.64 UR10, c[0x0][0x3a0] ;  /* 0x00007400ff0a77ac */ /* 0x000e620008000a00 */
[--C-:B------:R-:W-:Y:S01]  /*0db0*/  SHF.R.S32.HI R17, RZ, 0x1f, R16.reuse ;  /* 0x0000001fff117819 */ /* 0x100fe20000011410 */
[----:B------:R-:W-:Y:S01]  /*0dc0*/  BSSY.RECONVERGENT B0, `(.L_x_158) ;  /* 0x0000020000007945 */ /* 0x000fe20003800200 */
[----:B------:R-:W2:Y:S01]  /*0dd0*/  LDCU UR5, c[0x0][0x394] ;  /* 0x00007280ff0577ac */ /* 0x000ea20008000800 */
[----:B-1----:R-:W-:Y:S02]  /*0de0*/  IMAD R8, R8, UR10, RZ ;  /* 0x0000000a08087c24 */ /* 0x002fe4000f8e02ff */
[----:B------:R-:W-:-:S04]  /*0df0*/  IMAD.WIDE.U32 R10, R7, UR10, R16 ;  /* 0x0000000a070a7c25 */ /* 0x000fc8000f8e0010 */
[----:B------:R-:W-:-:S04]  /*0e00*/  IMAD R21, R7, UR11, R8 ;  /* 0x0000000b07157c24 */ /* 0x000fc8000f8e0208 */
[----:B------:R-:W-:-:S05]  /*0e10*/  IMAD.IADD R21, R11, 0x1, R21 ;  /* 0x000000010b157824 */ /* 0x000fca00078e0215 */
[----:B--2---:R-:W-:-:S04]  /*0e20*/  LOP3.LUT R7, R21, UR5, RZ, 0xfc, !PT ;  /* 0x0000000515077c12 */ /* 0x004fc8000f8efcff */
[----:B------:R-:W-:-:S13]  /*0e30*/  ISETP.NE.U32.AND P0, PT, R7, RZ, PT ;  /* 0x000000ff0700720c */ /* 0x000fda0003f05070 */
[----:B------:R-:W-:Y:S05]  /*0e40*/  @P0 BRA `(.L_x_159) ;  /* 0x0000000000500947 */ /* 0x000fea0003800000 */
[----:B------:R-:W1:Y:S01]  /*0e50*/  LDCU UR5, c[0x0][0x390] ;  /* 0x00007200ff0577ac */ /* 0x000e620008000800 */
[----:B------:R-:W-:Y:S01]  /*0e60*/  IMAD.MOV.U32 R27, RZ, RZ, RZ ;  /* 0x000000ffff1b7224 */ /* 0x000fe200078e00ff */
[----:B-1----:R-:W1:Y:S01]  /*0e70*/  I2F.U32.RP R8, UR5 ;  /* 0x0000000500087d06 */ /* 0x002e620008209000 */
[----:B------:R-:W-:-:S07]  /*0e80*/  ISETP.NE.U32.AND P1, PT, RZ, UR5, PT ;  /* 0x00000005ff007c0c */ /* 0x000fce000bf25070 */
[----:B-1----:R-:W1:Y:S02]  /*0e90*/  MUFU.RCP R8, R8 ;  /* 0x0000000800087308 */ /* 0x002e640000001000 */
[----:B-1----:R-:W-:-:S06]  /*0ea0*/  VIADD R18, R8, 0xffffffe ;  /* 0x0ffffffe08127836 */ /* 0x002fcc0000000000 */
[----:B------:R1:W2:Y:S02]  /*0eb0*/  F2I.FTZ.U32.TRUNC.NTZ R19, R18 ;  /* 0x0000001200137305 */ /* 0x0002a4000021f000 */
[----:B-1----:R-:W-:Y:S01]  /*0ec0*/  IMAD.MOV.U32 R18, RZ, RZ, RZ ;  /* 0x000000ffff127224 */ /* 0x002fe200078e00ff */
[----:B--2---:R-:W-:-:S05]  /*0ed0*/  IADD3 R7, PT, PT, RZ, -R19, RZ ;  /* 0x80000013ff077210 */ /* 0x004fca0007ffe0ff */
        /* <DEDUP_REMOVED lines=11> */
.L_x_159:
[----:B------:R-:W-:Y:S01]  /*0f90*/  IMAD.MOV.U32 R22, RZ, RZ, R10 ;  /* 0x000000ffff167224 */ /* 0x000fe200078e000a */
[----:B------:R-:W-:-:S07]  /*0fa0*/  MOV R24, 0xfc0 ;  /* 0x00000fc000187802 */ /* 0x000fce0000000f00 */
[----:B0-----:R-:W-:Y:S05]  /*0fb0*/  CALL.REL.NOINC `($__internal_4_$__cuda_sm20_rem_u64) ;  /* 0x00000008007c7944 */ /* 0x001fea0003c00000 */
.L_x_160:
[----:B0-----:R-:W-:Y:S05]  /*0fc0*/  BSYNC.RECONVERGENT B0 ;  /* 0x0000000000007941 */ /* 0x001fea0003800200 */
.L_x_158:
[----:B------:R-:W0:Y:S02]  /*0fd0*/  LDCU.64 UR10, c[0x0][0x380] ;  /* 0x00007000ff0a77ac */ /* 0x000e240008000a00 */
[----:B0-----:R-:W-:-:S04]  /*0fe0*/  LEA R18, P0, R26, UR10, 0x2 ;  /* 0x0000000a1a127c11 */ /* 0x001fc8000f8010ff */
[----:B------:R-:W-:-:S05]  /*0ff0*/  LEA.HI.X R19, R26, UR11, R27, 0x2, P0 ;  /* 0x0000000b1a137c11 */ /* 0x000fca00080f141b */
[----:B------:R-:W2:Y:S01]  /*1000*/  LDG.E.STRONG.GPU R18, desc[UR8][R18.64] ;  /* 0x0000000812127981 */ /* 0x000ea2000c1ef900 */
[----:B------:R-:W-:-:S04]  /*1010*/  ISETP.NE.U32.AND P0, PT, R5, 0x1, PT ;  /* 0x000000010500780c */ /* 0x000fc80003f05070 */
[----:B------:R-:W-:Y:S01]  /*1020*/  ISETP.NE.AND.EX P0, PT, RZ, RZ, PT, P0 ;  /* 0x000000ffff00720c */ /* 0x000fe20003f05300 */
[----:B--2---:R-:W-:-:S12]  /*1030*/  FADD R9, R9, R18 ;  /* 0x0000001209097221 */ /* 0x004fd80000000000 */
[----:B------:R-:W-:Y:S05]  /*1040*/  @!P0 BRA `(.L_x_143) ;  /* 0x00000004002c8947 */ /* 0x000fea0003800000 */
[----:B------:R-:W0:Y:S01]  /*1050*/  LDCU.64 UR10, c[0x0][0x3a0] ;  /* 0x00007400ff0a77ac */ /* 0x000e220008000a00 */
[----:B------:R-:W-:Y:S01]  /*1060*/  BSSY.RECONVERGENT B0, `(.L_x_161) ;  /* 0x000001d000007945 */ /* 0x000fe20003800200 */
[----:B------:R-:W1:Y:S01]  /*1070*/  LDCU UR5, c[0x0][0x394] ;  /* 0x00007280ff0577ac */ /* 0x000e620008000800 */
[----:B0-----:R-:W-:-:S04]  /*1080*/  IADD3 R22, P0, PT, R10, UR10, RZ ;  /* 0x0000000a0a167c10 */ /* 0x001fc8000ff1e0ff */
[----:B------:R-:W-:-:S04]  /*1090*/  IADD3.X R21, PT, PT, R21, UR11, RZ, P0, !PT ;  /* 0x0000000b15157c10 */ /* 0x000fc800087fe4ff */
[----:B-1----:R-:W-:-:S04]  /*10a0*/  LOP3.LUT R7, R21, UR5, RZ, 0xfc, !PT ;  /* 0x0000000515077c12 */ /* 0x002fc8000f8efcff */
[----:B------:R-:W-:-:S13]  /*10b0*/  ISETP.NE.U32.AND P0, PT, R7, RZ, PT ;  /* 0x000000ff0700720c */ /* 0x000fda0003f05070 */
[----:B------:R-:W-:Y:S05]  /*10c0*/  @P0 BRA `(.L_x_162) ;  /* 0x0000000000500947 */ /* 0x000fea0003800000 */
[----:B------:R-:W0:Y:S01]  /*10d0*/  LDCU UR5, c[0x0][0x390] ;  /* 0x00007200ff0577ac */ /* 0x000e220008000800 */
[----:B------:R-:W-:Y:S01]  /*10e0*/  IMAD.MOV.U32 R27, RZ, RZ, RZ ;  /* 0x000000ffff1b7224 */ /* 0x000fe200078e00ff */
[----:B0-----:R-:W0:Y:S01]  /*10f0*/  I2F.U32.RP R8, UR5 ;  /* 0x0000000500087d06 */ /* 0x001e220008209000 */
[----:B------:R-:W-:-:S07]  /*1100*/  ISETP.NE.U32.AND P1, PT, RZ, UR5, PT ;  /* 0x00000005ff007c0c */ /* 0x000fce000bf25070 */
[----:B0-----:R-:W0:Y:S02]  /*1110*/  MUFU.RCP R8, R8 ;  /* 0x0000000800087308 */ /* 0x001e240000001000 */
[----:B0-----:R-:W-:-:S06]  /*1120*/  VIADD R10, R8, 0xffffffe ;  /* 0x0ffffffe080a7836 */ /* 0x001fcc0000000000 */
[----:B------:R0:W1:Y:S02]  /*1130*/  F2I.FTZ.U32.TRUNC.NTZ R11, R10 ;  /* 0x0000000a000b7305 */ /* 0x000064000021f000 */
[----:B0-----:R-:W-:Y:S01]  /*1140*/  IMAD.MOV.U32 R10, RZ, RZ, RZ ;  /* 0x000000ffff0a7224 */ /* 0x001fe200078e00ff */
[----:B-1----:R-:W-:-:S05]  /*1150*/  IADD3 R7, PT, PT, RZ, -R11, RZ ;  /* 0x8000000bff077210 */ /* 0x002fca0007ffe0ff */
        /* <DEDUP_REMOVED lines=11> */
.L_x_162:
[----:B------:R-:W-:-:S07]  /*1210*/  MOV R24, 0x1230 ;  /* 0x0000123000187802 */ /* 0x000fce0000000f00 */
[----:B------:R-:W-:Y:S05]  /*1220*/  CALL.REL.NOINC `($__internal_4_$__cuda_sm20_rem_u64) ;  /* 0x0000000400e07944 */ /* 0x000fea0003c00000 */
.L_x_163:
[----:B------:R-:W-:Y:S05]  /*1230*/  BSYNC.RECONVERGENT B0 ;  /* 0x0000000000007941 */ /* 0x000fea0003800200 */
.L_x_161:
        /* <DEDUP_REMOVED lines=17> */
[----:B------:R-:W-:Y:S01]  /*1350*/  MOV R27, RZ ;  /* 0x000000ff001b7202 */ /* 0x000fe20000000f00 */
[----:B0-----:R-:W0:Y:S01]  /*1360*/  I2F.U32.RP R8, UR5 ;  /* 0x0000000500087d06 */ /* 0x001e220008209000 */
[----:B------:R-:W-:-:S07]  /*1370*/  ISETP.NE.U32.AND P1, PT, RZ, UR5, PT ;  /* 0x00000005ff007c0c */ /* 0x000fce000bf25070 */
[----:B0-----:R-:W0:Y:S02]  /*1380*/  MUFU.RCP R8, R8 ;  /* 0x0000000800087308 */ /* 0x001e240000001000 */
[----:B0-----:R-:W-:-:S06]  /*1390*/  VIADD R10, R8, 0xffffffe ;  /* 0x0ffffffe080a7836 */ /* 0x001fcc0000000000 */
        /* <DEDUP_REMOVED lines=14> */
.L_x_165:
[----:B------:R-:W-:-:S07]  /*1480*/  MOV R24, 0x14a0 ;  /* 0x000014a000187802 */ /* 0x000fce0000000f00 */
[----:B------:R-:W-:Y:S05]  /*1490*/  CALL.REL.NOINC `($__internal_4_$__cuda_sm20_rem_u64) ;  /* 0x0000000400447944 */ /* 0x000fea0003c00000 */
.L_x_166:
[----:B------:R-:W-:Y:S05]  /*14a0*/  BSYNC.RECONVERGENT B0 ;  /* 0x0000000000007941 */ /* 0x000fea0003800200 */
.L_x_164:
[----:B------:R-:W0:Y:S02]  /*14b0*/  LDCU.64 UR6, c[0x0][0x380] ;  /* 0x00007000ff0677ac */ /* 0x000e240008000a00 */
[----:B0-----:R-:W-:-:S04]  /*14c0*/  LEA R10, P0, R26, UR6, 0x2 ;  /* 0x000000061a0a7c11 */ /* 0x001fc8000f8010ff */
[----:B------:R-:W-:-:S05]  /*14d0*/  LEA.HI.X R11, R26, UR7, R27, 0x2, P0 ;  /* 0x000000071a0b7c11 */ /* 0x000fca00080f141b */
[----:B------:R-:W2:Y:S02]  /*14e0*/  LDG.E.STRONG.GPU R10, desc[UR8][R10.64] ;  /* 0x000000080a0a7981 */ /* 0x000ea4000c1ef900 */
[----:B--2---:R-:W-:-:S07]  /*14f0*/  FADD R9, R9, R10 ;  /* 0x0000000a09097221 */ /* 0x004fce0000000000 */
.L_x_143:
[----:B------:R-:W-:Y:S05]  /*1500*/  BRA.U UP0, `(.L_x_167) ;  /* 0xffffffed00847547 */ /* 0x000fea000b83ffff */
.L_x_142:
[----:B------:R-:W-:-:S13]  /*1510*/  ISETP.NE.AND P0, PT, R16, RZ, PT ;  /* 0x000000ff1000720c */ /* 0x000fda0003f05270 */
[----:B0-----:R-:W-:Y:S05]  /*1520*/  @P0 EXIT ;  /* 0x000000000000094d */ /* 0x001fea0003800000 */
[----:B------:R-:W0:Y:S02]  /*1530*/  LDC.64 R2, c[0x0][0x388] ;  /* 0x0000e200ff027b82 */ /* 0x000e240000000a00 */
[----:B0-----:R-:W-:Y:S01]  /*1540*/  STG.E desc[UR8][R2.64], R9 ;  /* 0x0000000902007986 */ /* 0x001fe2000c101908 */
[----:B------:R-:W-:Y:S05]  /*1550*/  EXIT ;  /* 0x000000000000794d */ /* 0x000fea0003800000 */
        .weak           $__internal_3_$__cuda_sm20_div_u64
        .type           $__internal_3_$__cuda_sm20_div_u64,@function
        .size           $__internal_3_$__cuda_sm20_div_u64,($__internal_4_$__cuda_sm20_rem_u64 - $__internal_3_$__cuda_sm20_div_u64)
$__internal_3_$__cuda_sm20_div_u64:
[----:B------:R-:W0:Y:S08]  /*1560*/  I2F.U64.RP R8, R2 ;  /* 0x0000000200087312 */ /* 0x000e300000309000 */
[----:B0-----:R-:W0:Y:S02]  /*1570*/  MUFU.RCP R8, R8 ;  /* 0x0000000800087308 */ /* 0x001e240000001000 */
[----:B0-----:R-:W-:-:S06]  /*1580*/  VIADD R4, R8, 0x1ffffffe ;  /* 0x1ffffffe08047836 */ /* 0x001fcc0000000000 */
[----:B------:R-:W0:Y:S02]  /*1590*/  F2I.U64.TRUNC R4, R4 ;  /* 0x0000000400047311 */ /* 0x000e24000020d800 */
[----:B0-----:R-:W-:-:S04]  /*15a0*/  IMAD.WIDE.U32 R6, R4, R2, RZ ;  /* 0x0000000204067225 */ /* 0x001fc800078e00ff */
[----:B------:R-:W-:Y:S01]  /*15b0*/  IMAD R7, R4, R3, R7 ;  /* 0x0000000304077224 */ /* 0x000fe200078e0207 */
[----:B------:R-:W-:-:S03]  /*15c0*/  IADD3 R9, P0, PT, RZ, -R6, RZ ;  /* 0x80000006ff097210 */ /* 0x000fc60007f1e0ff */
[----:B------:R-:W-:Y:S02]  /*15d0*/  IMAD R7, R5, R2, R7 ;  /* 0x0000000205077224 */ /* 0x000fe400078e0207 */
[----:B------:R-:W-:-:S04]  /*15e0*/  IMAD.HI.U32 R6, R4, R9, RZ ;  /* 0x0000000904067227 */ /* 0x000fc800078e00ff */
[----:B------:R-:W-:Y:S02]  /*15f0*/  IMAD.X R11, RZ, RZ, ~R7, P0 ;  /* 0x000000ffff0b7224 */ /* 0x000fe400000e0e07 */
[----:B------:R-:W-:Y:S02]  /*1600*/  IMAD.MOV.U32 R7, RZ, RZ, R4 ;  /* 0x000000ffff077224 */ /* 0x000fe400078e0004 */
[-C--:B------:R-:W-:Y:S02]  /*1610*/  IMAD R13, R5, R11.reuse, RZ ;  /* 0x0000000b050d7224 */ /* 0x080fe400078e02ff */
[----:B------:R-:W-:-:S04]  /*1620*/  IMAD.WIDE.U32 R6, P0, R4, R11, R6 ;  /* 0x0000000b04067225 */ /* 0x000fc80007800006 */
[----:B------:R-:W-:-:S04]  /*1630*/  IMAD.HI.U32 R11, R5, R11, RZ ;  /* 0x0000000b050b7227 */ /* 0x000fc800078e00ff */
[----:B------:R-:W-:-:S05]  /*1640*/  IMAD.HI.U32 R6, P1, R5, R9, R6 ;  /* 0x0000000905067227 */ /* 0x000fca0007820006 */
[----:B------:R-:W-:Y:S02]  /*1650*/  IADD3 R7, P2, PT, R13, R6, RZ ;  /* 0x000000060d077210 */ /* 0x000fe40007f5e0ff */
[----:B------:R-:W-:-:S03]  /*1660*/  IADD3.X R6, PT, PT, R11, R5, RZ, P0, !PT ;  /* 0x000000050b067210 */ /* 0x000fc600007fe4ff */
[----:B------:R-:W-:Y:S01]  /*1670*/  IMAD.WIDE.U32 R4, R7, R2, RZ ;  /* 0x0000000207047225 */ /* 0x000fe200078e00ff */
[----:B------:R-:W-:-:S03]  /*1680*/  IADD3.X R9, PT, PT, RZ, RZ, R6, P2, P1 ;  /* 0x000000ffff097210 */ /* 0x000fc600017e2406 */
[----:B------:R-:W-:Y:S01]  /*1690*/  IMAD R5, R7, R3, R5 ;  /* 0x0000000307057224 */ /* 0x000fe200078e0205 */
[----:B------:R-:W-:-:S03]  /*16a0*/  IADD3 R11, P0, PT, RZ, -R4, RZ ;  /* 0x80000004ff0b7210 */ /* 0x000fc60007f1e0ff */
[----:B------:R-:W-:Y:S02]  /*16b0*/  IMAD R8, R9, R2, R5 ;  /* 0x0000000209087224 */ /* 0x000fe400078e0205 */
[----:B------:R-:W0:Y:S01]  /*16c0*/  LDC.64 R4, c[0x0][0x390] ;  /* 0x0000e400ff047b82 */ /* 0x000e220000000a00 */
[----:B------:R-:W-:-:S04]  /*16d0*/  IMAD.HI.U32 R6, R7, R11, RZ ;  /* 0x0000000b07067227 */ /* 0x000fc800078e00ff */
[----:B------:R-:W-:-:S04]  /*16e0*/  IMAD.X R8, RZ, RZ, ~R8, P0 ;  /* 0x000000ffff087224 */ /* 0x000fc800000e0e08 */
[----:B------:R-:W-:-:S04]  /*16f0*/  IMAD.WIDE.U32 R6, P0, R7, R8, R6 ;  /* 0x0000000807067225 */ /* 0x000fc80007800006 */
[C---:B------:R-:W-:Y:S02]  /*1700*/  IMAD R13, R9.reuse, R8, RZ ;  /* 0x00000008090d7224 */ /* 0x040fe400078e02ff */
[----:B------:R-:W-:-:S04]  /*1710*/  IMAD.HI.U32 R6, P1, R9, R11, R6 ;  /* 0x0000000b09067227 */ /* 0x000fc80007820006 */
[----:B------:R-:W-:Y:S01]  /*1720*/  IMAD.HI.U32 R8, R9, R8, RZ ;  /* 0x0000000809087227 */ /* 0x000fe200078e00ff */
[----:B------:R-:W-:-:S03]  /*1730*/  IADD3 R11, P2, PT, R13, R6, RZ ;  /* 0x000000060d0b7210 */ /* 0x000fc60007f5e0ff */
[----:B------:R-:W-:Y:S02]  /*1740*/  IMAD.X R9, R8, 0x1, R9, P0 ;  /* 0x0000000108097824 */ /* 0x000fe400000e0609 */
[----:B0-----:R-:W-:-:S03]  /*1750*/  IMAD.HI.U32 R6, R11, R4, RZ ;  /* 0x000000040b067227 */ /* 0x001fc600078e00ff */
[----:B------:R-:W-:Y:S01]  /*1760*/  IADD3.X R9, PT, PT, RZ, RZ, R9, P2, P1 ;  /* 0x000000ffff097210 */ /* 0x000fe200017e2409 */
[----:B------:R-:W-:Y:S02]  /*1770*/  IMAD.MOV.U32 R7, RZ, RZ, RZ ;  /* 0x000000ffff077224 */ /* 0x000fe400078e00ff */
        /* <DEDUP_REMOVED lines=11> */
[----:B------:R-:W-:-:S04]  /*1830*/  IMAD R4, R11, R2, R7 ;  /* 0x000000020b047224 */ /* 0x000fc800078e0207 */
[----:B------:R-:W-:Y:S01]  /*1840*/  IMAD.X R10, R5, 0x1, ~R4, P1 ;  /* 0x00000001050a7824 */ /* 0x000fe200008e0e04 */
[----:B------:R-:W-:Y:S02]  /*1850*/  IADD3 R5, P2, PT, -R2, R13, RZ ;  /* 0x0000000d02057210 */ /* 0x000fe40007f5e1ff */
[----:B------:R-:W-:Y:S02]  /*1860*/  IADD3 R4, P1, PT, R9, 0x1, RZ ;  /* 0x0000000109047810 */ /* 0x000fe40007f3e0ff */
[C---:B------:R-:W-:Y:S01]  /*1870*/  ISETP.GE.U32.AND.EX P0, PT, R10.reuse, R3, PT, P0 ;  /* 0x000000030a00720c */ /* 0x040fe20003f06100 */
[----:B------:R-:W-:Y:S01]  /*1880*/  IMAD.X R8, R10, 0x1, ~R3, P2 ;  /* 0x000000010a087824 */ /* 0x000fe200010e0e03 */
[----:B------:R-:W-:Y:S02]  /*1890*/  IADD3.X R6, PT, PT, RZ, R11, RZ, P1, !PT ;  /* 0x0000000bff067210 */ /* 0x000fe40000ffe4ff */
[----:B------:R-:W-:Y:S02]  /*18a0*/  SEL R9, R4, R9, P0 ;  /* 0x0000000904097207 */ /* 0x000fe40000000000 */
[----:B------:R-:W-:-:S02]  /*18b0*/  SEL R5, R5, R13, P0 ;  /* 0x0000000d05057207 */ /* 0x000fc40000000000 */
[----:B------:R-:W-:Y:S02]  /*18c0*/  SEL R4, R6, R11, P0 ;  /* 0x0000000b06047207 */ /* 0x000fe40000000000 */
[----:B------:R-:W-:Y:S02]  /*18d0*/  IADD3 R14, P2, PT, R9, 0x1, RZ ;  /* 0x00000001090e7810 */ /* 0x000fe40007f5e0ff */
[----:B------:R-:W-:Y:S02]  /*18e0*/  SEL R8, R8, R10, P0 ;  /* 0x0000000a08087207 */ /* 0x000fe40000000000 */
[----:B------:R-:W-:Y:S01]  /*18f0*/  ISETP.GE.U32.AND P0, PT, R5, R2, PT ;  /* 0x000000020500720c */ /* 0x000fe20003f06070 */
[----:B------:R-:W-:Y:S01]  /*1900*/  IMAD.X R15, RZ, RZ, R4, P2 ;  /* 0x000000ffff0f7224 */ /* 0x000fe200010e0604 */
[----:B------:R-:W-:Y:S01]  /*1910*/  ISETP.NE.U32.AND P1, PT, R2, RZ, PT ;  /* 0x000000ff0200720c */ /* 0x000fe20003f25070 */
[----:B------:R-:W-:Y:S01]  /*1920*/  IMAD.MOV.U32 R5, RZ, RZ, 0x0 ;  /* 0x00000000ff057424 */ /* 0x000fe200078e00ff */
[----:B------:R-:W-:-:S02]  /*1930*/  ISETP.GE.U32.AND.EX P0, PT, R8, R3, PT, P0 ;  /* 0x000000030800720c */ /* 0x000fc40003f06100 */
[----:B------:R-:W-:Y:S02]  /*1940*/  ISETP.NE.AND.EX P1, PT, R3, RZ, PT, P1 ;  /* 0x000000ff0300720c */ /* 0x000fe40003f25310 */
[----:B------:R-:W-:Y:S01]  /*1950*/  SEL R15, R15, R4, P0 ;  /* 0x000000040f0f7207 */ /* 0x000fe20000000000 */
[----:B------:R-:W-:Y:S01]  /*1960*/  IMAD.MOV.U32 R4, RZ, RZ, R0 ;  /* 0x000000ffff047224 */ /* 0x000fe200078e0000 */
[----:B------:R-:W-:Y:S02]  /*1970*/  SEL R14, R14, R9, P0 ;  /* 0x000000090e0e7207 */ /* 0x000fe40000000000 */
[----:B------:R-:W-:Y:S02]  /*1980*/  SEL R15, R15, 0xffffffff, P1 ;  /* 0xffffffff0f0f7807 */ /* 0x000fe40000800000 */
[----:B------:R-:W-:Y:S01]  /*1990*/  SEL R14, R14, 0xffffffff, P1 ;  /* 0xffffffff0e0e7807 */ /* 0x000fe20000800000 */
[----:B------:R-:W-:Y:S06]  /*19a0*/  RET.REL.NODEC R4 `(_Z23compare_cross_partitionPfS_mim) ;  /* 0xffffffe404947950 */ /* 0x000fec0003c3ffff */
        .weak           $__internal_4_$__cuda_sm20_rem_u64
        .type           $__internal_4_$__cuda_sm20_rem_u64,@function
        .size           $__internal_4_$__cuda_sm20_rem_u64,(.L_x_264 - $__internal_4_$__cuda_sm20_rem_u64)
$__internal_4_$__cuda_sm20_rem_u64:
        /* <DEDUP_REMOVED lines=17> */
[----:B------:R-:W-:-:S03]  /*1ac0*/  IMAD.WIDE.U32 R26, R19, UR6, RZ ;  /* 0x00000006131a7c25 */ /* 0x000fc6000f8e00ff */
[----:B------:R-:W-:Y:S01]  /*1ad0*/  IADD3.X R23, PT, PT, RZ, RZ, R18, P2, P1 ;  /* 0x000000ffff177210 */ /* 0x000fe200017e2412 */
[----:B------:R-:W-:Y:S01]  /*1ae0*/  IMAD R18, R19, UR7, R27 ;  /* 0x0000000713127c24 */ /* 0x000fe2000f8e021b */
        /* <DEDUP_REMOVED lines=10> */
[----:B------:R-:W-:Y:S02]  /*1b90*/  IMAD.X R26, R26, 0x1, R23, P0 ;  /* 0x000000011a1a7824 */ /* 0x000fe400000e0617 */
[----:B------:R-:W-:Y:S02]  /*1ba0*/  IMAD.MOV.U32 R25, RZ, RZ, 0x0 ;  /* 0x00000000ff197424 */ /* 0x000fe400078e00ff */
[----:B------:R-:W-:Y:S01]  /*1bb0*/  IMAD.HI.U32 R28, R18, R22, RZ ;  /* 0x00000016121c7227 */ /* 0x000fe200078e00ff */
[----:B------:R-:W-:-:S03]  /*1bc0*/  IADD3.X R26, PT, PT, RZ, RZ, R26, P2, P1 ;  /* 0x000000ffff1a7210 */ /* 0x000fc600017e241a */
[----:B------:R-:W-:-:S04]  /*1bd0*/  IMAD.WIDE.U32 R28, R18, R21, R28 ;  /* 0x00000015121c7225 */ /* 0x000fc800078e001c */
[C---:B------:R-:W-:Y:S02]  /*1be0*/  IMAD R18, R26.reuse, R21, RZ ;  /* 0x000000151a127224 */ /* 0x040fe400078e02ff */
[----:B------:R-:W-:-:S04]  /*1bf0*/  IMAD.HI.U32 R19, P0, R26, R22, R28 ;  /* 0x000000161a137227 */ /* 0x000fc8000780001c */
[----:B------:R-:W-:Y:S01]  /*1c00*/  IMAD.HI.U32 R26, R26, R21, RZ ;  /* 0x000000151a1a7227 */ /* 0x000fe200078e00ff */
[----:B------:R-:W-:-:S03]  /*1c10*/  IADD3 R18, P1, PT, R18, R19, RZ ;  /* 0x0000001312127210 */ /* 0x000fc60007f3e0ff */
        /* <DEDUP_REMOVED lines=23> */
[----:B------:R-:W-:Y:S06]  /*1d90*/  RET.REL.NODEC R24 `(_Z23compare_cross_partitionPfS_mim) ;  /* 0xffffffe018987950 */ /* 0x000fec0003c3ffff */
.L_x_168:
        /* <DEDUP_REMOVED lines=14> */
.L_x_264:


//--------------------- .text._Z20compare_local_accessPfS_mi --------------------------
	.section	.text._Z20compare_local_accessPfS_mi,"ax",@progbits
	.align	128
        .global         _Z20compare_local_accessPfS_mi
        .type           _Z20compare_local_accessPfS_mi,@function
        .size           _Z20compare_local_accessPfS_mi,(.L_x_265 - _Z20compare_local_accessPfS_mi)
        .other          _Z20compare_local_accessPfS_mi,@"STO_CUDA_ENTRY STV_DEFAULT"
_Z20compare_local_accessPfS_mi:
.text._Z20compare_local_accessPfS_mi:
        /* <DEDUP_REMOVED lines=15> */
[----:B------:R-:W-:-:S05]  /*00f0*/  ISETP.NE.U32.AND P2, PT, R2, RZ, PT ;  /* 0x000000ff0200720c */ /* 0x000fca0003f45070 */
[----:B0-----:R-:W0:Y:S02]  /*0100*/  MUFU.RCP R3, R3 ;  /* 0x0000000300037308 */ /* 0x001e240000001000 */
[----:B0-----:R-:W-:-:S06]  /*0110*/  VIADD R4, R3, 0xffffffe ;  /* 0x0ffffffe03047836 */ /* 0x001fcc0000000000 */
[----:B------:R0:W2:Y:S02]  /*0120*/  F2I.FTZ.U32.TRUNC.NTZ R5, R4 ;  /* 0x0000000400057305 */ /* 0x0000a4000021f000 */
[----:B0-----:R-:W-:Y:S02]  /*0130*/  HFMA2 R4, -RZ, RZ, 0, 0 ;  /* 0x00000000ff047431 */ /* 0x001fe400000001ff */
[----:B--2---:R-:W-:-:S04]  /*0140*/  IMAD R7, R7, R5, RZ ;  /* 0x0000000507077224 */ /* 0x004fc800078e02ff */
[----:B------:R-:W-:-:S06]  /*0150*/  IMAD.HI.U32 R5, R5, R7, R4 ;  /* 0x0000000705057227 */ /* 0x000fcc00078e0004 */
[----:B-1----:R-:W-:-:S04]  /*0160*/  IMAD.HI.U32 R5, R5, UR4, RZ ;  /* 0x0000000405057c27 */ /* 0x002fc8000f8e00ff */
[----:B------:R-:W-:-:S04]  /*0170*/  IMAD.MOV R7, RZ, RZ, -R5 ;  /* 0x000000ffff077224 */ /* 0x000fc800078e0a05 */
[----:B------:R-:W-:-:S05]  /*0180*/  IMAD R3, R2, R7, UR4 ;  /* 0x0000000402037e24 */ /* 0x000fca000f8e0207 */
[----:B------:R-:W-:-:S13]  /*0190*/  ISETP.GE.U32.AND P0, PT, R3, R2, PT ;  /* 0x000000020300720c */ /* 0x000fda0003f06070 */
[----:B------:R-:W-:Y:S01]  /*01a0*/  @P0 IMAD.IADD R3, R3, 0x1, -R2 ;  /* 0x0000000103030824 */ /* 0x000fe200078e0a02 */
[----:B------:R-:W-:-:S04]  /*01b0*/  @P0 IADD3 R5, PT, PT, R5, 0x1, RZ ;  /* 0x0000000105050810 */ /* 0x000fc80007ffe0ff */
[----:B------:R-:W-:Y:S02]  /*01c0*/  ISETP.GE.U32.AND P1, PT, R3, R2, PT ;  /* 0x000000020300720c */ /* 0x000fe40003f26070 */
[----:B------:R-:W-:-:S11]  /*01d0*/  MOV R3, RZ ;  /* 0x000000ff00037202 */ /* 0x000fd60000000f00 */
[----:B------:R-:W-:Y:S01]  /*01e0*/  @P1 VIADD R5, R5, 0x1 ;  /* 0x0000000105051836 */ /* 0x000fe20000000000 */
[----:B------:R-:W-:-:S05]  /*01f0*/  @!P2 LOP3.LUT R5, RZ, R2, RZ, 0x33, !PT ;  /* 0x00000002ff05a212 */ /* 0x000fca00078e33ff */
[----:B------:R-:W-:Y:S01]  /*0200*/  IMAD.MOV.U32 R2, RZ, RZ, R5 ;  /* 0x000000ffff027224 */ /* 0x000fe200078e0005 */
[----:B------:R-:W-:Y:S06]  /*0210*/  BRA `(.L_x_170) ;  /* 0x0000000000087947 */ /* 0x000fec0003800000 */
.L_x_169:
[----:B------:R-:W-:-:S07]  /*0220*/  MOV R4, 0x240 ;  /* 0x0000024000047802 */ /* 0x000fce0000000f00 */
[----:B------:R-:W-:Y:S05]  /*0230*/  CALL.REL.NOINC `($__internal_5_$__cuda_sm20_div_u64) ;  /* 0x0000000800e47944 */ /* 0x000fea0003c00000 */
.L_x_170:
[----:B------:R-:W0:Y:S01]  /*0240*/  LDCU UR4, c[0x0][0x398] ;  /* 0x00007300ff0477ac */ /* 0x000e220008000800 */
[----:B------:R-:W-:Y:S01]  /*0250*/  SHF.R.S32.HI R7, RZ, 0x1f, R0 ;  /* 0x0000001fff077819 */ /* 0x000fe20000011400 */
[-C--:B------:R-:W-:Y:S01]  /*0260*/  IMAD R6, R3, R0.reuse, RZ ;  /* 0x0000000003067224 */ /* 0x080fe200078e02ff */
[----:B------:R-:W-:Y:S01]  /*0270*/  MOV R20, RZ ;  /* 0x000000ff00147202 */ /* 0x000fe20000000f00 */
[----:B------:R-:W1:Y:S01]  /*0280*/  LDCU.64 UR8, c[0x0][0x390] ;  /* 0x00007200ff0877ac */ /* 0x000e620008000a00 */
[C---:B------:R-:W-:Y:S01]  /*0290*/  IMAD.WIDE.U32 R4, R2.reuse, R0, RZ ;  /* 0x0000000002047225 */ /* 0x040fe200078e00ff */
[----:B------:R-:W2:Y:S03]  /*02a0*/  LDCU.64 UR6, c[0x0][0x358] ;  /* 0x00006b00ff0677ac */ /* 0x000ea60008000a00 */
[----:B------:R-:W-:Y:S01]  /*02b0*/  IMAD R7, R7, R2, R6 ;  /* 0x0000000207077224 */ /* 0x000fe200078e0206 */
[----:B------:R-:W-:-:S03]  /*02c0*/  IADD3 R11, P0, PT, R2, R4, RZ ;  /* 0x00000004020b7210 */ /* 0x000fc60007f1e0ff */
[----:B------:R-:W-:-:S04]  /*02d0*/  IMAD.IADD R9, R5, 0x1, R7 ;  /* 0x0000000105097824 */ /* 0x000fc800078e0207 */
[----:B------:R-:W-:Y:S01]  /*02e0*/  IMAD.X R2, R3, 0x1, R9, P0 ;  /* 0x0000000103027824 */ /* 0x000fe200000e0609 */
[----:B0-----:R-:W-:Y:S01]  /*02f0*/  UISETP.GE.AND UP0, UPT, UR4, 0x1, UPT ;  /* 0x000000010400788c */ /* 0x001fe2000bf06270 */
[----:B-1----:R-:W-:-:S04]  /*0300*/  ISETP.LT.U32.AND P0, PT, R11, UR8, PT ;  /* 0x000000080b007c0c */ /* 0x002fc8000bf01070 */
[----:B------:R-:W-:-:S04]  /*0310*/  ISETP.LT.U32.AND.EX P0, PT, R2, UR9, PT, P0 ;  /* 0x0000000902007c0c */ /* 0x000fc8000bf01100 */
[----:B------:R-:W-:Y:S02]  /*0320*/  SEL R11, R11, UR8, P0 ;  /* 0x000000080b0b7c07 */ /* 0x000fe40008000000 */
[----:B------:R-:W-:Y:S01]  /*0330*/  SEL R8, R2, UR9, P0 ;  /* 0x0000000902087c07 */ /* 0x000fe20008000000 */
[----:B--2---:R-:W-:Y:S06]  /*0340*/  BRA.U !UP0, `(.L_x_171) ;  /* 0x00000009088c7547 */ /* 0x004fec000b800000 */
[----:B------:R-:W0:Y:S01]  /*0350*/  LDCU.64 UR4, c[0x0][0x380] ;  /* 0x00007000ff0477ac */ /* 0x000e220008000a00 */
[C---:B------:R-:W-:Y:S01]  /*0360*/  IADD3 R2, P1, PT, -R11.reuse, R4, RZ ;  /* 0x000000040b027210 */ /* 0x040fe20007f3e1ff */
[----:B------:R-:W-:Y:S01]  /*0370*/  IMAD.IADD R13, R11, 0x1, -R4 ;  /* 0x000000010b0d7824 */ /* 0x000fe200078e0a04 */
[----:B------:R-:W-:Y:S01]  /*0380*/  IADD3 R10, P2, PT, R4, 0x1, RZ ;  /* 0x00000001040a7810 */ /* 0x000fe20007f5e0ff */
[----:B------:R-:W-:Y:S01]  /*0390*/  HFMA2 R20, -RZ, RZ, 0, 0 ;  /* 0x00000000ff147431 */ /* 0x000fe200000001ff */
[----:B------:R-:W-:Y:S01]  /*03a0*/  ISETP.GT.U32.AND P0, PT, R2, -0x4, PT ;  /* 0xfffffffc0200780c */ /* 0x000fe20003f04070 */
[----:B------:R-:W-:Y:S01]  /*03b0*/  IMAD.X R3, R9, 0x1, ~R8, P1 ;  /* 0x0000000109037824 */ /* 0x000fe200008e0e08 */
[C---:B------:R-:W-:Y:S01]  /*03c0*/  IADD3 R12, P3, PT, R4.reuse, 0x2, RZ ;  /* 0x00000002040c7810 */ /* 0x040fe20007f7e0ff */
[--C-:B------:R-:W-:Y:S01]  /*03d0*/  IMAD.X R14, RZ, RZ, R9.reuse, P2 ;  /* 0x000000ffff0e7224 */ /* 0x100fe200010e0609 */
[----:B------:R-:W-:Y:S02]  /*03e0*/  LOP3.LUT R13, R13, 0x3, RZ, 0xc0, !PT ;  /* 0x000000030d0d7812 */ /* 0x000fe400078ec0ff */
[----:B------:R-:W-:Y:S01]  /*03f0*/  ISETP.GT.U32.AND.EX P0, PT, R3, -0x1, PT, P0 ;  /* 0xffffffff0300780c */ /* 0x000fe20003f04100 */
[----:B------:R-:W-:Y:S01]  /*0400*/  IMAD.X R15, RZ, RZ, R9, P3 ;  /* 0x000000ffff0f7224 */ /* 0x000fe200018e0609 */
[----:B0-----:R-:W-:Y:S01]  /*0410*/  LEA R2, P1, R4, UR4, 0x2 ;  /* 0x0000000404027c11 */ /* 0x001fe2000f8210ff */
[----:B------:R-:W-:-:S03]  /*0420*/  UMOV UR4, URZ ;  /* 0x000000ff00047c82 */ /* 0x000fc60008000000 */
[----:B------:R-:W-:-:S09]  /*0430*/  LEA.HI.X R3, R4, UR5, R9, 0x2, P1 ;  /* 0x0000000504037c11 */ /* 0x000fd200088f1409 */
.L_x_181:
[----:B------:R-:W0:Y:S01]  /*0440*/  LDCU UR5, c[0x0][0x398] ;  /* 0x00007300ff0577ac */ /* 0x000e220008000800 */
[----:B------:R-:W-:Y:S01]  /*0450*/  ISETP.GE.U32.AND P1, PT, R4, R11, PT ;  /* 0x0000000b0400720c */ /* 0x000fe20003f26070 */
[----:B------:R-:W-:Y:S01]  /*0460*/  BSSY.RECONVERGENT B0, `(.L_x_172) ;  /* 0x0000090000007945 */ /* 0x000fe20003800200 */
[----:B------:R-:W-:Y:S02]  /*0470*/  UIADD3 UR4, UPT, UPT, UR4, 0x1, URZ ;  /* 0x0000000104047890 */ /* 0x000fe4000fffe0ff */
[----:B------:R-:W-:Y:S02]  /*0480*/  ISETP.GE.U32.AND.EX P1, PT, R9, R8, PT, P1 ;  /* 0x000000080900720c */ /* 0x000fe40003f26110 */
[----:B0-----:R-:W-:-:S11]  /*0490*/  UISETP.NE.AND UP0, UPT, UR4, UR5, UPT ;  /* 0x000000050400728c */ /* 0x001fd6000bf05270 */
[----:B------:R-:W-:Y:S05]  /*04a0*/  @P1 BRA `(.L_x_173) ;  /* 0x00000008002c1947 */ /* 0x000fea0003800000 */
[----:B------:R-:W-:Y:S01]  /*04b0*/  ISETP.NE.U32.AND P1, PT, R13, RZ, PT ;  /* 0x000000ff0d00720c */ /* 0x000fe20003f25070 */
[----:B------:R-:W-:Y:S01]  /*04c0*/  BSSY.RECONVERGENT B1, `(.L_x_174) ;  /* 0x0000016000017945 */ /* 0x000fe20003800200 */
[----:B------:R-:W-:Y:S01]  /*04d0*/  MOV R18, R4 ;  /* 0x0000000400127202 */ /* 0x000fe20000000f00 */
[----:B------:R-:W-:Y:S01]  /*04e0*/  IMAD.MOV.U32 R19, RZ, RZ, R9 ;  /* 0x000000ffff137224 */ /* 0x000fe200078e0009 */
[----:B------:R-:W-:-:S13]  /*04f0*/  ISETP.NE.AND.EX P1, PT, RZ, RZ, PT, P1 ;  /* 0x000000ffff00720c */ /* 0x000fda0003f25310 */
[----:B------:R-:W-:Y:S05]  /*0500*/  @!P1 BRA `(.L_x_175) ;  /* 0x0000000000449947 */ /* 0x000fea0003800000 */
[----:B------:R-:W2:Y:S01]  /*0510*/  LDG.E.STRONG.GPU R7, desc[UR6][R2.64] ;  /* 0x0000000602077981 */ /* 0x000ea2000c1ef900 */
[----:B------:R-:W-:Y:S01]  /*0520*/  ISETP.NE.U32.AND P1, PT, R13, 0x1, PT ;  /* 0x000000010d00780c */ /* 0x000fe20003f25070 */
[----:B------:R-:W-:Y:S01]  /*0530*/  IMAD.MOV.U32 R18, RZ, RZ, R10 ;  /* 0x000000ffff127224 */ /* 0x000fe200078e000a */
[----:B------:R-:W-:Y:S02]  /*0540*/  MOV R19, R14 ;  /* 0x0000000e00137202 */ /* 0x000fe40000000f00 */
[----:B------:R-:W-:Y:S01]  /*0550*/  ISETP.NE.AND.EX P1, PT, RZ, RZ, PT, P1 ;  /* 0x000000ffff00720c */ /* 0x000fe20003f25310 */
[----:B--2---:R-:W-:-:S12]  /*0560*/  FADD R20, R20, R7 ;  /* 0x0000000714147221 */ /* 0x004fd80000000000 */
[----:B------:R-:W-:Y:S05]  /*0570*/  @!P1 BRA `(.L_x_175) ;  /* 0x0000000000289947 */ /* 0x000fea0003800000 */
[----:B------:R-:W-:Y:S01]  /*0580*/  ISETP.NE.U32.AND P1, PT, R13, 0x2, PT ;  /* 0x000000020d00780c */ /* 0x000fe20003f25070 */
[----:B------:R-:W2:Y:S03]  /*0590*/  LDG.E.STRONG.GPU R7, desc[UR6][R2.64+0x4] ;  /* 0x0000040602077981 */ /* 0x000ea6000c1ef900 */
[----:B------:R-:W-:-:S13]  /*05a0*/  ISETP.NE.AND.EX P1, PT, RZ, RZ, PT, P1 ;  /* 0x000000ffff00720c */ /* 0x000fda0003f25310 */
[----:B------:R-:W3:Y:S01]  /*05b0*/  @P1 LDG.E.STRONG.GPU R17, desc[UR6][R2.64+0x8] ;  /* 0x0000080602111981 */ /* 0x000ee2000c1ef900 */
[----:B------:R-:W-:Y:S01]  /*05c0*/  IMAD.MOV.U32 R18, RZ, RZ, R12 ;  /* 0x000000ffff127224 */ /* 0x000fe200078e000c */
[----:B------:R-:W-:Y:S01]  /*05d0*/  @P1 IADD3 R18, P2, PT, R4, 0x3, RZ ;  /* 0x0000000304121810 */ /* 0x000fe20007f5e0ff */
[----:B------:R-:W-:-:S03]  /*05e0*/  IMAD.MOV.U32 R19, RZ, RZ, R15 ;  /* 0x000000ffff137224 */ /* 0x000fc600078e000f */
[----:B------:R-:W-:Y:S01]  /*05f0*/  @P1 IADD3.X R19, PT, PT, RZ, R9, RZ, P2, !PT ;  /* 0x00000009ff131210 */ /* 0x000fe200017fe4ff */
[----:B--2---:R-:W-:-:S04]  /*0600*/  FADD R20, R20, R7 ;  /* 0x0000000714147221 */ /* 0x004fc80000000000 */
[----:B---3--:R-:W-:-:S07]  /*0610*/  @P1 FADD R20, R20, R17 ;  /* 0x0000001114141221 */ /* 0x008fce0000000000 */
.L_x_175:
[----:B------:R-:W-:Y:S05]  /*0620*/  BSYNC.RECONVERGENT B1 ;  /* 0x0000000000017941 */ /* 0x000fea0003800200 */
.L_x_174:
[----:B------:R-:W-:Y:S05]  /*0630*/  @P0 BRA `(.L_x_173) ;  /* 0x0000000400c80947 */ /* 0x000fea0003800000 */
[----:B------:R-:W0:Y:S01]  /*0640*/  LDCU.64 UR8, c[0x0][0x380] ;  /* 0x00007000ff0877ac */ /* 0x000e220008000a00 */
[----:B------:R-:W-:-:S04]  /*0650*/  ISETP.GE.U32.AND P1, PT, R18, R11, PT ;  /* 0x0000000b1200720c */ /* 0x000fc80003f26070 */
[----:B------:R-:W-:Y:S02]  /*0660*/  ISETP.GE.U32.AND.EX P1, PT, R19, R8, PT, P1 ;  /* 0x000000081300720c */ /* 0x000fe40003f26110 */
[----:B0-----:R-:W-:-:S04]  /*0670*/  LEA R6, P2, R18, UR8, 0x2 ;  /* 0x0000000812067c11 */ /* 0x001fc8000f8410ff */
[----:B------:R-:W-:-:S07]  /*0680*/  LEA.HI.X R7, R18, UR9, R19, 0x2, P2 ;  /* 0x0000000912077c11 */ /* 0x000fce00090f1413 */
[----:B------:R-:W2:Y:S04]  /*0690*/  @P1 LDG.E.STRONG.GPU R17, desc[UR6][R6.64] ;  /* 0x0000000606111981 */ /* 0x000ea8000c1ef900 */
[----:B------:R-:W3:Y:S04]  /*06a0*/  @P1 LDG.E.STRONG.GPU R16, desc[UR6][R6.64+0x4] ;  /* 0x0000040606101981 */ /* 0x000ee8000c1ef900 */
[----:B------:R-:W4:Y:S04]  /*06b0*/  @P1 LDG.E.STRONG.GPU R21, desc[UR6][R6.64+0x8] ;  /* 0x0000080606151981 */ /* 0x000f28000c1ef900 */
[----:B------:R0:W5:Y:S01]  /*06c0*/  @P1 LDG.E.STRONG.GPU R23, desc[UR6][R6.64+0xc] ;  /* 0x00000c0606171981 */ /* 0x000162000c1ef900 */
[----:B------:R-:W-:Y:S01]  /*06d0*/  @P1 IADD3 R18, P2, PT, R18, 0x4, RZ ;  /* 0x0000000412121810 */ /* 0x000fe20007f5e0ff */
[----:B------:R-:W-:Y:S03]  /*06e0*/  BSSY.RECONVERGENT B1, `(.L_x_176) ;  /* 0x000003d000017945 */ /* 0x000fe60003800200 */
[----:B------:R-:W-:Y:S01]  /*06f0*/  IADD3 R22, P4, PT, -R18, R11, RZ ;  /* 0x0000000b12167210 */ /* 0x000fe20007f9e1ff */
[----:B------:R-:W-:Y:S01]  /*0700*/  @P1 IMAD.X R19, RZ, RZ, R19, P2 ;  /* 0x000000ffff131224 */ /* 0x000fe200010e0613 */
[----:B------:R-:W-:-:S02]  /*0710*/  ISETP.GT.U32.AND P3, PT, R11, R18, PT ;  /* 0x000000120b00720c */ /* 0x000fc40003f64070 */
[----:B------:R-:W-:Y:S01]  /*0720*/  ISETP.LE.U32.AND P2, PT, R22, 0xc, PT ;  /* 0x0000000c1600780c */ /* 0x000fe20003f43070 */
[C---:B------:R-:W-:Y:S01]  /*0730*/  IMAD.X R24, R8.reuse, 0x1, ~R19, P4 ;  /* 0x0000000108187824 */ /* 0x040fe200020e0e13 */
[----:B------:R-:W-:Y:S02]  /*0740*/  ISETP.GT.U32.AND.EX P3, PT, R8, R19, PT, P3 ;  /* 0x000000130800720c */ /* 0x000fe40003f64130 */
[----:B------:R-:W-:Y:S02]  /*0750*/  @P1 IADD3 R22, P4, PT, R6, 0x10, RZ ;  /* 0x0000001006161810 */ /* 0x000fe40007f9e0ff */
[----:B------:R-:W-:-:S03]  /*0760*/  ISETP.LE.U32.OR.EX P2, PT, R24, RZ, !P3, P2 ;  /* 0x000000ff1800720c */ /* 0x000fc60005f43520 */
[----:B0-----:R-:W-:Y:S02]  /*0770*/  @P1 IMAD.MOV.U32 R6, RZ, RZ, R22 ;  /* 0x000000ffff061224 */ /* 0x001fe400078e0016 */
[----:B--2---:R-:W-:-:S04]  /*0780*/  @P1 FADD R17, R20, R17 ;  /* 0x0000001114111221 */ /* 0x004fc80000000000 */
[----:B---3--:R-:W-:Y:S01]  /*0790*/  @P1 FADD R16, R17, R16 ;  /* 0x0000001011101221 */ /* 0x008fe20000000000 */
[----:B------:R-:W-:-:S03]  /*07a0*/  @P1 IADD3.X R17, PT, PT, RZ, R7, RZ, P4, !PT ;  /* 0x00000007ff111210 */ /* 0x000fc600027fe4ff */
[----:B----4-:R-:W-:Y:S02]  /*07b0*/  @P1 FADD R16, R16, R21 ;  /* 0x0000001510101221 */ /* 0x010fe40000000000 */
[----:B------:R-:W-:Y:S02]  /*07c0*/  @P1 IMAD.MOV.U32 R7, RZ, RZ, R17 ;  /* 0x000000ffff071224 */ /* 0x000fe400078e0011 */
[----:B-----5:R-:W-:Y:S01]  /*07d0*/  @P1 FADD R20, R16, R23 ;  /* 0x0000001710141221 */ /* 0x020fe20000000000 */
[----:B------:R-:W-:Y:S01]  /*07e0*/  PLOP3.LUT P1, PT, P1, PT, PT, 0x8, 0x80 ;  /* 0x000000000080781c */ /* 0x000fe20000f2e170 */
[----:B------:R-:W-:-:S12]  /*07f0*/  @P2 BRA `(.L_x_177) ;  /* 0x0000000000ac2947 */ /* 0x000fd80003800000 */
[----:B------:R-:W-:Y:S02]  /*0800*/  IADD3 R17, P2, PT, R11, -0xc, RZ ;  /* 0xfffffff40b117810 */ /* 0x000fe40007f5e0ff */
[----:B------:R-:W-:Y:S02]  /*0810*/  PLOP3.LUT P1, PT, PT, PT, PT, 0x8, 0x80 ;  /* 0x000000000080781c */ /* 0x000fe40003f2e170 */
[----:B------:R-:W-:-:S11]  /*0820*/  IADD3.X R16, PT, PT, R8, -0x1, RZ, P2, !PT ;  /* 0xffffffff08107810 */ /* 0x000fd600017fe4ff */
.L_x_178:
[----:B------:R-:W2:Y:S04]  /*0830*/  LDG.E.STRONG.GPU R25, desc[UR6][R6.64] ;  /* 0x0000000606197981 */ /* 0x000ea8000c1ef900 */
[----:B------:R-:W3:Y:S04]  /*0840*/  LDG.E.STRONG.GPU R27, desc[UR6][R6.64+0x4] ;  /* 0x00000406061b7981 */ /* 0x000ee8000c1ef900 */
[----:B------:R-:W4:Y:S04]  /*0850*/  LDG.E.STRONG.GPU R21, desc[UR6][R6.64+0x8] ;  /* 0x0000080606157981 */ /* 0x000f28000c1ef900 */
[----:B------:R-:W5:Y:S04]  /*0860*/  LDG.E.STRONG.GPU R22, desc[UR6][R6.64+0xc] ;  /* 0x00000c0606167981 */ /* 0x000f68000c1ef900 */
[----:B------:R-:W5:Y:S04]  /*0870*/  LDG.E.STRONG.GPU R23, desc[UR6][R6.64+0x10] ;  /* 0x0000100606177981 */ /* 0x000f68000c1ef900 */
[----:B------:R-:W5:Y:S01]  /*0880*/  LDG.E.STRONG.GPU R24, desc[UR6][R6.64+0x14] ;  /* 0x0000140606187981 */ /* 0x000f62000c1ef900 */
[----:B--2---:R-:W-:-:S03]  /*0890*/  FADD R20, R25, R20 ;  /* 0x0000001419147221 */ /* 0x004fc60000000000 */
[----:B------:R-:W2:Y:S01]  /*08a0*/  LDG.E.STRONG.GPU R25, desc[UR6][R6.64+0x18] ;  /* 0x0000180606197981 */ /* 0x000ea2000c1ef900 */
[----:B---3--:R-:W-:-:S03]  /*08b0*/  FADD R26, R20, R27 ;  /* 0x0000001b141a7221 */ /* 0x008fc60000000000 */
[----:B------:R-:W3:Y:S01]  /*08c0*/  LDG.E.STRONG.GPU R20, desc[UR6][R6.64+0x1c] ;  /* 0x00001c0606147981 */ /* 0x000ee2000c1ef900 */
[----:B----4-:R-:W-:-:S03]  /*08d0*/  FADD R27, R26, R21 ;  /* 0x000000151a1b7221 */ /* 0x010fc60000000000 */
[----:B------:R-:W4:Y:S01]  /*08e0*/  LDG.E.STRONG.GPU R21, desc[UR6][R6.64+0x20] ;  /* 0x0000200606157981 */ /* 0x000f22000c1ef900 */
[----:B-----5:R-:W-:-:S03]  /*08f0*/  FADD R26, R27, R22 ;  /* 0x000000161b1a7221 */ /* 0x020fc60000000000 */
[----:B------:R-:W5:Y:S01]  /*0900*/  LDG.E.STRONG.GPU R22, desc[UR6][R6.64+0x24] ;  /* 0x0000240606167981 */ /* 0x000f62000c1ef900 */
[----:B------:R-:W-:-:S03]  /*0910*/  FADD R27, R26, R23 ;  /* 0x000000171a1b7221 */ /* 0x000fc60000000000 */
[----:B------:R-:W5:Y:S01]  /*0920*/  LDG.E.STRONG.GPU R23, desc[UR6][R6.64+0x28] ;  /* 0x0000280606177981 */ /* 0x000f62000c1ef900 */
[----:B------:R-:W-:-:S03]  /*0930*/  FADD R26, R27, R24 ;  /* 0x000000181b1a7221 */ /* 0x000fc60000000000 */
        /* <DEDUP_REMOVED lines=8> */
[----:B------:R0:W5:Y:S01]  /*09c0*/  LDG.E.STRONG.GPU R22, desc[UR6][R6.64+0x3c] ;  /* 0x00003c0606167981 */ /* 0x000162000c1ef900 */
[----:B------:R-:W-:Y:S01]  /*09d0*/  IADD3 R18, P2, PT, R18, 0x10, RZ ;  /* 0x0000001012127810 */ /* 0x000fe20007f5e0ff */
[----:B------:R-:W-:-:S03]  /*09e0*/  FADD R23, R26, R23 ;  /* 0x000000171a177221 */ /* 0x000fc60000000000 */
[----:B------:R-:W-:Y:S01]  /*09f0*/  IADD3.X R19, PT, PT, RZ, R19, RZ, P2, !PT ;  /* 0x00000013ff137210 */ /* 0x000fe200017fe4ff */
[----:B------:R-:W-:Y:S01]  /*0a00*/  FADD R24, R23, R24 ;  /* 0x0000001817187221 */ /* 0x000fe20000000000 */
[----:B------:R-:W-:Y:S02]  /*0a10*/  ISETP.GE.U32.AND P2, PT, R18, R17, PT ;  /* 0x000000111200720c */ /* 0x000fe40003f46070 */
[----:B------:R-:W-:Y:S02]  /*0a20*/  IADD3 R23, P3, PT, R6, 0x40, RZ ;  /* 0x0000004006177810 */ /* 0x000fe40007f7e0ff */
[----:B------:R-:W-:-:S03]  /*0a30*/  ISETP.GE.U32.AND.EX P2, PT, R19, R16, PT, P2 ;  /* 0x000000101300720c */ /* 0x000fc60003f46120 */
[----:B0-----:R-:W-:Y:S02]  /*0a40*/  IMAD.X R7, RZ, RZ, R7, P3 ;  /* 0x000000ffff077224 */ /* 0x001fe400018e0607 */
[----:B------:R-:W-:Y:S02]  /*0a50*/  IMAD.MOV.U32 R6, RZ, RZ, R23 ;  /* 0x000000ffff067224 */ /* 0x000fe400078e0017 */
[----:B--2---:R-:W-:-:S04]  /*0a60*/  FADD R25, R24, R25 ;  /* 0x0000001918197221 */ /* 0x004fc80000000000 */
[----:B---3--:R-:W-:-:S04]  /*0a70*/  FADD R20, R25, R20 ;  /* 0x0000001419147221 */ /* 0x008fc80000000000 */
[----:B----4-:R-:W-:-:S04]  /*0a80*/  FADD R21, R20, R21 ;  /* 0x0000001514157221 */ /* 0x010fc80000000000 */
[----:B-----5:R-:W-:Y:S01]  /*0a90*/  FADD R20, R21, R22 ;  /* 0x0000001615147221 */ /* 0x020fe20000000000 */
[----:B------:R-:W-:Y:S06]  /*0aa0*/  @!P2 BRA `(.L_x_178) ;  /* 0xfffffffc0060a947 */ /* 0x000fec000383ffff */
.L_x_177:
[----:B------:R-:W-:Y:S05]  /*0ab0*/  BSYNC.RECONVERGENT B1 ;  /* 0x0000000000017941 */ /* 0x000fea0003800200 */
.L_x_176:
[----:B------:R-:W-:Y:S01]  /*0ac0*/  IADD3 R16, P4, PT, -R18, R11, RZ ;  /* 0x0000000b12107210 */ /* 0x000fe20007f9e1ff */
[----:B------:R-:W-:Y:S01]  /*0ad0*/  BSSY.RECONVERGENT B1, `(.L_x_179) ;  /* 0x000001d000017945 */ /* 0x000fe20003800200 */
[----:B------:R-:W-:Y:S02]  /*0ae0*/  ISETP.GT.U32.AND P3, PT, R11, R18, PT ;  /* 0x000000120b00720c */ /* 0x000fe40003f64070 */
[----:B------:R-:W-:Y:S02]  /*0af0*/  ISETP.LE.U32.AND P2, PT, R16, 0x4, PT ;  /* 0x000000041000780c */ /* 0x000fe40003f43070 */
[----:B------:R-:W-:Y:S02]  /*0b00*/  ISETP.GT.U32.AND.EX P3, PT, R8, R19, PT, P3 ;  /* 0x000000130800720c */ /* 0x000fe40003f64130 */
[----:B------:R-:W-:-:S04]  /*0b10*/  IADD3.X R16, PT, PT, ~R19, R8, RZ, P4, !PT ;  /* 0x0000000813107210 */ /* 0x000fc800027fe5ff */
[----:B------:R-:W-:-:S13]  /*0b20*/  ISETP.LE.U32.OR.EX P2, PT, R16, RZ, !P3, P2 ;  /* 0x000000ff1000720c */ /* 0x000fda0005f43520 */
[----:B------:R-:W-:Y:S05]  /*0b30*/  @P2 BRA `(.L_x_180) ;  /* 0x0000000000582947 */ /* 0x000fea0003800000 */
[----:B------:R-:W2:Y:S04]  /*0b40*/  LDG.E.STRONG.GPU R23, desc[UR6][R6.64] ;  /* 0x0000000606177981 */ /* 0x000ea8000c1ef900 */
[----:B------:R-:W3:Y:S04]  /*0b50*/  LDG.E.STRONG.GPU R24, desc[UR6][R6.64+0x4] ;  /* 0x0000040606187981 */ /* 0x000ee8000c1ef900 */
[----:B------:R-:W4:Y:S04]  /*0b60*/  LDG.E.STRONG.GPU R26, desc[UR6][R6.64+0x8] ;  /* 0x00000806061a7981 */ /* 0x000f28000c1ef900 */
[----:B------:R-:W5:Y:S04]  /*0b70*/  LDG.E.STRONG.GPU R28, desc[UR6][R6.64+0xc] ;  /* 0x00000c06061c7981 */ /* 0x000f68000c1ef900 */
[----:B------:R-:W5:Y:S04]  /*0b80*/  LDG.E.STRONG.GPU R22, desc[UR6][R6.64+0x10] ;  /* 0x0000100606167981 */ /* 0x000f68000c1ef900 */
[----:B------:R-:W5:Y:S04]  /*0b90*/  LDG.E.STRONG.GPU R21, desc[UR6][R6.64+0x14] ;  /* 0x0000140606157981 */ /* 0x000f68000c1ef900 */
[----:B------:R-:W5:Y:S04]  /*0ba0*/  LDG.E.STRONG.GPU R17, desc[UR6][R6.64+0x18] ;  /* 0x0000180606117981 */ /* 0x000f68000c1ef900 */
[----:B------:R0:W5:Y:S01]  /*0bb0*/  LDG.E.STRONG.GPU R16, desc[UR6][R6.64+0x1c] ;  /* 0x00001c0606107981 */ /* 0x000162000c1ef900 */
[----:B------:R-:W-:-:S02]  /*0bc0*/  IADD3 R18, P2, PT, R18, 0x8, RZ ;  /* 0x0000000812127810 */ /* 0x000fc40007f5e0ff */
[----:B------:R-:W-:-:S03]  /*0bd0*/  PLOP3.LUT P1, PT, PT, PT, PT, 0x8, 0x80 ;  /* 0x000000000080781c */ /* 0x000fc60003f2e170 */
[----:B------:R-:W-:Y:S02]  /*0be0*/  IMAD.X R19, RZ, RZ, R19, P2 ;  /* 0x000000ffff137224 */ /* 0x000fe400010e0613 */
[----:B--2---:R-:W-:-:S04]  /*0bf0*/  FADD R23, R20, R23 ;  /* 0x0000001714177221 */ /* 0x004fc80000000000 */
[----:B---3--:R-:W-:-:S04]  /*0c00*/  FADD R23, R23, R24 ;  /* 0x0000001817177221 */ /* 0x008fc80000000000 */
[----:B----4-:R-:W-:-:S04]  /*0c10*/  FADD R23, R23, R26 ;  /* 0x0000001a17177221 */ /* 0x010fc80000000000 */
[----:B-----5:R-:W-:-:S04]  /*0c20*/  FADD R23, R23, R28 ;  /* 0x0000001c17177221 */ /* 0x020fc80000000000 */
[----:B------:R-:W-:-:S04]  /*0c30*/  FADD R22, R23, R22 ;  /* 0x0000001617167221 */ /* 0x000fc80000000000 */
[----:B------:R-:W-:Y:S01]  /*0c40*/  FADD R22, R22, R21 ;  /* 0x0000001516167221 */ /* 0x000fe20000000000 */
[----:B------:R-:W-:-:S03]  /*0c50*/  IADD3 R21, P3, PT, R6, 0x20, RZ ;  /* 0x0000002006157810 */ /* 0x000fc60007f7e0ff */
[----:B------:R-:W-:Y:S01]  /*0c60*/  FADD R17, R22, R17 ;  /* 0x0000001116117221 */ /* 0x000fe20000000000 */
[----:B0-----:R-:W-:Y:S01]  /*0c70*/  MOV R6, R21 ;  /* 0x0000001500067202 */ /* 0x001fe20000000f00 */
[----:B------:R-:W-:Y:S02]  /*0c80*/  IMAD.X R7, RZ, RZ, R7, P3 ;  /* 0x000000ffff077224 */ /* 0x000fe400018e0607 */
[----:B------:R-:W-:-:S07]  /*0c90*/  FADD R20, R17, R16 ;  /* 0x0000001011147221 */ /* 0x000fce0000000000 */
.L_x_180:
[----:B------:R-:W-:Y:S05]  /*0ca0*/  BSYNC.RECONVERGENT B1 ;  /* 0x0000000000017941 */ /* 0x000fea0003800200 */
.L_x_179:
[----:B------:R-:W-:-:S04]  /*0cb0*/  ISETP.LT.U32.AND P2, PT, R18, R11, PT ;  /* 0x0000000b1200720c */ /* 0x000fc80003f41070 */
[----:B------:R-:W-:-:S13]  /*0cc0*/  ISETP.LT.U32.OR.EX P1, PT, R19, R8, P1, P2 ;  /* 0x000000081300720c */ /* 0x000fda0000f21520 */
[----:B------:R-:W-:Y:S05]  /*0cd0*/  @!P1 BRA `(.L_x_173) ;  /* 0x0000000000209947 */ /* 0x000fea0003800000 */
[----:B------:R-:W2:Y:S04]  /*0ce0*/  LDG.E.STRONG.GPU R17, desc[UR6][R6.64] ;  /* 0x0000000606117981 */ /* 0x000ea8000c1ef900 */
[----:B------:R-:W3:Y:S04]  /*0cf0*/  LDG.E.STRONG.GPU R16, desc[UR6][R6.64+0x4] ;  /* 0x0000040606107981 */ /* 0x000ee8000c1ef900 */
[----:B------:R-:W4:Y:S04]  /*0d00*/  LDG.E.STRONG.GPU R19, desc[UR6][R6.64+0x8] ;  /* 0x0000080606137981 */ /* 0x000f28000c1ef900 */
[----:B------:R-:W5:Y:S01]  /*0d10*/  LDG.E.STRONG.GPU R21, desc[UR6][R6.64+0xc] ;  /* 0x00000c0606157981 */ /* 0x000f62000c1ef900 */
[----:B--2---:R-:W-:-:S04]  /*0d20*/  FADD R17, R20, R17 ;  /* 0x0000001114117221 */ /* 0x004fc80000000000 */
[----:B---3--:R-:W-:-:S04]  /*0d30*/  FADD R16, R17, R16 ;  /* 0x0000001011107221 */ /* 0x008fc80000000000 */
[----:B----4-:R-:W-:-:S04]  /*0d40*/  FADD R16, R16, R19 ;  /* 0x0000001310107221 */ /* 0x010fc80000000000 */
[----:B-----5:R-:W-:-:S07]  /*0d50*/  FADD R20, R16, R21 ;  /* 0x0000001510147221 */ /* 0x020fce0000000000 */
.L_x_173:
[----:B------:R-:W-:Y:S05]  /*0d60*/  BSYNC.RECONVERGENT B0 ;  /* 0x0000000000007941 */ /* 0x000fea0003800200 */
.L_x_172:
[----:B------:R-:W-:Y:S05]  /*0d70*/  BRA.U UP0, `(.L_x_181) ;  /* 0xfffffff500b07547 */ /* 0x000fea000b83ffff */
.L_x_171:
[----:B------:R-:W-:-:S13]  /*0d80*/  ISETP.NE.AND P0, PT, R0, RZ, PT ;  /* 0x000000ff0000720c */ /* 0x000fda0003f05270 */
[----:B------:R-:W-:Y:S05]  /*0d90*/  @P0 EXIT ;  /* 0x000000000000094d */ /* 0x000fea0003800000 */
[----:B------:R-:W0:Y:S02]  /*0da0*/  LDC.64 R2, c[0x0][0x388] ;  /* 0x0000e200ff027b82 */ /* 0x000e240000000a00 */
[----:B0-----:R-:W-:Y:S01]  /*0db0*/  STG.E desc[UR6][R2.64], R20 ;  /* 0x0000001402007986 */ /* 0x001fe2000c101906 */
[----:B------:R-:W-:Y:S05]  /*0dc0*/  EXIT ;  /* 0x000000000000794d */ /* 0x000fea0003800000 */
        .weak           $__internal_5_$__cuda_sm20_div_u64
        .type           $__internal_5_$__cuda_sm20_div_u64,@function
        .size           $__internal_5_$__cuda_sm20_div_u64,(.L_x_265 - $__internal_5_$__cuda_sm20_div_u64)
$__internal_5_$__cuda_sm20_div_u64:
        /* <DEDUP_REMOVED lines=9> */
[----:B------:R-:W-:Y:S01]  /*0e60*/  IMAD.X R13, RZ, RZ, ~R9, P0 ;  /* 0x000000ffff0d7224 */ /* 0x000fe200000e0e09 */
[----:B------:R-:W-:-:S03]  /*0e70*/  MOV R9, R6 ;  /* 0x0000000600097202 */ /* 0x000fc60000000f00 */
[-C--:B------:R-:W-:Y:S02]  /*0e80*/  IMAD R15, R7, R13.reuse, RZ ;  /* 0x0000000d070f7224 */ /* 0x080fe400078e02ff */
[----:B------:R-:W-:-:S04]  /*0e90*/  IMAD.WIDE.U32 R8, P0, R6, R13, R8 ;  /* 0x0000000d06087225 */ /* 0x000fc80007800008 */
[----:B------:R-:W-:-:S04]  /*0ea0*/  IMAD.HI.U32 R5, R7, R13, RZ ;  /* 0x0000000d07057227 */ /* 0x000fc800078e00ff */
[----:B------:R-:W-:-:S04]  /*0eb0*/  IMAD.HI.U32 R8, P1, R7, R11, R8 ;  /* 0x0000000b07087227 */ /* 0x000fc80007820008 */
[----:B------:R-:W-:Y:S01]  /*0ec0*/  IMAD.X R5, R5, 0x1, R7, P0 ;  /* 0x0000000105057824 */ /* 0x000fe200000e0607 */
[----:B------:R-:W-:-:S04]  /*0ed0*/  IADD3 R9, P2, PT, R15, R8, RZ ;  /* 0x000000080f097210 */ /* 0x000fc80007f5e0ff */
[----:B------:R-:W-:Y:S01]  /*0ee0*/  IADD3.X R5, PT, PT, RZ, RZ, R5, P2, P1 ;  /* 0x000000ffff057210 */ /* 0x000fe200017e2405 */
[----:B------:R-:W-:-:S04]  /*0ef0*/  IMAD.WIDE.U32 R6, R9, R2, RZ ;  /* 0x0000000209067225 */ /* 0x000fc800078e00ff */
        /* <DEDUP_REMOVED lines=11> */
[----:B------:R-:W-:Y:S01]  /*0fb0*/  IMAD.MOV.U32 R9, RZ, RZ, RZ ;  /* 0x000000ffff097224 */ /* 0x000fe200078e00ff */
[----:B------:R-:W-:Y:S01]  /*0fc0*/  IADD3.X R5, PT, PT, R10, R5, RZ, P0, !PT ;  /* 0x000000050a057210 */ /* 0x000fe200007fe4ff */
[----:B0-----:R-:W-:-:S03]  /*0fd0*/  IMAD.HI.U32 R8, R11, R6, RZ ;  /* 0x000000060b087227 */ /* 0x001fc600078e00ff */
[----:B------:R-:W-:Y:S01]  /*0fe0*/  IADD3.X R5, PT, PT, RZ, RZ, R5, P2, P1 ;  /* 0x000000ffff057210 */ /* 0x000fe200017e2405 */
[----:B------:R-:W-:-:S04]  /*0ff0*/  IMAD.WIDE.U32 R8, R11, R7, R8 ;  /* 0x000000070b087225 */ /* 0x000fc800078e0008 */
[C---:B------:R-:W-:Y:S02]  /*1000*/  IMAD R11, R5.reuse, R7, RZ ;  /* 0x00000007050b7224 */ /* 0x040fe400078e02ff */
[----:B------:R-:W-:-:S04]  /*1010*/  IMAD.HI.U32 R8, P0, R5, R6, R8 ;  /* 0x0000000605087227 */ /* 0x000fc80007800008 */
[----:B------:R-:W-:Y:S01]  /*1020*/  IMAD.HI.U32 R5, R5, R7, RZ ;  /* 0x0000000705057227 */ /* 0x000fe200078e00ff */
[----:B------:R-:W-:-:S03]  /*1030*/  IADD3 R11, P1, PT, R11, R8, RZ ;  /* 0x000000080b0b7210 */ /* 0x000fc60007f3e0ff */
[----:B------:R-:W-:Y:S02]  /*1040*/  IMAD.X R5, RZ, RZ, R5, P0 ;  /* 0x000000ffff057224 */ /* 0x000fe400000e0605 */
[----:B------:R-:W-:-:S03]  /*1050*/  IMAD.WIDE.U32 R8, R11, R2, RZ ;  /* 0x000000020b087225 */ /* 0x000fc600078e00ff */
[----:B------:R-:W-:Y:S01]  /*1060*/  IADD3.X R5, PT, PT, RZ, R5, RZ, P1, !PT ;  /* 0x00000005ff057210 */ /* 0x000fe20000ffe4ff */
[C---:B------:R-:W-:Y:S01]  /*1070*/  IMAD R9, R11.reuse, R3, R9 ;  /* 0x000000030b097224 */ /* 0x040fe200078e0209 */
[----:B------:R-:W-:Y:S02]  /*1080*/  IADD3 R13, P1, PT, -R8, R6, RZ ;  /* 0x00000006080d7210 */ /* 0x000fe40007f3e1ff */
[----:B------:R-:W-:Y:S01]  /*1090*/  IADD3 R8, P2, PT, R11, 0x1, RZ ;  /* 0x000000010b087810 */ /* 0x000fe20007f5e0ff */
[-C--:B------:R-:W-:Y:S01]  /*10a0*/  IMAD R6, R5, R2.reuse, R9 ;  /* 0x0000000205067224 */ /* 0x080fe200078e0209 */
[----:B------:R-:W-:-:S03]  /*10b0*/  ISETP.GE.U32.AND P0, PT, R13, R2, PT ;  /* 0x000000020d00720c */ /* 0x000fc60003f06070 */
[----:B------:R-:W-:Y:S01]  /*10c0*/  IMAD.X R12, R7, 0x1, ~R6, P1 ;  /* 0x00000001070c7824 */ /* 0x000fe200008e0e06 */
[----:B------:R-:W-:Y:S02]  /*10d0*/  IADD3 R9, P1, PT, -R2, R13, RZ ;  /* 0x0000000d02097210 */ /* 0x000fe40007f3e1ff */
[----:B------:R-:W-:Y:S02]  /*10e0*/  IADD3.X R6, PT, PT, RZ, R5, RZ, P2, !PT ;  /* 0x00000005ff067210 */ /* 0x000fe400017fe4ff */
[C---:B------:R-:W-:Y:S01]  /*10f0*/  ISETP.GE.U32.AND.EX P0, PT, R12.reuse, R3, PT, P0 ;  /* 0x000000030c00720c */ /* 0x040fe20003f06100 */
[----:B------:R-:W-:Y:S01]  /*1100*/  IMAD.X R10, R12, 0x1, ~R3, P1 ;  /* 0x000000010c0a7824 */ /* 0x000fe200008e0e03 */
[----:B------:R-:W-:Y:S02]  /*1110*/  ISETP.NE.U32.AND P1, PT, R2, RZ, PT ;  /* 0x000000ff0200720c */ /* 0x000fe40003f25070 */
[----:B------:R-:W-:Y:S02]  /*1120*/  SEL R9, R9, R13, P0 ;  /* 0x0000000d09097207 */ /* 0x000fe40000000000 */
[----:B------:R-:W-:-:S02]  /*1130*/  SEL R8, R8, R11, P0 ;  /* 0x0000000b08087207 */ /* 0x000fc40000000000 */
[----:B------:R-:W-:Y:S02]  /*1140*/  SEL R10, R10, R12, P0 ;  /* 0x0000000c0a0a7207 */ /* 0x000fe40000000000 */
[----:B------:R-:W-:Y:S02]  /*1150*/  SEL R7, R6, R5, P0 ;  /* 0x0000000506077207 */ /* 0x000fe40000000000 */
[----:B------:R-:W-:Y:S02]  /*1160*/  ISETP.GE.U32.AND P0, PT, R9, R2, PT ;  /* 0x000000020900720c */ /* 0x000fe40003f06070 */
[----:B------:R-:W-:Y:S02]  /*1170*/  IADD3 R5, P2, PT, R8, 0x1, RZ ;  /* 0x0000000108057810 */ /* 0x000fe40007f5e0ff */
[----:B------:R-:W-:Y:S02]  /*1180*/  ISETP.GE.U32.AND.EX P0, PT, R10, R3, PT, P0 ;  /* 0x000000030a00720c */ /* 0x000fe40003f06100 */
[----:B------:R-:W-:Y:S01]  /*1190*/  ISETP.NE.AND.EX P1, PT, R3, RZ, PT, P1 ;  /* 0x000000ff0300720c */ /* 0x000fe20003f25310 */
[----:B------:R-:W-:Y:S01]  /*11a0*/  IMAD.X R6, RZ, RZ, R7, P2 ;  /* 0x000000ffff067224 */ /* 0x000fe200010e0607 */
[----:B------:R-:W-:Y:S01]  /*11b0*/  SEL R2, R5, R8, P0 ;  /* 0x0000000805027207 */ /* 0x000fe20000000000 */
[----:B------:R-:W-:-:S03]  /*11c0*/  HFMA2 R5, -RZ, RZ, 0, 0 ;  /* 0x00000000ff057431 */ /* 0x000fc600000001ff */
[----:B------:R-:W-:Y:S02]  /*11d0*/  SEL R3, R6, R7, P0 ;  /* 0x0000000706037207 */ /* 0x000fe40000000000 */
[----:B------:R-:W-:Y:S02]  /*11e0*/  SEL R2, R2, 0xffffffff, P1 ;  /* 0xffffffff02027807 */ /* 0x000fe40000800000 */
[----:B------:R-:W-:Y:S01]  /*11f0*/  SEL R3, R3, 0xffffffff, P1 ;  /* 0xffffffff03037807 */ /* 0x000fe20000800000 */
[----:B------:R-:W-:Y:S06]  /*1200*/  RET.REL.NODEC R4 `(_Z20compare_local_accessPfS_mi) ;  /* 0xffffffec047c7950 */ /* 0x000fec0003c3ffff */
.L_x_182:
        /* <DEDUP_REMOVED lines=15> */
.L_x_265:


//--------------------- .text._Z17effective_l2_testPfmiS_ --------------------------
	.section	.text._Z17effective_l2_testPfmiS_,"ax",@progbits
	.align	128
        .global         _Z17effective_l2_testPfmiS_
        .type           _Z17effective_l2_testPfmiS_,@function
        .size           _Z17effective_l2_testPfmiS_,(.L_x_277 - _Z17effective_l2_testPfmiS_)
        .other          _Z17effective_l2_testPfmiS_,@"STO_CUDA_ENTRY STV_DEFAULT"
_Z17effective_l2_testPfmiS_:
.text._Z17effective_l2_testPfmiS_:
        /* <DEDUP_REMOVED lines=11> */
[----:B------:R-:W-:Y:S01]  /*00b0*/  SHF.R.S32.HI R6, RZ, 0x1f, R0 ;  /* 0x0000001fff067819 */ /* 0x000fe20000011400 */
[----:B------:R-:W-:Y:S02]  /*00c0*/  IMAD.MOV.U32 R5, RZ, RZ, RZ ;  /* 0x000000ffff057224 */ /* 0x000fe400078e00ff */
[----:B0-----:R-:W-:Y:S01]  /*00d0*/  IMAD R4, R4, UR4, RZ ;  /* 0x0000000404047c24 */ /* 0x001fe2000f8e02ff */
[----:B------:R-:W-:-:S06]  /*00e0*/  UMOV UR4, URZ ;  /* 0x000000ff00047c82 */ /* 0x000fcc0008000000 */
.L_x_187:
[----:B------:R-:W0:Y:S01]  /*00f0*/  LDCU.64 UR8, c[0x0][0x388] ;  /* 0x00007100ff0877ac */ /* 0x000e220008000a00 */
[----:B------:R-:W-:Y:S01]  /*0100*/  BSSY.RECONVERGENT B0, `(.L_x_184) ;  /* 0x0000013000007945 */ /* 0x000fe20003800200 */
[----:B------:R-:W1:Y:S01]  /*0110*/  LDCU UR5, c[0x0][0x390] ;  /* 0x00007200ff0577ac */ /* 0x000e620008000800 */
[----:B------:R-:W-:Y:S01]  /*0120*/  UIADD3 UR4, UPT, UPT, UR4, 0x1, URZ ;  /* 0x0000000104047890 */ /* 0x000fe2000fffe0ff */
[----:B------:R-:W2:Y:S01]  /*0130*/  LDCU.64 UR10, c[0x0][0x380] ;  /* 0x00007000ff0a77ac */ /* 0x000ea20008000a00 */
[----:B0-----:R-:W-:-:S04]  /*0140*/  ISETP.GE.U32.AND P0, PT, R0, UR8, PT ;  /* 0x0000000800007c0c */ /* 0x001fc8000bf06070 */
[----:B------:R-:W-:Y:S01]  /*0150*/  ISETP.GE.U32.AND.EX P0, PT, R6, UR9, PT, P0 ;  /* 0x0000000906007c0c */ /* 0x000fe2000bf06100 */
[----:B-1----:R-:W-:-:S12]  /*0160*/  UISETP.NE.AND UP0, UPT, UR4, UR5, UPT ;  /* 0x000000050400728c */ /* 0x002fd8000bf05270 */
[----:B--2---:R-:W-:Y:S05]  /*0170*/  @P0 BRA `(.L_x_185) ;  /* 0x00000000002c0947 */ /* 0x004fea0003800000 */
[----:B------:R-:W-:Y:S02]  /*0180*/  IMAD.MOV.U32 R7, RZ, RZ, R0 ;  /* 0x000000ffff077224 */ /* 0x000fe400078e0000 */
[----:B------:R-:W-:-:S07]  /*0190*/  IMAD.MOV.U32 R8, RZ, RZ, R6 ;  /* 0x000000ffff087224 */ /* 0x000fce00078e0006 */
.L_x_186:
[----:B------:R-:W-:-:S04]  /*01a0*/  LEA R2, P0, R7, UR10, 0x2 ;  /* 0x0000000a07027c11 */ /* 0x000fc8000f8010ff */
[----:B------:R-:W-:-:S05]  /*01b0*/  LEA.HI.X R3, R7, UR11, R8, 0x2, P0 ;  /* 0x0000000b07037c11 */ /* 0x000fca00080f1408 */
[----:B------:R-:W2:Y:S01]  /*01c0*/  LDG.E.STRONG.GPU R2, desc[UR6][R2.64] ;  /* 0x0000000602027981 */ /* 0x000ea2000c1ef900 */
[----:B------:R-:W-:-:S04]  /*01d0*/  IADD3 R7, P0, PT, R4, R7, RZ ;  /* 0x0000000704077210 */ /* 0x000fc80007f1e0ff */
[----:B------:R-:W-:Y:S02]  /*01e0*/  LEA.HI.X.SX32 R8, R4, R8, 0x1, P0 ;  /* 0x0000000804087211 */ /* 0x000fe400000f0eff */
[----:B------:R-:W-:-:S04]  /*01f0*/  ISETP.GE.U32.AND P0, PT, R7, UR8, PT ;  /* 0x0000000807007c0c */ /* 0x000fc8000bf06070 */
[----:B------:R-:W-:Y:S01]  /*0200*/  ISETP.GE.U32.AND.EX P0, PT, R8, UR9, PT, P0 ;  /* 0x0000000908007c0c */ /* 0x000fe2000bf06100 */
[----:B--2---:R-:W-:-:S12]  /*0210*/  FADD R5, R2, R5 ;  /* 0x0000000502057221 */ /* 0x004fd80000000000 */
[----:B------:R-:W-:Y:S05]  /*0220*/  @!P0 BRA `(.L_x_186) ;  /* 0xfffffffc00dc8947 */ /* 0x000fea000383ffff */
.L_x_185:
[----:B------:R-:W-:Y:S05]  /*0230*/  BSYNC.RECONVERGENT B0 ;  /* 0x0000000000007941 */ /* 0x000fea0003800200 */
.L_x_184:
[----:B------:R-:W-:Y:S05]  /*0240*/  BRA.U UP0, `(.L_x_187) ;  /* 0xfffffffd00a87547 */ /* 0x000fea000b83ffff */
.L_x_183:
[----:B------:R-:W-:-:S13]  /*0250*/  ISETP.NE.AND P0, PT, R0, RZ, PT ;  /* 0x000000ff0000720c */ /* 0x000fda0003f05270 */
[----:B------:R-:W-:Y:S05]  /*0260*/  @P0 EXIT ;  /* 0x000000000000094d */ /* 0x000fea0003800000 */
[----:B------:R-:W0:Y:S02]  /*0270*/  LDC.64 R2, c[0x0][0x398] ;  /* 0x0000e600ff027b82 */ /* 0x000e240000000a00 */
[----:B0-----:R-:W-:Y:S01]  /*0280*/  STG.E desc[UR6][R2.64], R5 ;  /* 0x0000000502007986 */ /* 0x001fe2000c101906 */
[----:B------:R-:W-:Y:S05]  /*0290*/  EXIT ;  /* 0x000000000000794d */ /* 0x000fea0003800000 */
.L_x_188:
        /* <DEDUP_REMOVED lines=14> */
.L_x_277:


//--------------------- .text._Z17stride_slice_testPfmmiS_ --------------------------
	.section	.text._Z17stride_slice_testPfmmiS_,"ax",@progbits
	.align	128
        .global         _Z17stride_slice_testPfmmiS_
        .type           _Z17stride_slice_testPfmmiS_,@function
        .size           _Z17stride_slice_testPfmmiS_,(.L_x_267 - _Z17stride_slice_testPfmmiS_)
        .other          _Z17stride_slice_testPfmmiS_,@"STO_CUDA_ENTRY STV_DEFAULT"
_Z17stride_slice_testPfmmiS_:
.text._Z17stride_slice_testPfmmiS_:
[----:B------:R-:W-:Y:S01]  /*0000*/  LDC R1, c[0x0][0x37c] ;  /* 0x0000df00ff017b82 */ /* 0x000fe20000000800 */
[----:B------:R-:W0:Y:S07]  /*0010*/  LDCU UR12, c[0x0][0x360] ;  /* 0x00006c00ff0c77ac */ /* 0x000e2e0008000800 */
[----:B------:R-:W1:Y:S01]  /*0020*/  LDC R19, c[0x0][0x360] ;  /* 0x0000d800ff137b82 */ /* 0x000e620000000800 */
[----:B------:R-:W1:Y:S01]  /*0030*/  S2R R18, SR_TID.X ;  /* 0x0000000000127919 */ /* 0x000e620000002100 */
[----:B------:R-:W0:Y:S01]  /*0040*/  LDCU UR4, c[0x0][0x370] ;  /* 0x00006e00ff0477ac */ /* 0x000e220008000800 */
[----:B------:R-:W2:Y:S05]  /*0050*/  LDCU UR5, c[0x0][0x38c] ;  /* 0x00007180ff0577ac */ /* 0x000eaa0008000800 */
[----:B------:R-:W1:Y:S01]  /*0060*/  S2UR UR6, SR_CTAID.X ;  /* 0x00000000000679c3 */ /* 0x000e620000002500 */
[----:B0-----:R-:W-:-:S04]  /*0070*/  UIMAD UR12, UR12, UR4, URZ ;  /* 0x000000040c0c72a4 */ /* 0x001fc8000f8e02ff */
[----:B------:R-:W-:-:S04]  /*0080*/  USHF.R.S32.HI UR13, URZ, 0x1f, UR12 ;  /* 0x0000001fff0d7899 */ /* 0x000fc8000801140c */
[----:B--2---:R-:W-:-:S04]  /*0090*/  ULOP3.LUT UR4, UR13, UR5, URZ, 0xfc, !UPT ;  /* 0x000000050d047292 */ /* 0x004fc8000f8efcff */
[----:B------:R-:W-:Y:S01]  /*00a0*/  UISETP.NE.U32.AND UP0, UPT, UR4, URZ, UPT ;  /* 0x000000ff0400728c */ /* 0x000fe2000bf05070 */
[----:B-1----:R-:W-:-:S08]  /*00b0*/  IMAD R18, R19, UR6, R18 ;  /* 0x0000000613127c24 */ /* 0x002fd0000f8e0212 */
[----:B------:R-:W-:Y:S05]  /*00c0*/  BRA.U UP0, `(.L_x_189) ;  /* 0x00000001005c7547 */ /* 0x000fea000b800000 */
[----:B------:R-:W0:Y:S01]  /*00d0*/  I2F.U32.RP R0, UR12 ;  /* 0x0000000c00007d06 */ /* 0x000e220008209000 */
[----:B------:R-:W1:Y:S01]  /*00e0*/  LDCU UR7, c[0x0][0x388] ;  /* 0x00007100ff0777ac */ /* 0x000e620008000800 */
[----:B------:R-:W-:Y:S01]  /*00f0*/  IMAD.MOV.U32 R17, RZ, RZ, RZ ;  /* 0x000000ffff117224 */ /* 0x000fe200078e00ff */
[----:B------:R-:W-:Y:S01]  /*0100*/  UIADD3 UR6, UPT, UPT, URZ, -UR12, URZ ;  /* 0x8000000cff067290 */ /* 0x000fe2000fffe0ff */
[----:B------:R-:W-:Y:S01]  /*0110*/  UMOV UR4, URZ ;  /* 0x000000ff00047c82 */ /* 0x000fe20008000000 */
[----:B------:R-:W-:-:S03]  /*0120*/  UISETP.NE.U32.AND UP2, UPT, UR12, URZ, UPT ;  /* 0x000000ff0c00728c */ /* 0x000fc6000bf45070 */
[----:B0-----:R-:W0:Y:S02]  /*0130*/  MUFU.RCP R0, R0 ;  /* 0x0000000000007308 */ /* 0x001e240000001000 */
[----:B0-----:R-:W-:-:S06]  /*0140*/  VIADD R2, R0, 0xffffffe ;  /* 0x0ffffffe00027836 */ /* 0x001fcc0000000000 */
[----:B------:R-:W0:Y:S02]  /*0150*/  F2I.FTZ.U32.TRUNC.NTZ R2, R2 ;  /* 0x0000000200027305 */ /* 0x000e24000021f000 */
[----:B0-----:R-:W-:-:S13]  /*0160*/  R2UR UR5, R2 ;  /* 0x00000000020572ca */ /* 0x001fda00000e0000 */
[----:B------:R-:W-:-:S04]  /*0170*/  UIMAD UR6, UR6, UR5, URZ ;  /* 0x00000005060672a4 */ /* 0x000fc8000f8e02ff */
[----:B------:R-:W-:-:S04]  /*0180*/  UIMAD.WIDE.U32 UR4, UR5, UR6, UR4 ;  /* 0x00000006050472a5 */ /* 0x000fc8000f8e0004 */
[----:B-1----:R-:W-:-:S04]  /*0190*/  UIMAD.WIDE.U32 UR4, UR5, UR7, URZ ;  /* 0x00000007050472a5 */ /* 0x002fc8000f8e00ff */
[----:B------:R-:W-:-:S04]  /*01a0*/  UIADD3 UR4, UPT, UPT, -UR5, URZ, URZ ;  /* 0x000000ff05047290 */ /* 0x000fc8000fffe1ff */
[----:B------:R-:W-:-:S04]  /*01b0*/  UIMAD UR4, UR12, UR4, UR7 ;  /* 0x000000040c0472a4 */ /* 0x000fc8000f8e0207 */
[----:B------:R-:W-:-:S11]  /*01c0*/  UISETP.GE.U32.AND UP0, UPT, UR4, UR12, UPT ;  /* 0x0000000c0400728c */ /* 0x000fd6000bf06070 */
[----:B------:R-:W-:Y:S02]  /*01d0*/  @UP0 UIADD3 UR4, UPT, UPT, -UR12, UR4, URZ ;  /* 0x000000040c040290 */ /* 0x000fe4000fffe1ff */
[----:B------:R-:W-:Y:S02]  /*01e0*/  @UP0 UIADD3 UR5, UPT, UPT, UR5, 0x1, URZ ;  /* 0x0000000105050890 */ /* 0x000fe4000fffe0ff */
[----:B------:R-:W-:-:S11]  /*01f0*/  UISETP.GE.U32.AND UP1, UPT, UR4, UR12, UPT ;  /* 0x0000000c0400728c */ /* 0x000fd6000bf26070 */
[----:B------:R-:W-:Y:S02]  /*0200*/  @UP1 UIADD3 UR5, UPT, UPT, UR5, 0x1, URZ ;  /* 0x0000000105051890 */ /* 0x000fe4000fffe0ff */
[----:B------:R-:W-:-:S06]  /*0210*/  @!UP2 ULOP3.LUT UR5, URZ, UR12, URZ, 0x33, !UPT ;  /* 0x0000000cff05a292 */ /* 0x000fcc000f8e33ff */
[----:B------:R-:W-:Y:S01]  /*0220*/  IMAD.U32 R16, RZ, RZ, UR5 ;  /* 0x00000005ff107e24 */ /* 0x000fe2000f8e00ff */
[----:B------:R-:W-:Y:S06]  /*0230*/  BRA `(.L_x_190) ;  /* 0x0000000000087947 */ /* 0x000fec0003800000 */
.L_x_189:
[----:B------:R-:W-:-:S07]  /*0240*/  MOV R0, 0x260 ;  /* 0x0000026000007802 */ /* 0x000fce0000000f00 */
[----:B------:R-:W-:Y:S05]  /*0250*/  CALL.REL.NOINC `($__internal_6_$__cuda_sm20_div_u64) ;  /* 0x0000001400c47944 */ /* 0x000fea0003c00000 */
.L_x_190:
[----:B------:R-:W0:Y:S01]  /*0260*/  LDCU UR4, c[0x0][0x398] ;  /* 0x00007300ff0477ac */ /* 0x000e220008000800 */
[----:B------:R-:W-:Y:S01]  /*0270*/  HFMA2 R20, -RZ, RZ, 0, 0 ;  /* 0x00000000ff147431 */ /* 0x000fe200000001ff */
[----:B------:R-:W1:Y:S01]  /*0280*/  LDCU.64 UR20, c[0x0][0x358] ;  /* 0x00006b00ff1477ac */ /* 0x000e620008000a00 */
[----:B0-----:R-:W-:-:S09]  /*0290*/  UISETP.GE.AND UP0, UPT, UR4, 0x1, UPT ;  /* 0x000000010400788c */ /* 0x001fd2000bf06270 */
[----:B-1----:R-:W-:Y:S05]  /*02a0*/  BRA.U !UP0, `(.L_x_191) ;  /* 0x00000015089c7547 */ /* 0x002fea000b800000 */
[----:B------:R-:W0:Y:S01]  /*02b0*/  LDCU.64 UR6, c[0x0][0x390] ;  /* 0x00007200ff0677ac */ /* 0x000e220008000a00 */
[----:B------:R-:W-:Y:S01]  /*02c0*/  IMAD.U32 R3, RZ, RZ, UR12 ;  /* 0x0000000cff037e24 */ /* 0x000fe2000f8e00ff */
[--C-:B------:R-:W-:Y:S01]  /*02d0*/  SHF.R.S32.HI R19, RZ, 0x1f, R18.reuse ;  /* 0x0000001fff137819 */ /* 0x100fe20000011412 */
[----:B------:R-:W-:Y:S01]  /*02e0*/  IMAD.U32 R9, RZ, RZ, UR12 ;  /* 0x0000000cff097e24 */ /* 0x000fe2000f8e00ff */
[----:B------:R-:W-:Y:S01]  /*02f0*/  MOV R0, UR13 ;  /* 0x0000000d00007c02 */ /* 0x000fe20008000f00 */
[----:B------:R-:W-:Y:S01]  /*0300*/  IMAD.U32 R15, RZ, RZ, UR12 ;  /* 0x0000000cff0f7e24 */ /* 0x000fe2000f8e00ff */
[----:B------:R-:W-:Y:S01]  /*0310*/  LEA R10, P0, R3, R18, 0x1 ;  /* 0x00000012030a7211 */ /* 0x000fe200078008ff */
[----:B------:R-:W-:Y:S01]  /*0320*/  UIMAD UR5, UR13, 0x3, URZ ;  /* 0x000000030d0578a4 */ /* 0x000fe2000f8e02ff */
[----:B------:R-:W-:Y:S01]  /*0330*/  IADD3 R8, P1, PT, R18, UR12, RZ ;  /* 0x0000000c12087c10 */ /* 0x000fe2000ff3e0ff */
[----:B------:R-:W-:Y:S01]  /*0340*/  IMAD.WIDE.U32 R14, R15, 0x3, R18 ;  /* 0x000000030f0e7825 */ /* 0x000fe200078e0012 */
[----:B------:R-:W-:-:S02]  /*0350*/  LEA.HI.X R9, R9, R19, R0, 0x1, P0 ;  /* 0x0000001309097211 */ /* 0x000fc400000f0c00 */
[C---:B------:R-:W-:Y:S01]  /*0360*/  ISETP.GT.U32.AND P0, PT, R16.reuse, 0x1, PT ;  /* 0x000000011000780c */ /* 0x040fe20003f04070 */
[----:B------:R-:W-:Y:S01]  /*0370*/  IMAD.MOV.U32 R20, RZ, RZ, RZ ;  /* 0x000000ffff147224 */ /* 0x000fe200078e00ff */
[----:B------:R-:W-:Y:S02]  /*0380*/  IADD3.X R7, PT, PT, R19, UR13, RZ, P1, !PT ;  /* 0x0000000d13077c10 */ /* 0x000fe40008ffe4ff */
[----:B------:R-:W-:Y:S01]  /*0390*/  ISETP.GT.U32.AND.EX P0, PT, R17, RZ, PT, P0 ;  /* 0x000000ff1100720c */ /* 0x000fe20003f04100 */
[----:B0-----:R-:W-:Y:S01]  /*03a0*/  UIMAD UR4, UR13, UR6, URZ ;  /* 0x000000060d0472a4 */ /* 0x001fe2000f8e02ff */
[----:B------:R-:W-:Y:S01]  /*03b0*/  IADD3 R3, PT, PT, R15, UR5, RZ ;  /* 0x000000050f037c10 */ /* 0x000fe2000fffe0ff */
[----:B------:R-:W-:Y:S01]  /*03c0*/  UIMAD.WIDE.U32 UR8, UR12, UR6, URZ ;  /* 0x000000060c0872a5 */ /* 0x000fe2000f8e00ff */
[----:B------:R-:W-:Y:S01]  /*03d0*/  SEL R4, R16, 0x1, P0 ;  /* 0x0000000110047807 */ /* 0x000fe20000000000 */
[----:B------:R-:W-:Y:S01]  /*03e0*/  UIMAD UR4, UR12, UR7, UR4 ;  /* 0x000000070c0472a4 */ /* 0x000fe2000f8e0204 */
[----:B------:R-:W-:-:S02]  /*03f0*/  SEL R6, R17, RZ, P0 ;  /* 0x000000ff11067207 */ /* 0x000fc40000000000 */
[C---:B------:R-:W-:Y:S01]  /*0400*/  LOP3.LUT R5, R4.reuse, 0x3, RZ, 0xc0, !PT ;  /* 0x0000000304057812 */ /* 0x040fe200078ec0ff */
[----:B------:R-:W-:Y:S01]  /*0410*/  UIADD3 UR7, UPT, UPT, UR9, UR4, URZ ;  /* 0x0000000409077290 */ /* 0x000fe2000fffe0ff */
[----:B------:R-:W-:Y:S02]  /*0420*/  LOP3.LUT R4, R4, 0xfffffffc, RZ, 0xc0, !PT ;  /* 0xfffffffc04047812 */ /* 0x000fe400078ec0ff */
[----:B------:R-:W-:Y:S01]  /*0430*/  UMOV UR4, URZ ;  /* 0x000000ff00047c82 */ /* 0x000fe20008000000 */
[----:B------:R-:W-:-:S12]  /*0440*/  USHF.L.U64.HI UR7, UR8, 0x2, UR7 ;  /* 0x0000000208077899 */ /* 0x000fd80008010207 */
.L_x_216:
[----:B0-----:R-:W0:Y:S01]  /*0450*/  LDCU.64 UR10, c[0x0][0x388] ;  /* 0x00007100ff0a77ac */ /* 0x001e220008000a00 */
[----:B------:R-:W1:Y:S01]  /*0460*/  LDCU UR5, c[0x0][0x398] ;  /* 0x00007300ff0577ac */ /* 0x000e620008000800 */
[----:B------:R-:W-:Y:S02]  /*0470*/  UIADD3 UR4, UPT, UPT, UR4, 0x1, URZ ;  /* 0x0000000104047890 */ /* 0x000fe4000fffe0ff */
[----:B0-----:R-:W-:-:S04]  /*0480*/  UISETP.GT.U32.AND UP0, UPT, UR12, UR10, UPT ;  /* 0x0000000a0c00728c */ /* 0x001fc8000bf04070 */
[----:B------:R-:W-:Y:S02]  /*0490*/  UISETP.GT.U32.AND.EX UP0, UPT, UR13, UR11, UPT, UP0 ;  /* 0x0000000b0d00728c */ /* 0x000fe4000bf04100 */
[----:B-1----:R-:W-:-:S07]  /*04a0*/  UISETP.NE.AND UP1, UPT, UR4, UR5, UPT ;  /* 0x000000050400728c */ /* 0x002fce000bf25270 */
[----:B------:R-:W-:Y:S05]  /*04b0*/  BRA.U UP0, `(.L_x_192) ;  /* 0x0000001500147547 */ /* 0x000fea000b800000 */
[----:B------:R-:W-:Y:S01]  /*04c0*/  ISETP.GE.U32.AND P0, PT, R16, 0x4, PT ;  /* 0x000000041000780c */ /* 0x000fe20003f06070 */
[----:B------:R-:W0:Y:S01]  /*04d0*/  LDCU.64 UR10, c[0x0][0x388] ;  /* 0x00007100ff0a77ac */ /* 0x000e220008000a00 */
[----:B------:R-:W-:Y:S02]  /*04e0*/  IMAD.MOV.U32 R11, RZ, RZ, RZ ;  /* 0x000000ffff0b7224 */ /* 0x000fe400078e00ff */
[----:B------:R-:W-:Y:S01]  /*04f0*/  ISETP.GE.U32.AND.EX P0, PT, R17, RZ, PT, P0 ;  /* 0x000000ff1100720c */ /* 0x000fe20003f06100 */
[----:B------:R-:W-:-:S12]  /*0500*/  IMAD.MOV.U32 R0, RZ, RZ, RZ ;  /* 0x000000ffff007224 */ /* 0x000fd800078e00ff */
[----:B------:R-:W-:Y:S05]  /*0510*/  @!P0 BRA `(.L_x_193) ;  /* 0x0000000800c48947 */ /* 0x000fea0003800000 */
[----:B------:R-:W-:Y:S01]  /*0520*/  MOV R11, R4 ;  /* 0x00000004000b7202 */ /* 0x000fe20000000f00 */
[----:B------:R-:W-:Y:S01]  /*0530*/  IMAD.MOV.U32 R13, RZ, RZ, R6 ;  /* 0x000000ffff0d7224 */ /* 0x000fe200078e0006 */
[----:B------:R-:W1:Y:S01]  /*0540*/  LDCU UR23, c[0x0][0x38c] ;  /* 0x00007180ff1777ac */ /* 0x000e620008000800 */
[----:B------:R-:W2:Y:S01]  /*0550*/  LDCU UR28, c[0x0][0x388] ;  /* 0x00007100ff1c77ac */ /* 0x000ea20008000800 */
[----:B------:R-:W3:Y:S01]  /*0560*/  LDCU.64 UR24, c[0x0][0x390] ;  /* 0x00007200ff1877ac */ /* 0x000ee20008000a00 */
[----:B------:R-:W4:Y:S01]  /*0570*/  LDCU.64 UR26, c[0x0][0x380] ;  /* 0x00007000ff1a77ac */ /* 0x000f220008000a00 */
[----:B------:R-:W-:Y:S01]  /*0580*/  UMOV UR5, URZ ;  /* 0x000000ff00057c82 */ /* 0x000fe20008000000 */
[----:B------:R-:W-:-:S05]  /*0590*/  UMOV UR6, URZ ;  /* 0x000000ff00067c82 */ /* 0x000fca0008000000 */
.L_x_206:
[----:B------:R-:W-:Y:S01]  /*05a0*/  MOV R25, UR6 ;  /* 0x0000000600197c02 */ /* 0x000fe20008000f00 */
[----:B------:R-:W-:Y:S01]  /*05b0*/  IMAD.U32 R24, RZ, RZ, UR5 ;  /* 0x00000005ff187e24 */ /* 0x000fe2000f8e00ff */
[----:B------:R-:W-:Y:S01]  /*05c0*/  BSSY.RECONVERGENT B0, `(.L_x_194) ;  /* 0x0000021000007945 */ /* 0x000fe20003800200 */
[----:B---3--:R-:W-:Y:S02]  /*05d0*/  IMAD R21, R19, UR24, RZ ;  /* 0x0000001813157c24 */ /* 0x008fe4000f8e02ff */
[----:B------:R-:W-:-:S04]  /*05e0*/  IMAD.WIDE.U32 R24, R18, UR24, R24 ;  /* 0x0000001812187c25 */ /* 0x000fc8000f8e0018 */
[----:B------:R-:W-:-:S04]  /*05f0*/  IMAD R21, R18, UR25, R21 ;  /* 0x0000001912157c24 */ /* 0x000fc8000f8e0215 */
[----:B------:R-:W-:-:S05]  /*0600*/  IMAD.IADD R0, R25, 0x1, R21 ;  /* 0x0000000119007824 */ /* 0x000fca00078e0215 */
[----:B-1----:R-:W-:-:S04]  /*0610*/  LOP3.LUT R2, R0, UR23, RZ, 0xfc, !PT ;  /* 0x0000001700027c12 */ /* 0x002fc8000f8efcff */
[----:B------:R-:W-:-:S13]  /*0620*/  ISETP.NE.U32.AND P0, PT, R2, RZ, PT ;  /* 0x000000ff0200720c */ /* 0x000fda0003f05070 */
[----:B------:R-:W-:Y:S05]  /*0630*/  @P0 BRA `(.L_x_195) ;  /* 0x0000000000500947 */ /* 0x000fea0003800000 */
[----:B--2---:R-:W1:Y:S01]  /*0640*/  I2F.U32.RP R0, UR28 ;  /* 0x0000001c00007d06 */ /* 0x004e620008209000 */
        /* <DEDUP_REMOVED lines=10> */
[----:B------:R-:W-:Y:S02]  /*06f0*/  IMAD R24, R23, UR28, R24 ;  /* 0x0000001c17187c24 */ /* 0x000fe4000f8e0218 */
[----:B------:R-:W-:-:S03]  /*0700*/  HFMA2 R23, -RZ, RZ, 0, 0 ;  /* 0x00000000ff177431 */ /* 0x000fc600000001ff */
[----:B------:R-:W-:-:S13]  /*0710*/  ISETP.GE.U32.AND P0, PT, R24, UR28, PT ;  /* 0x0000001c18007c0c */ /* 0x000fda000bf06070 */
[----:B------:R-:W-:-:S04]  /*0720*/  @P0 IADD3 R24, PT, PT, R24, -UR28, RZ ;  /* 0x8000001c18180c10 */ /* 0x000fc8000fffe0ff */
[----:B------:R-:W-:-:S13]  /*0730*/  ISETP.GE.U32.AND P0, PT, R24, UR28, PT ;  /* 0x0000001c18007c0c */ /* 0x000fda000bf06070 */
[----:B------:R-:W-:Y:S01]  /*0740*/  @P0 VIADD R24, R24, -UR28 ;  /* 0x8000001c18180c36 */ /* 0x000fe20008000000 */
[----:B------:R-:W-:-:S05]  /*0750*/  @!P1 LOP3.LUT R24, RZ, UR28, RZ, 0x33, !PT ;  /* 0x0000001cff189c12 */ /* 0x000fca000f8e33ff */
[----:B------:R-:W-:Y:S01]  /*0760*/  IMAD.MOV.U32 R22, RZ, RZ, R24 ;  /* 0x000000ffff167224 */ /* 0x000fe200078e0018 */
[----:B------:R-:W-:Y:S06]  /*0770*/  BRA `(.L_x_196) ;  /* 0x0000000000147947 */ /* 0x000fec0003800000 */
.L_x_195:
[----:B------:R-:W-:Y:S01]  /*0780*/  IMAD.MOV.U32 R2, RZ, RZ, R24 ;  /* 0x000000ffff027224 */ /* 0x000fe200078e0018 */
[----:B------:R-:W-:-:S07]  /*0790*/  MOV R12, 0x7b0 ;  /* 0x000007b0000c7802 */ /* 0x000fce0000000f00 */
[----:B0-2-4-:R-:W-:Y:S05]  /*07a0*/  CALL.REL.NOINC `($__internal_7_$__cuda_sm20_rem_u64) ;  /* 0x0000001400847944 */ /* 0x015fea0003c00000 */
[----:B------:R-:W-:Y:S01]  /*07b0*/  IMAD.MOV.U32 R22, RZ, RZ, R0 ;  /* 0x000000ffff167224 */ /* 0x000fe200078e0000 */
[----:B------:R-:W-:-:S07]  /*07c0*/  MOV R23, R21 ;  /* 0x0000001500177202 */ /* 0x000fce0000000f00 */
.L_x_196:
[----:B0---4-:R-:W-:Y:S05]  /*07d0*/  BSYNC.RECONVERGENT B0 ;  /* 0x0000000000007941 */ /* 0x011fea0003800200 */
.L_x_194:
[----:B------:R-:W-:-:S04]  /*07e0*/  LEA R24, P0, R22, UR26, 0x2 ;  /* 0x0000001a16187c11 */ /* 0x000fc8000f8010ff */
[----:B------:R-:W-:-:S06]  /*07f0*/  LEA.HI.X R25, R22, UR27, R23, 0x2, P0 ;  /* 0x0000001b16197c11 */ /* 0x000fcc00080f1417 */
[----:B------:R-:W2:Y:S01]  /*0800*/  LDG.E.STRONG.GPU R25, desc[UR20][R24.64] ;  /* 0x0000001418197981 */ /* 0x000ea2000c1ef900 */
[----:B------:R-:W-:Y:S01]  /*0810*/  IMAD.U32 R22, RZ, RZ, UR5 ;  /* 0x00000005ff167e24 */ /* 0x000fe2000f8e00ff */
[----:B------:R-:W-:Y:S01]  /*0820*/  BSSY.RECONVERGENT B0, `(.L_x_197) ;  /* 0x0000023000007945 */ /* 0x000fe20003800200 */
[----:B------:R-:W-:Y:S02]  /*0830*/  IMAD.U32 R23, RZ, RZ, UR6 ;  /* 0x00000006ff177e24 */ /* 0x000fe4000f8e00ff */
[----:B------:R-:W-:Y:S02]  /*0840*/  IMAD R21, R7, UR24, RZ ;  /* 0x0000001807157c24 */ /* 0x000fe4000f8e02ff */
[----:B------:R-:W-:-:S04]  /*0850*/  IMAD.WIDE.U32 R22, R8, UR24, R22 ;  /* 0x0000001808167c25 */ /* 0x000fc8000f8e0016 */
[----:B------:R-:W-:-:S05]  /*0860*/  IMAD R21, R8, UR25, R21 ;  /* 0x0000001908157c24 */ /* 0x000fca000f8e0215 */
[----:B------:R-:W-:-:S04]  /*0870*/  IADD3 R21, PT, PT, R23, R21, RZ ;  /* 0x0000001517157210 */ /* 0x000fc80007ffe0ff */
[----:B------:R-:W-:-:S04]  /*0880*/  LOP3.LUT R0, R21, UR23, RZ, 0xfc, !PT ;  /* 0x0000001715007c12 */ /* 0x000fc8000f8efcff */
[----:B------:R-:W-:Y:S01]  /*0890*/  ISETP.NE.U32.AND P0, PT, R0, RZ, PT ;  /* 0x000000ff0000720c */ /* 0x000fe20003f05070 */
[----:B--2---:R-:W-:-:S12]  /*08a0*/  FADD R20, R25, R20 ;  /* 0x0000001419147221 */ /* 0x004fd80000000000 */
[----:B------:R-:W-:Y:S05]  /*08b0*/  @P0 BRA `(.L_x_198) ;  /* 0x00000000004c0947 */ /* 0x000fea0003800000 */
[----:B------:R-:W0:Y:S01]  /*08c0*/  I2F.U32.RP R2, UR28 ;  /* 0x0000001c00027d06 */ /* 0x000e220008209000 */
[----:B------:R-:W-:Y:S01]  /*08d0*/  ISETP.NE.U32.AND P1, PT, RZ, UR28, PT ;  /* 0x0000001cff007c0c */ /* 0x000fe2000bf25070 */
[----:B------:R-:W-:-:S06]  /*08e0*/  IMAD.MOV.U32 R23, RZ, RZ, RZ ;  /* 0x000000ffff177224 */ /* 0x000fcc00078e00ff */
        /* <DEDUP_REMOVED lines=16> */
.L_x_198:
[----:B------:R-:W-:Y:S01]  /*09f0*/  IMAD.MOV.U32 R2, RZ, RZ, R22 ;  /* 0x000000ffff027224 */ /* 0x000fe200078e0016 */
[----:B------:R-:W-:Y:S02]  /*0a00*/  MOV R0, R21 ;  /* 0x0000001500007202 */ /* 0x000fe40000000f00 */
[----:B------:R-:W-:-:S07]  /*0a10*/  MOV R12, 0xa30 ;  /* 0x00000a30000c7802 */ /* 0x000fce0000000f00 */
[----:B------:R-:W-:Y:S05]  /*0a20*/  CALL.REL.NOINC `($__internal_7_$__cuda_sm20_rem_u64) ;  /* 0x0000001000e47944 */ /* 0x000fea0003c00000 */
[----:B------:R-:W-:Y:S02]  /*0a30*/  IMAD.MOV.U32 R22, RZ, RZ, R0 ;  /* 0x000000ffff167224 */ /* 0x000fe400078e0000 */
[----:B------:R-:W-:-:S07]  /*0a40*/  IMAD.MOV.U32 R23, RZ, RZ, R21 ;  /* 0x000000ffff177224 */ /* 0x000fce00078e0015 */
.L_x_199:
[----:B------:R-:W-:Y:S05]  /*0a50*/  BSYNC.RECONVERGENT B0 ;  /* 0x0000000000007941 */ /* 0x000fea0003800200 */
.L_x_197:
[----:B------:R-:W-:-:S04]  /*0a60*/  LEA R24, P0, R22, UR26, 0x2 ;  /* 0x0000001a16187c11 */ /* 0x000fc8000f8010ff */
[----:B------:R-:W-:-:S06]  /*0a70*/  LEA.HI.X R25, R22, UR27, R23, 0x2, P0 ;  /* 0x0000001b16197c11 */ /* 0x000fcc00080f1417 */
[----:B------:R-:W2:Y:S01]  /*0a80*/  LDG.E.STRONG.GPU R25, desc[UR20][R24.64] ;  /* 0x0000001418197981 */ /* 0x000ea2000c1ef900 */
[----:B------:R-:W-:Y:S01]  /*0a90*/  MOV R22, UR5 ;  /* 0x0000000500167c02 */ /* 0x000fe20008000f00 */
[----:B------:R-:W-:Y:S01]  /*0aa0*/  IMAD.U32 R23, RZ, RZ, UR6 ;  /* 0x00000006ff177e24 */ /* 0x000fe2000f8e00ff */
[----:B------:R-:W-:Y:S01]  /*0ab0*/  BSSY.RECONVERGENT B0, `(.L_x_200) ;  /* 0x0000022000007945 */ /* 0x000fe20003800200 */
[----:B------:R-:W-:Y:S02]  /*0ac0*/  IMAD R21, R9, UR24, RZ ;  /* 0x0000001809157c24 */ /* 0x000fe4000f8e02ff */
[----:B------:R-:W-:-:S04]  /*0ad0*/  IMAD.WIDE.U32 R22, R10, UR24, R22 ;  /* 0x000000180a167c25 */ /* 0x000fc8000f8e0016 */
[----:B------:R-:W-:-:S04]  /*0ae0*/  IMAD R21, R10, UR25, R21 ;  /* 0x000000190a157c24 */ /* 0x000fc8000f8e0215 */
[----:B------:R-:W-:-:S05]  /*0af0*/  IMAD.IADD R21, R23, 0x1, R21 ;  /* 0x0000000117157824 */ /* 0x000fca00078e0215 */
[----:B------:R-:W-:-:S04]  /*0b00*/  LOP3.LUT R0, R21, UR23, RZ, 0xfc, !PT ;  /* 0x0000001715007c12 */ /* 0x000fc8000f8efcff */
[----:B------:R-:W-:Y:S01]  /*0b10*/  ISETP.NE.U32.AND P0, PT, R0, RZ, PT ;  /* 0x000000ff0000720c */ /* 0x000fe20003f05070 */
[----:B--2---:R-:W-:-:S12]  /*0b20*/  FADD R20, R20, R25 ;  /* 0x0000001914147221 */ /* 0x004fd80000000000 */
[----:B------:R-:W-:Y:S05]  /*0b30*/  @P0 BRA `(.L_x_201) ;  /* 0x00000000004c0947 */ /* 0x000fea0003800000 */
[----:B------:R-:W0:Y:S01]  /*0b40*/  I2F.U32.RP R2, UR28 ;  /* 0x0000001c00027d06 */ /* 0x000e220008209000 */
[----:B------:R-:W-:Y:S01]  /*0b50*/  ISETP.NE.U32.AND P1, PT, RZ, UR28, PT ;  /* 0x0000001cff007c0c */ /* 0x000fe2000bf25070 */
[----:B------:R-:W-:-:S06]  /*0b60*/  HFMA2 R23, -RZ, RZ, 0, 0 ;  /* 0x00000000ff177431 */ /* 0x000fcc00000001ff */
        /* <DEDUP_REMOVED lines=16> */
.L_x_201:
[----:B------:R-:W-:Y:S01]  /*0c70*/  IMAD.MOV.U32 R2, RZ, RZ, R22 ;  /* 0x000000ffff027224 */ /* 0x000fe200078e0016 */
[----:B------:R-:W-:Y:S01]  /*0c80*/  MOV R12, 0xcb0 ;  /* 0x00000cb0000c7802 */ /* 0x000fe20000000f00 */
[----:B------:R-:W-:-:S07]  /*0c90*/  IMAD.MOV.U32 R0, RZ, RZ, R21 ;  /* 0x000000ffff007224 */ /* 0x000fce00078e0015 */
[----:B------:R-:W-:Y:S05]  /*0ca0*/  CALL.REL.NOINC `($__internal_7_$__cuda_sm20_rem_u64) ;  /* 0x0000001000447944 */ /* 0x000fea0003c00000 */
[----:B------:R-:W-:Y:S01]  /*0cb0*/  MOV R22, R0 ;  /* 0x0000000000167202 */ /* 0x000fe20000000f00 */
[----:B------:R-:W-:-:S07]  /*0cc0*/  IMAD.MOV.U32 R23, RZ, RZ, R21 ;  /* 0x000000ffff177224 */ /* 0x000fce00078e0015 */
.L_x_202:
[----:B------:R-:W-:Y:S05]  /*0cd0*/  BSYNC.RECONVERGENT B0 ;  /* 0x0000000000007941 */ /* 0x000fea0003800200 */
.L_x_200:
        /* <DEDUP_REMOVED lines=15> */
[----:B------:R-:W-:Y:S01]  /*0dd0*/  IMAD.MOV.U32 R24, RZ, RZ, RZ ;  /* 0x000000ffff187224 */ /* 0x000fe200078e00ff */
[----:B------:R-:W-:-:S06]  /*0de0*/  ISETP.NE.U32.AND P1, PT, RZ, UR28, PT ;  /* 0x0000001cff007c0c */ /* 0x000fcc000bf25070 */
[----:B0-----:R-:W0:Y:S02]  /*0df0*/  MUFU.RCP R2, R2 ;  /* 0x0000000200027308 */ /* 0x001e240000001000 */
[----:B0-----:R-:W-:-:S06]  /*0e00*/  VIADD R25, R2, 0xffffffe ;  /* 0x0ffffffe02197836 */ /* 0x001fcc0000000000 */
[----:B------:R-:W0:Y:S02]  /*0e10*/  F2I.FTZ.U32.TRUNC.NTZ R25, R25 ;  /* 0x0000001900197305 */ /* 0x000e24000021f000 */
[----:B0-----:R-:W-:-:S05]  /*0e20*/  IADD3 R21, PT, PT, RZ, -R25, RZ ;  /* 0x80000019ff157210 */ /* 0x001fca0007ffe0ff */
[----:B------:R-:W-:-:S04]  /*0e30*/  IMAD R21, R21, UR28, RZ ;  /* 0x0000001c15157c24 */ /* 0x000fc8000f8e02ff */
[----:B------:R-:W-:-:S04]  /*0e40*/  IMAD.HI.U32 R21, R25, R21, R24 ;  /* 0x0000001519157227 */ /* 0x000fc800078e0018 */
[----:B------:R-:W-:Y:S02]  /*0e50*/  IMAD.MOV.U32 R25, RZ, RZ, RZ ;  /* 0x000000ffff197224 */ /* 0x000fe400078e00ff */
        /* <DEDUP_REMOVED lines=9> */
.L_x_204:
[----:B------:R-:W-:Y:S01]  /*0ef0*/  MOV R2, R22 ;  /* 0x0000001600027202 */ /* 0x000fe20000000f00 */
[----:B------:R-:W-:Y:S01]  /*0f00*/  IMAD.MOV.U32 R0, RZ, RZ, R21 ;  /* 0x000000ffff007224 */ /* 0x000fe200078e0015 */
[----:B------:R-:W-:-:S07]  /*0f10*/  MOV R12, 0xf30 ;  /* 0x00000f30000c7802 */ /* 0x000fce0000000f00 */
[----:B------:R-:W-:Y:S05]  /*0f20*/  CALL.REL.NOINC `($__internal_7_$__cuda_sm20_rem_u64) ;  /* 0x0000000c00a47944 */ /* 0x000fea0003c00000 */
[----:B------:R-:W-:Y:S01]  /*0f30*/  IMAD.MOV.U32 R24, RZ, RZ, R0 ;  /* 0x000000ffff187224 */ /* 0x000fe200078e0000 */
[----:B------:R-:W-:-:S07]  /*0f40*/  MOV R25, R21 ;  /* 0x0000001500197202 */ /* 0x000fce0000000f00 */
.L_x_205:
[----:B------:R-:W-:Y:S05]  /*0f50*/  BSYNC.RECONVERGENT B0 ;  /* 0x0000000000007941 */ /* 0x000fea0003800200 */
.L_x_203:
[----:B------:R-:W-:-:S04]  /*0f60*/  LEA R22, P0, R24, UR26, 0x2 ;  /* 0x0000001a18167c11 */ /* 0x000fc8000f8010ff */
[----:B------:R-:W-:-:S06]  /*0f70*/  LEA.HI.X R23, R24, UR27, R25, 0x2, P0 ;  /* 0x0000001b18177c11 */ /* 0x000fcc00080f1419 */
[----:B------:R-:W2:Y:S01]  /*0f80*/  LDG.E.STRONG.GPU R23, desc[UR20][R22.64] ;  /* 0x0000001416177981 */ /* 0x000ea2000c1ef900 */
[----:B------:R-:W-:Y:S01]  /*0f90*/  IADD3 R11, P0, PT, R11, -0x4, RZ ;  /* 0xfffffffc0b0b7810 */ /* 0x000fe20007f1e0ff */
[----:B------:R-:W-:-:S03]  /*0fa0*/  ULEA UR5, UP0, UR8, UR5, 0x2 ;  /* 0x0000000508057291 */ /* 0x000fc6000f8010ff */
[----:B------:R-:W-:Y:S01]  /*0fb0*/  IADD3.X R13, PT, PT, R13, -0x1, RZ, P0, !PT ;  /* 0xffffffff0d0d7810 */ /* 0x000fe200007fe4ff */
[----:B------:R-:W-:Y:S01]  /*0fc0*/  UIADD3.X UR6, UPT, UPT, UR6, UR7, URZ, UP0, !UPT ;  /* 0x0000000706067290 */ /* 0x000fe200087fe4ff */
[----:B------:R-:W-:-:S04]  /*0fd0*/  ISETP.NE.U32.AND P0, PT, R11, RZ, PT ;  /* 0x000000ff0b00720c */ /* 0x000fc80003f05070 */
[----:B------:R-:W-:Y:S01]  /*0fe0*/  ISETP.NE.AND.EX P0, PT, R13, RZ, PT, P0 ;  /* 0x000000ff0d00720c */ /* 0x000fe20003f05300 */
[----:B--2---:R-:W-:-:S12]  /*0ff0*/  FADD R20, R20, R23 ;  /* 0x0000001714147221 */ /* 0x004fd80000000000 */
[----:B------:R-:W-:Y:S05]  /*1000*/  @P0 BRA `(.L_x_206) ;  /* 0xfffffff400640947 */ /* 0x000fea000383ffff */
[----:B------:R-:W-:Y:S02]  /*1010*/  IMAD.MOV.U32 R11, RZ, RZ, R4 ;  /* 0x000000ffff0b7224 */ /* 0x000fe400078e0004 */
[----:B------:R-:W-:-:S07]  /*1020*/  IMAD.MOV.U32 R0, RZ, RZ, R6 ;  /* 0x000000ffff007224 */ /* 0x000fce00078e0006 */
.L_x_193:
[----:B------:R-:W-:-:S04]  /*1030*/  ISETP.NE.U32.AND P0, PT, R5, RZ, PT ;  /* 0x000000ff0500720c */ /* 0x000fc80003f05070 */
[----:B------:R-:W-:-:S13]  /*1040*/  ISETP.NE.AND.EX P0, PT, RZ, RZ, PT, P0 ;  /* 0x000000ffff00720c */ /* 0x000fda0003f05300 */
[----:B------:R-:W-:Y:S05]  /*1050*/  @!P0 BRA `(.L_x_192) ;  /* 0x00000008002c8947 */ /* 0x000fea0003800000 */
[----:B------:R-:W1:Y:S01]  /*1060*/  LDCU.64 UR14, c[0x0][0x390] ;  /* 0x00007200ff0e77ac */ /* 0x000e620008000a00 */
[----:B------:R-:W-:Y:S01]  /*1070*/  MOV R24, R18 ;  /* 0x0000001200187202 */ /* 0x000fe20000000f00 */
[----:B------:R-:W-:Y:S01]  /*1080*/  IMAD R0, R0, UR12, RZ ;  /* 0x0000000c00007c24 */ /* 0x000fe2000f8e02ff */
[----:B------:R-:W-:Y:S01]  /*1090*/  BSSY.RECONVERGENT B0, `(.L_x_207) ;  /* 0x0000026000007945 */ /* 0x000fe20003800200 */
[----:B------:R-:W-:Y:S01]  /*10a0*/  IMAD.MOV.U32 R25, RZ, RZ, R19 ;  /* 0x000000ffff197224 */ /* 0x000fe200078e0013 */
[----:B------:R-:W2:Y:S01]  /*10b0*/  LDCU UR5, c[0x0][0x38c] ;  /* 0x00007180ff0577ac */ /* 0x000ea20008000800 */
[C---:B------:R-:W-:Y:S02]  /*10c0*/  IMAD R13, R11.reuse, UR13, R0 ;  /* 0x0000000d0b0d7c24 */ /* 0x040fe4000f8e0200 */
[----:B------:R-:W-:-:S04]  /*10d0*/  IMAD.WIDE.U32 R24, R11, UR12, R24 ;  /* 0x0000000c0b187c25 */ /* 0x000fc8000f8e0018 */
[----:B------:R-:W-:-:S04]  /*10e0*/  IMAD.IADD R13, R25, 0x1, R13 ;  /* 0x00000001190d7824 */ /* 0x000fc800078e020d */
[----:B-1----:R-:W-:Y:S02]  /*10f0*/  IMAD R11, R13, UR14, RZ ;  /* 0x0000000e0d0b7c24 */ /* 0x002fe4000f8e02ff */
[----:B------:R-:W-:-:S04]  /*1100*/  IMAD.WIDE.U32 R26, R24, UR14, RZ ;  /* 0x0000000e181a7c25 */ /* 0x000fc8000f8e00ff */
[----:B------:R-:W-:-:S05]  /*1110*/  IMAD R11, R24, UR15, R11 ;  /* 0x0000000f180b7c24 */ /* 0x000fca000f8e020b */
[----:B------:R-:W-:-:S04]  /*1120*/  IADD3 R0, PT, PT, R27, R11, RZ ;  /* 0x0000000b1b007210 */ /* 0x000fc80007ffe0ff */
        /* <DEDUP_REMOVED lines=10> */
[----:B-1----:R-:W-:Y:S02]  /*11d0*/  HFMA2 R22, -RZ, RZ, 0, 0 ;  /* 0x00000000ff167431 */ /* 0x002fe400000001ff */
[----:B--2---:R-:W-:-:S04]  /*11e0*/  IMAD.MOV R11, RZ, RZ, -R23 ;  /* 0x000000ffff0b7224 */ /* 0x004fc800078e0a17 */
        /* <DEDUP_REMOVED lines=11> */
.L_x_208:
[----:B------:R-:W-:Y:S01]  /*12a0*/  IMAD.MOV.U32 R2, RZ, RZ, R26 ;  /* 0x000000ffff027224 */ /* 0x000fe200078e001a */
[----:B------:R-:W-:-:S07]  /*12b0*/  MOV R12, 0x12d0 ;  /* 0x000012d0000c7802 */ /* 0x000fce0000000f00 */
[----:B0-----:R-:W-:Y:S05]  /*12c0*/  CALL.REL.NOINC `($__internal_7_$__cuda_sm20_rem_u64) ;  /* 0x0000000800bc7944 */ /* 0x001fea0003c00000 */
[----:B------:R-:W-:Y:S01]  /*12d0*/  MOV R26, R0 ;  /* 0x00000000001a7202 */ /* 0x000fe20000000f00 */
[----:B------:R-:W-:-:S07]  /*12e0*/  IMAD.MOV.U32 R27, RZ, RZ, R21 ;  /* 0x000000ffff1b7224 */ /* 0x000fce00078e0015 */
.L_x_209:
[----:B0-----:R-:W-:Y:S05]  /*12f0*/  BSYNC.RECONVERGENT B0 ;  /* 0x0000000000007941 */ /* 0x001fea0003800200 */
.L_x_207:
[----:B------:R-:W0:Y:S02]  /*1300*/  LDCU.64 UR14, c[0x0][0x380] ;  /* 0x00007000ff0e77ac */ /* 0x000e240008000a00 */
[----:B0-----:R-:W-:-:S04]  /*1310*/  LEA R22, P0, R26, UR14, 0x2 ;  /* 0x0000000e1a167c11 */ /* 0x001fc8000f8010ff */
[----:B------:R-:W-:-:S06]  /*1320*/  LEA.HI.X R23, R26, UR15, R27, 0x2, P0 ;  /* 0x0000000f1a177c11 */ /* 0x000fcc00080f141b */
[----:B------:R-:W2:Y:S01]  /*1330*/  LDG.E.STRONG.GPU R23, desc[UR20][R22.64] ;  /* 0x0000001416177981 */ /* 0x000ea2000c1ef900 */
[----:B------:R-:W-:-:S04]  /*1340*/  ISETP.NE.U32.AND P0, PT, R5, 0x1, PT ;  /* 0x000000010500780c */ /* 0x000fc80003f05070 */
[----:B------:R-:W-:Y:S01]  /*1350*/  ISETP.NE.AND.EX P0, PT, RZ, RZ, PT, P0 ;  /* 0x000000ffff00720c */ /* 0x000fe20003f05300 */
[----:B--2---:R-:W-:-:S12]  /*1360*/  FADD R20, R20, R23 ;  /* 0x0000001714147221 */ /* 0x004fd80000000000 */
[----:B------:R-:W-:Y:S05]  /*1370*/  @!P0 BRA `(.L_x_192) ;  /* 0x0000000400648947 */ /* 0x000fea0003800000 */
[----:B------:R-:W0:Y:S01]  /*1380*/  LDCU.64 UR14, c[0x0][0x390] ;  /* 0x00007200ff0e77ac */ /* 0x000e220008000a00 */
[----:B------:R-:W-:Y:S01]  /*1390*/  IADD3 R11, P0, PT, R24, UR12, RZ ;  /* 0x0000000c180b7c10 */ /* 0x000fe2000ff1e0ff */
[----:B------:R-:W-:Y:S01]  /*13a0*/  BSSY.RECONVERGENT B0, `(.L_x_210) ;  /* 0x0000023000007945 */ /* 0x000fe20003800200 */
[----:B------:R-:W1:Y:S02]  /*13b0*/  LDCU UR5, c[0x0][0x38c] ;  /* 0x00007180ff0577ac */ /* 0x000e640008000800 */
[----:B------:R-:W-:-:S05]  /*13c0*/  IADD3.X R13, PT, PT, R13, UR13, RZ, P0, !PT ;  /* 0x0000000d0d0d7c10 */ /* 0x000fca00087fe4ff */
[----:B0-----:R-:W-:Y:S02]  /*13d0*/  IMAD R0, R13, UR14, RZ ;  /* 0x0000000e0d007c24 */ /* 0x001fe4000f8e02ff */
[----:B------:R-:W-:-:S04]  /*13e0*/  IMAD.WIDE.U32 R24, R11, UR14, RZ ;  /* 0x0000000e0b187c25 */ /* 0x000fc8000f8e00ff */
[----:B------:R-:W-:-:S04]  /*13f0*/  IMAD R21, R11, UR15, R0 ;  /* 0x0000000f0b157c24 */ /* 0x000fc8000f8e0200 */
[----:B------:R-:W-:-:S05]  /*1400*/  IMAD.IADD R0, R25, 0x1, R21 ;  /* 0x0000000119007824 */ /* 0x000fca00078e0215 */
[----:B-1----:R-:W-:-:S04]  /*1410*/  LOP3.LUT R2, R0, UR5, RZ, 0xfc, !PT ;  /* 0x0000000500027c12 */ /* 0x002fc8000f8efcff */
[----:B------:R-:W-:-:S13]  /*1420*/  ISETP.NE.U32.AND P0, PT, R2, RZ, PT ;  /* 0x000000ff0200720c */ /* 0x000fda0003f05070 */
[----:B------:R-:W-:Y:S05]  /*1430*/  @P0 BRA `(.L_x_211) ;  /* 0x0000000000500947 */ /* 0x000fea0003800000 */
[----:B------:R-:W0:Y:S01]  /*1440*/  LDCU UR5, c[0x0][0x388] ;  /* 0x00007100ff0577ac */ /* 0x000e220008000800 */
[----:B------:R-:W-:Y:S01]  /*1450*/  HFMA2 R25, -RZ, RZ, 0, 0 ;  /* 0x00000000ff197431 */ /* 0x000fe200000001ff */
        /* <DEDUP_REMOVED lines=18> */
.L_x_211:
[----:B------:R-:W-:Y:S01]  /*1580*/  IMAD.MOV.U32 R2, RZ, RZ, R24 ;  /* 0x000000ffff027224 */ /* 0x000fe200078e0018 */
[----:B------:R-:W-:-:S07]  /*1590*/  MOV R12, 0x15b0 ;  /* 0x000015b0000c7802 */ /* 0x000fce0000000f00 */
[----:B------:R-:W-:Y:S05]  /*15a0*/  CALL.REL.NOINC `($__internal_7_$__cuda_sm20_rem_u64) ;  /* 0x0000000800047944 */ /* 0x000fea0003c00000 */
[----:B------:R-:W-:Y:S01]  /*15b0*/  IMAD.MOV.U32 R24, RZ, RZ, R0 ;  /* 0x000000ffff187224 */ /* 0x000fe200078e0000 */
[----:B------:R-:W-:-:S07]  /*15c0*/  MOV R25, R21 ;  /* 0x0000001500197202 */ /* 0x000fce0000000f00 */
.L_x_212:
[----:B------:R-:W-:Y:S05]  /*15d0*/  BSYNC.RECONVERGENT B0 ;  /* 0x0000000000007941 */ /* 0x000fea0003800200 */
.L_x_210:
        /* <DEDUP_REMOVED lines=40> */
.L_x_214:
[----:B------:R-:W-:Y:S02]  /*1860*/  MOV R2, R12 ;  /* 0x0000000c00027202 */ /* 0x000fe40000000f00 */
[----:B------:R-:W-:-:S07]  /*1870*/  MOV R12, 0x1890 ;  /* 0x00001890000c7802 */ /* 0x000fce0000000f00 */
[----:B------:R-:W-:Y:S05]  /*1880*/  CALL.REL.NOINC `($__internal_7_$__cuda_sm20_rem_u64) ;  /* 0x00000004004c7944 */ /* 0x000fea0003c00000 */
[----:B------:R-:W-:Y:S02]  /*1890*/  IMAD.MOV.U32 R12, RZ, RZ, R0 ;  /* 0x000000ffff0c7224 */ /* 0x000fe400078e0000 */
[----:B------:R-:W-:-:S07]  /*18a0*/  IMAD.MOV.U32 R13, RZ, RZ, R21 ;  /* 0x000000ffff0d7224 */ /* 0x000fce00078e0015 */
.L_x_215:
[----:B------:R-:W-:Y:S05]  /*18b0*/  BSYNC.RECONVERGENT B0 ;  /* 0x0000000000007941 */ /* 0x000fea0003800200 */
.L_x_213:
[----:B------:R-:W0:Y:S02]  /*18c0*/  LDCU.64 UR10, c[0x0][0x380] ;  /* 0x00007000ff0a77ac */ /* 0x000e240008000a00 */
[----:B0-----:R-:W-:-:S04]  /*18d0*/  LEA R22, P0, R12, UR10, 0x2 ;  /* 0x0000000a0c167c11 */ /* 0x001fc8000f8010ff */
[----:B------:R-:W-:-:S06]  /*18e0*/  LEA.HI.X R23, R12, UR11, R13, 0x2, P0 ;  /* 0x0000000b0c177c11 */ /* 0x000fcc00080f140d */
[----:B------:R-:W2:Y:S02]  /*18f0*/  LDG.E.STRONG.GPU R23, desc[UR20][R22.64] ;  /* 0x0000001416177981 */ /* 0x000ea4000c1ef900 */
[----:B--2---:R-:W-:-:S07]  /*1900*/  FADD R20, R20, R23 ;  /* 0x0000001714147221 */ /* 0x004fce0000000000 */
.L_x_192:
[----:B------:R-:W-:Y:S05]  /*1910*/  BRA.U UP1, `(.L_x_216) ;  /* 0xffffffe901cc7547 */ /* 0x000fea000b83ffff */
.L_x_191:
[----:B------:R-:W-:-:S13]  /*1920*/  ISETP.NE.AND P0, PT, R18, RZ, PT ;  /* 0x000000ff1200720c */ /* 0x000fda0003f05270 */
[----:B0-----:R-:W-:Y:S05]  /*1930*/  @P0 EXIT ;  /* 0x000000000000094d */ /* 0x001fea0003800000 */
[----:B------:R-:W0:Y:S02]  /*1940*/  LDC.64 R2, c[0x0][0x3a0] ;  /* 0x0000e800ff027b82 */ /* 0x000e240000000a00 */
[----:B0-----:R-:W-:Y:S01]  /*1950*/  STG.E desc[UR20][R2.64], R20 ;  /* 0x0000001402007986 */ /* 0x001fe2000c101914 */
[----:B------:R-:W-:Y:S05]  /*1960*/  EXIT ;  /* 0x000000000000794d */ /* 0x000fea0003800000 */
        .weak           $__internal_6_$__cuda_sm20_div_u64
        .type           $__internal_6_$__cuda_sm20_div_u64,@function
        .size           $__internal_6_$__cuda_sm20_div_u64,($__internal_7_$__cuda_sm20_rem_u64 - $__internal_6_$__cuda_sm20_div_u64)
$__internal_6_$__cuda_sm20_div_u64:
[----:B------:R-:W0:Y:S08]  /*1970*/  I2F.U64.RP R6, UR12 ;  /* 0x0000000c00067d12 */ /* 0x000e300008309000 */
[----:B0-----:R-:W0:Y:S02]  /*1980*/  MUFU.RCP R6, R6 ;  /* 0x0000000600067308 */ /* 0x001e240000001000 */
[----:B0-----:R-:W-:-:S06]  /*1990*/  IADD3 R2, PT, PT, R6, 0x1ffffffe, RZ ;  /* 0x1ffffffe06027810 */ /* 0x001fcc0007ffe0ff */
[----:B------:R-:W0:Y:S02]  /*19a0*/  F2I.U64.TRUNC R2, R2 ;  /* 0x0000000200027311 */ /* 0x000e24000020d800 */
[----:B0-----:R-:W-:-:S04]  /*19b0*/  IMAD.WIDE.U32 R4, R2, UR12, RZ ;  /* 0x0000000c02047c25 */ /* 0x001fc8000f8e00ff */
[----:B------:R-:W-:Y:S01]  /*19c0*/  IMAD R5, R2, UR13, R5 ;  /* 0x0000000d02057c24 */ /* 0x000fe2000f8e0205 */
[----:B------:R-:W-:-:S03]  /*19d0*/  IADD3 R7, P0, PT, RZ, -R4, RZ ;  /* 0x80000004ff077210 */ /* 0x000fc60007f1e0ff */
[----:B------:R-:W-:Y:S02]  /*19e0*/  IMAD R5, R3, UR12, R5 ;  /* 0x0000000c03057c24 */ /* 0x000fe4000f8e0205 */
        /* <DEDUP_REMOVED lines=9> */
[----:B------:R-:W-:Y:S01]  /*1a80*/  IMAD.WIDE.U32 R2, R5, UR12, RZ ;  /* 0x0000000c05027c25 */ /* 0x000fe2000f8e00ff */
[----:B------:R-:W-:-:S03]  /*1a90*/  IADD3.X R7, PT, PT, RZ, RZ, R4, P2, P1 ;  /* 0x000000ffff077210 */ /* 0x000fc600017e2404 */
[----:B------:R-:W-:Y:S01]  /*1aa0*/  IMAD R4, R5, UR13, R3 ;  /* 0x0000000d05047c24 */ /* 0x000fe2000f8e0203 */
[----:B------:R-:W-:Y:S02]  /*1ab0*/  IADD3 R9, P0, PT, RZ, -R2, RZ ;  /* 0x80000002ff097210 */ /* 0x000fe40007f1e0ff */
[----:B------:R-:W0:Y:S01]  /*1ac0*/  LDC.64 R2, c[0x0][0x388] ;  /* 0x0000e200ff027b82 */ /* 0x000e220000000a00 */
[----:B------:R-:W-:Y:S02]  /*1ad0*/  IMAD R6, R7, UR12, R4 ;  /* 0x0000000c07067c24 */ /* 0x000fe4000f8e0204 */
[----:B------:R-:W-:-:S04]  /*1ae0*/  IMAD.HI.U32 R4, R5, R9, RZ ;  /* 0x0000000905047227 */ /* 0x000fc800078e00ff */
[----:B------:R-:W-:-:S04]  /*1af0*/  IMAD.X R6, RZ, RZ, ~R6, P0 ;  /* 0x000000ffff067224 */ /* 0x000fc800000e0e06 */
[----:B------:R-:W-:-:S04]  /*1b00*/  IMAD.WIDE.U32 R4, P0, R5, R6, R4 ;  /* 0x0000000605047225 */ /* 0x000fc80007800004 */
[C---:B------:R-:W-:Y:S02]  /*1b10*/  IMAD R11, R7.reuse, R6, RZ ;  /* 0x00000006070b7224 */ /* 0x040fe400078e02ff */
[----:B------:R-:W-:-:S04]  /*1b20*/  IMAD.HI.U32 R4, P1, R7, R9, R4 ;  /* 0x0000000907047227 */ /* 0x000fc80007820004 */
[----:B------:R-:W-:Y:S02]  /*1b30*/  HFMA2 R5, -RZ, RZ, 0, 0 ;  /* 0x00000000ff057431 */ /* 0x000fe400000001ff */
[----:B------:R-:W-:Y:S01]  /*1b40*/  IMAD.HI.U32 R6, R7, R6, RZ ;  /* 0x0000000607067227 */ /* 0x000fe200078e00ff */
[----:B------:R-:W-:-:S03]  /*1b50*/  IADD3 R9, P2, PT, R11, R4, RZ ;  /* 0x000000040b097210 */ /* 0x000fc60007f5e0ff */
[----:B------:R-:W-:Y:S02]  /*1b60*/  IMAD.X R7, R6, 0x1, R7, P0 ;  /* 0x0000000106077824 */ /* 0x000fe400000e0607 */
        /* <DEDUP_REMOVED lines=8> */
[----:B------:R-:W-:-:S04]  /*1bf0*/  IMAD.WIDE.U32 R4, R7, UR12, RZ ;  /* 0x0000000c07047c25 */ /* 0x000fc8000f8e00ff */
[----:B------:R-:W-:Y:S01]  /*1c00*/  IMAD.X R6, RZ, RZ, R6, P1 ;  /* 0x000000ffff067224 */ /* 0x000fe200008e0606 */
[----:B------:R-:W-:Y:S01]  /*1c10*/  IADD3 R9, P1, PT, -R4, R2, RZ ;  /* 0x0000000204097210 */ /* 0x000fe20007f3e1ff */
[----:B------:R-:W-:-:S03]  /*1c20*/  IMAD R5, R7, UR13, R5 ;  /* 0x0000000d07057c24 */ /* 0x000fc6000f8e0205 */
[C---:B------:R-:W-:Y:S01]  /*1c30*/  ISETP.GE.U32.AND P0, PT, R9.reuse, UR12, PT ;  /* 0x0000000c09007c0c */ /* 0x040fe2000bf06070 */
[----:B------:R-:W-:Y:S01]  /*1c40*/  IMAD R2, R6, UR12, R5 ;  /* 0x0000000c06027c24 */ /* 0x000fe2000f8e0205 */
[----:B------:R-:W-:-:S04]  /*1c50*/  IADD3 R4, P2, PT, R9, -UR12, RZ ;  /* 0x8000000c09047c10 */ /* 0x000fc8000ff5e0ff */
[----:B------:R-:W-:Y:S02]  /*1c60*/  IADD3.X R8, PT, PT, ~R2, R3, RZ, P1, !PT ;  /* 0x0000000302087210 */ /* 0x000fe40000ffe5ff */
[----:B------:R-:W-:Y:S02]  /*1c70*/  IADD3 R2, P1, PT, R7, 0x1, RZ ;  /* 0x0000000107027810 */ /* 0x000fe40007f3e0ff */
[C---:B------:R-:W-:Y:S02]  /*1c80*/  ISETP.GE.U32.AND.EX P0, PT, R8.reuse, UR13, PT, P0 ;  /* 0x0000000d08007c0c */ /* 0x040fe4000bf06100 */
[----:B------:R-:W-:Y:S01]  /*1c90*/  IADD3.X R5, PT, PT, R8, ~UR13, RZ, P2, !PT ;  /* 0x8000000d08057c10 */ /* 0x000fe200097fe4ff */
[----:B------:R-:W-:Y:S01]  /*1ca0*/  IMAD.X R3, RZ, RZ, R6, P1 ;  /* 0x000000ffff037224 */ /* 0x000fe200008e0606 */
[----:B------:R-:W-:Y:S02]  /*1cb0*/  SEL R7, R2, R7, P0 ;  /* 0x0000000702077207 */ /* 0x000fe40000000000 */
[----:B------:R-:W-:-:S02]  /*1cc0*/  SEL R4, R4, R9, P0 ;  /* 0x0000000904047207 */ /* 0x000fc40000000000 */
[----:B------:R-:W-:Y:S01]  /*1cd0*/  SEL R6, R3, R6, P0 ;  /* 0x0000000603067207 */ /* 0x000fe20000000000 */
[----:B------:R-:W-:Y:S01]  /*1ce0*/  IMAD.MOV.U32 R3, RZ, RZ, 0x0 ;  /* 0x00000000ff037424 */ /* 0x000fe200078e00ff */
[----:B------:R-:W-:Y:S02]  /*1cf0*/  IADD3 R16, P2, PT, R7, 0x1, RZ ;  /* 0x0000000107107810 */ /* 0x000fe40007f5e0ff */
[----:B------:R-:W-:Y:S02]  /*1d00*/  SEL R2, R5, R8, P0 ;  /* 0x0000000805027207 */ /* 0x000fe40000000000 */
[----:B------:R-:W-:Y:S01]  /*1d10*/  ISETP.GE.U32.AND P0, PT, R4, UR12, PT ;  /* 0x0000000c04007c0c */ /* 0x000fe2000bf06070 */
[----:B------:R-:W-:Y:S01]  /*1d20*/  IMAD.X R17, RZ, RZ, R6, P2 ;  /* 0x000000ffff117224 */ /* 0x000fe200010e0606 */
[----:B------:R-:W-:Y:S02]  /*1d30*/  ISETP.NE.U32.AND P1, PT, RZ, UR12, PT ;  /* 0x0000000cff007c0c */ /* 0x000fe4000bf25070 */
[----:B------:R-:W-:-:S02]  /*1d40*/  ISETP.GE.U32.AND.EX P0, PT, R2, UR13, PT, P0 ;  /* 0x0000000d02007c0c */ /* 0x000fc4000bf06100 */
[----:B------:R-:W-:Y:S02]  /*1d50*/  MOV R2, R0 ;  /* 0x0000000000027202 */ /* 0x000fe40000000f00 */
[----:B------:R-:W-:Y:S02]  /*1d60*/  ISETP.NE.AND.EX P1, PT, RZ, UR13, PT, P1 ;  /* 0x0000000dff007c0c */ /* 0x000fe4000bf25310 */
[----:B------:R-:W-:Y:S02]  /*1d70*/  SEL R16, R16, R7, P0 ;  /* 0x0000000710107207 */ /* 0x000fe40000000000 */
[----:B------:R-:W-:Y:S02]  /*1d80*/  SEL R17, R17, R6, P0 ;  /* 0x0000000611117207 */ /* 0x000fe40000000000 */
[----:B------:R-:W-:Y:S02]  /*1d90*/  SEL R16, R16, 0xffffffff, P1 ;  /* 0xffffffff10107807 */ /* 0x000fe40000800000 */
[----:B------:R-:W-:Y:S01]  /*1da0*/  SEL R17, R17, 0xffffffff, P1 ;  /* 0xffffffff11117807 */ /* 0x000fe20000800000 */
[----:B------:R-:W-:Y:S06]  /*1db0*/  RET.REL.NODEC R2 `(_Z17stride_slice_testPfmmiS_) ;  /* 0xffffffe002907950 */ /* 0x000fec0003c3ffff */
        .weak           $__internal_7_$__cuda_sm20_rem_u64
        .type           $__internal_7_$__cuda_sm20_rem_u64,@function
        .size           $__internal_7_$__cuda_sm20_rem_u64,(.L_x_267 - $__internal_7_$__cuda_sm20_rem_u64)
$__internal_7_$__cuda_sm20_rem_u64:
[----:B------:R-:W0:Y:S01]  /*1dc0*/  I2F.U64.RP R21, UR10 ;  /* 0x0000000a00157d12 */ /* 0x000e220008309000 */
[----:B------:R-:W-:-:S07]  /*1dd0*/  HFMA2 R27, -RZ, RZ, 0, 0 ;  /* 0x00000000ff1b7431 */ /* 0x000fce00000001ff */
[----:B0-----:R-:W0:Y:S02]  /*1de0*/  MUFU.RCP R21, R21 ;  /* 0x0000001500157308 */ /* 0x001e240000001000 */
[----:B0-----:R-:W-:-:S06]  /*1df0*/  VIADD R22, R21, 0x1ffffffe ;  /* 0x1ffffffe15167836 */ /* 0x001fcc0000000000 */
[----:B------:R-:W0:Y:S02]  /*1e00*/  F2I.U64.TRUNC R22, R22 ;  /* 0x0000001600167311 */ /* 0x000e24000020d800 */
[----:B0-----:R-:W-:Y:S02]  /*1e10*/  R2UR UR14, R22 ;  /* 0x00000000160e72ca */ /* 0x001fe400000e0000 */
[----:B------:R-:W-:-:S11]  /*1e20*/  R2UR UR15, R23 ;  /* 0x00000000170f72ca */ /* 0x000fd600000e0000 */
[----:B------:R-:W-:-:S04]  /*1e30*/  UIMAD.WIDE.U32 UR16, UR14, UR10, URZ ;  /* 0x0000000a0e1072a5 */ /* 0x000fc8000f8e00ff */
[----:B------:R-:W-:Y:S02]  /*1e40*/  UIMAD UR17, UR14, UR11, UR17 ;  /* 0x0000000b0e1172a4 */ /* 0x000fe4000f8e0211 */
[----:B------:R-:W-:Y:S02]  /*1e50*/  UIADD3 UR19, UP0, UPT, URZ, -UR16, URZ ;  /* 0x80000010ff137290 */ /* 0x000fe4000ff1e0ff */
[----:B------:R-:W-:Y:S02]  /*1e60*/  UIMAD UR18, UR15, UR10, UR17 ;  /* 0x0000000a0f1272a4 */ /* 0x000fe4000f8e0211 */
[----:B------:R-:W-:Y:S02]  /*1e70*/  UIMAD.WIDE.U32 UR16, UR14, UR19, URZ ;  /* 0x000000130e1072a5 */ /* 0x000fe4000f8e00ff */
[----:B------:R-:W-:-:S05]  /*1e80*/  UIADD3.X UR22, UPT, UPT, URZ, ~UR18, URZ, UP0, !UPT ;  /* 0x80000012ff167290 */ /* 0x000fca00087fe4ff */
[----:B------:R-:W-:Y:S01]  /*1e90*/  UMOV UR16, UR17 ;  /* 0x0000001100107c82 */ /* 0x000fe20008000000 */
[----:B------:R-:W-:Y:S02]  /*1ea0*/  UMOV UR17, UR14 ;  /* 0x0000000e00117c82 */ /* 0x000fe40008000000 */
[----:B------:R-:W-:-:S04]  /*1eb0*/  UIMAD.WIDE.U32 UR16, UP0, UR14, UR22, UR16 ;  /* 0x000000160e1072a5 */ /* 0x000fc8000f800010 */
[----:B------:R-:W-:Y:S02]  /*1ec0*/  UIMAD.WIDE.U32 UR16, UP2, UR15, UR19, UR16 ;  /* 0x000000130f1072a5 */ /* 0x000fe4000f840010 */
[----:B------:R-:W-:Y:S02]  /*1ed0*/  UIMAD.WIDE.U32 UR18, UR15, UR22, URZ ;  /* 0x000000160f1272a5 */ /* 0x000fe4000f8e00ff */
[----:B------:R-:W-:Y:S02]  /*1ee0*/  UIMAD UR22, UR15, UR22, URZ ;  /* 0x000000160f1672a4 */ /* 0x000fe4000f8e02ff */
[----:B------:R-:W-:Y:S02]  /*1ef0*/  UIADD3.X UR16, UPT, UPT, UR19, UR15, URZ, UP0, !UPT ;  /* 0x0000000f13107290 */ /* 0x000fe400087fe4ff */
[----:B------:R-:W-:-:S04]  /*1f00*/  UIADD3 UR17, UP3, UPT, UR22, UR17, URZ ;  /* 0x0000001116117290 */ /* 0x000fc8000ff7e0ff */
[----:B------:R-:W-:Y:S02]  /*1f10*/  UIMAD.WIDE.U32 UR14, UR17, UR10, URZ ;  /* 0x0000000a110e72a5 */ /* 0x000fe4000f8e00ff */
[----:B------:R-:W-:Y:S02]  /*1f20*/  UIADD3.X UR18, UPT, UPT, URZ, URZ, UR16, UP3, UP2 ;  /* 0x000000ffff127290 */ /* 0x000fe40009fe4410 */
[----:B------:R-:W-:Y:S02]  /*1f30*/  UIADD3 UR14, UP0, UPT, URZ, -UR14, URZ ;  /* 0x8000000eff0e7290 */ /* 0x000fe4000ff1e0ff */
[----:B------:R-:W-:Y:S02]  /*1f40*/  UIMAD UR15, UR17, UR11, UR15 ;  /* 0x0000000b110f72a4 */ /* 0x000fe4000f8e020f */
[----:B------:R-:W-:Y:S02]  /*1f50*/  UIMAD.WIDE.U32 UR30, UR17, UR14, URZ ;  /* 0x0000000e111e72a5 */ /* 0x000fe4000f8e00ff */
[----:B------:R-:W-:-:S04]  /*1f60*/  UIMAD UR15, UR18, UR10, UR15 ;  /* 0x0000000a120f72a4 */ /* 0x000fc8000f8e020f */
[----:B------:R-:W-:Y:S01]  /*1f70*/  UIADD3.X UR15, UPT, UPT, URZ, ~UR15, URZ, UP0, !UPT ;  /* 0x8000000fff0f7290 */ /* 0x000fe200087fe4ff */
[----:B------:R-:W-:-:S03]  /*1f80*/  UMOV UR16, UR31 ;  /* 0x0000001f00107c82 */ /* 0x000fc60008000000 */
[----:B------:R-:W-:Y:S02]  /*1f90*/  UIMAD.WIDE.U32 UR16, UP0, UR17, UR15, UR16 ;  /* 0x0000000f111072a5 */ /* 0x000fe4000f800010 */
[----:B------:R-:W-:Y:S02]  /*1fa0*/  UIMAD UR19, UR18, UR15, URZ ;  /* 0x0000000f121372a4 */ /* 0x000fe4000f8e02ff */
[----:B------:R-:W-:Y:S02]  /*1fb0*/  UIMAD.WIDE.U32 UR16, UP2, UR18, UR14, UR16 ;  /* 0x0000000e121072a5 */ /* 0x000fe4000f840010 */
[----:B------:R-:W-:Y:S02]  /*1fc0*/  UIMAD.WIDE.U32 UR14, UR18, UR15, URZ ;  /* 0x0000000f120e72a5 */ /* 0x000fe4000f8e00ff */
[----:B------:R-:W-:Y:S02]  /*1fd0*/  UIADD3 UR16, UP3, UPT, UR19, UR17, URZ ;  /* 0x0000001113107290 */ /* 0x000fe4000ff7e0ff */
[----:B------:R-:W-:-:S04]  /*1fe0*/  UIADD3.X UR18, UPT, UPT, UR15, UR18, URZ, UP0, !UPT ;  /* 0x000000120f127290 */ /* 0x000fc800087fe4ff */
[----:B------:R-:W-:Y:S01]  /*1ff0*/  IMAD.HI.U32 R26, R2, UR16, RZ ;  /* 0x00000010021a7c27 */ /* 0x000fe2000f8e00ff */
[----:B------:R-:W-:-:S03]  /*2000*/  UIADD3.X UR18, UPT, UPT, URZ, URZ, UR18, UP3, UP2 ;  /* 0x000000ffff127290 */ /* 0x000fc60009fe4412 */
[----:B------:R-:W-:-:S04]  /*2010*/  IMAD.WIDE.U32 R26, R0, UR16, R26 ;  /* 0x00000010001a7c25 */ /* 0x000fc8000f8e001a */
[----:B------:R-:W-:Y:S02]  /*2020*/  IMAD R22, R0, UR18, RZ ;  /* 0x0000001200167c24 */ /* 0x000fe4000f8e02ff */
[----:B------:R-:W-:-:S04]  /*2030*/  IMAD.HI.U32 R23, P0, R2, UR18, R26 ;  /* 0x0000001202177c27 */ /* 0x000fc8000f80001a */
[----:B------:R-:W-:Y:S01]  /*2040*/  IMAD.HI.U32 R21, R0, UR18, RZ ;  /* 0x0000001200157c27 */ /* 0x000fe2000f8e00ff */
[----:B------:R-:W-:-:S03]  /*2050*/  IADD3 R22, P1, PT, R22, R23, RZ ;  /* 0x0000001716167210 */ /* 0x000fc60007f3e0ff */
[----:B------:R-:W-:Y:S02]  /*2060*/  IMAD.X R21, RZ, RZ, R21, P0 ;  /* 0x000000ffff157224 */ /* 0x000fe400000e0615 */
[----:B------:R-:W-:-:S04]  /*2070*/  IMAD.WIDE.U32 R26, R22, UR10, RZ ;  /* 0x0000000a161a7c25 */ /* 0x000fc8000f8e00ff */
[----:B------:R-:W-:Y:S01]  /*2080*/  IMAD.X R21, RZ, RZ, R21, P1 ;  /* 0x000000ffff157224 */ /* 0x000fe200008e0615 */
[----:B------:R-:W-:Y:S01]  /*2090*/  IADD3 R2, P1, PT, -R26, R2, RZ ;  /* 0x000000021a027210 */ /* 0x000fe20007f3e1ff */
[----:B------:R-:W-:-:S03]  /*20a0*/  IMAD R22, R22, UR11, R27 ;  /* 0x0000000b16167c24 */ /* 0x000fc6000f8e021b */
[----:B------:R-:W-:Y:S01]  /*20b0*/  ISETP.GE.U32.AND P0, PT, R2, UR10, PT ;  /* 0x0000000a02007c0c */ /* 0x000fe2000bf06070 */
[----:B------:R-:W-:Y:S02]  /*20c0*/  IMAD R21, R21, UR10, R22 ;  /* 0x0000000a15157c24 */ /* 0x000fe4000f8e0216 */
[----:B------:R-:W-:-:S03]  /*20d0*/  IMAD.MOV.U32 R22, RZ, RZ, R12 ;  /* 0x000000ffff167224 */ /* 0x000fc600078e000c */
[----:B------:R-:W-:Y:S02]  /*20e0*/  IADD3.X R0, PT, PT, ~R21, R0, RZ, P1, !PT ;  /* 0x0000000015007210 */ /* 0x000fe40000ffe5ff */
[----:B------:R-:W-:Y:S02]  /*20f0*/  IADD3 R21, P1, PT, R2, -UR10, RZ ;  /* 0x8000000a02157c10 */ /* 0x000fe4000ff3e0ff */
[C---:B------:R-:W-:Y:S02]  /*2100*/  ISETP.GE.U32.AND.EX P0, PT, R0.reuse, UR11, PT, P0 ;  /* 0x0000000b00007c0c */ /* 0x040fe4000bf06100 */
[----:B------:R-:W-:Y:S02]  /*2110*/  IADD3.X R23, PT, PT, R0, ~UR11, RZ, P1, !PT ;  /* 0x8000000b00177c10 */ /* 0x000fe40008ffe4ff */
[----:B------:R-:W-:Y:S02]  /*2120*/  SEL R21, R21, R2, P0 ;  /* 0x0000000215157207 */ /* 0x000fe40000000000 */
[----:B------:R-:W-:-:S02]  /*2130*/  SEL R23, R23, R0, P0 ;  /* 0x0000000017177207 */ /* 0x000fc40000000000 */
[C---:B------:R-:W-:Y:S02]  /*2140*/  ISETP.GE.U32.AND P0, PT, R21.reuse, UR10, PT ;  /* 0x0000000a15007c0c */ /* 0x040fe4000bf06070 */
[----:B------:R-:W-:Y:S02]  /*2150*/  IADD3 R2, P2, PT, R21, -UR10, RZ ;  /* 0x8000000a15027c10 */ /* 0x000fe4000ff5e0ff */
[C---:B------:R-:W-:Y:S02]  /*2160*/  ISETP.GE.U32.AND.EX P0, PT, R23.reuse, UR11, PT, P0 ;  /* 0x0000000b17007c0c */ /* 0x040fe4000bf06100 */
[----:B------:R-:W-:Y:S02]  /*2170*/  IADD3.X R0, PT, PT, R23, ~UR11, RZ, P2, !PT ;  /* 0x8000000b17007c10 */ /* 0x000fe400097fe4ff */
[----:B------:R-:W-:Y:S02]  /*2180*/  ISETP.NE.U32.AND P1, PT, RZ, UR10, PT ;  /* 0x0000000aff007c0c */ /* 0x000fe4000bf25070 */
[----:B------:R-:W-:-:S02]  /*2190*/  SEL R2, R2, R21, P0 ;  /* 0x0000001502027207 */ /* 0x000fc40000000000 */
[----:B------:R-:W-:Y:S02]  /*21a0*/  SEL R21, R0, R23, P0 ;  /* 0x0000001700157207 */ /* 0x000fe40000000000 */
[----:B------:R-:W-:Y:S02]  /*21b0*/  MOV R23, 0x0 ;  /* 0x0000000000177802 */ /* 0x000fe40000000f00 */
[----:B------:R-:W-:-:S04]  /*21c0*/  ISETP.NE.AND.EX P1, PT, RZ, UR11, PT, P1 ;  /* 0x0000000bff007c0c */ /* 0x000fc8000bf25310 */
[----:B------:R-:W-:Y:S02]  /*21d0*/  SEL R0, R2, 0xffffffff, P1 ;  /* 0xffffffff02007807 */ /* 0x000fe40000800000 */
[----:B------:R-:W-:Y:S01]  /*21e0*/  SEL R21, R21, 0xffffffff, P1 ;  /* 0xffffffff15157807 */ /* 0x000fe20000800000 */
[----:B------:R-:W-:Y:S06]  /*21f0*/  RET.REL.NODEC R22 `(_Z17stride_slice_testPfmmiS_) ;  /* 0xffffffdc16807950 */ /* 0x000fec0003c3ffff */
.L_x_217:
        /* <DEDUP_REMOVED lines=16> */
.L_x_267:


//--------------------- .text._Z13random_accessPfmjS_ --------------------------
	.section	.text._Z13random_accessPfmjS_,"ax",@progbits
	.align	128
        .global         _Z13random_accessPfmjS_
        .type           _Z13random_accessPfmjS_,@function
        .size           _Z13random_accessPfmjS_,(.L_x_268 - _Z13random_accessPfmjS_)
        .other          _Z13random_accessPfmjS_,@"STO_CUDA_ENTRY STV_DEFAULT"
_Z13random_accessPfmjS_:
.text._Z13random_accessPfmjS_:
[----:B------:R-:W-:Y:S01]  /*0000*/  LDC R1, c[0x0][0x37c] ;  /* 0x0000df00ff017b82 */ /* 0x000fe20000000800 */
[----:B------:R-:W0:Y:S07]  /*0010*/  S2R R3, SR_TID.X ;  /* 0x0000000000037919 */ /* 0x000e2e0000002100 */
[----:B------:R-:W0:Y:S01]  /*0020*/  S2UR UR4, SR_CTAID.X ;  /* 0x00000000000479c3 */ /* 0x000e220000002500 */
[----:B------:R-:W-:Y:S01]  /*0030*/  IMAD.MOV.U32 R11, RZ, RZ, RZ ;  /* 0x000000ffff0b7224 */ /* 0x000fe200078e00ff */
[----:B------:R-:W1:Y:S01]  /*0040*/  LDCU.64 UR8, c[0x0][0x358] ;  /* 0x00006b00ff0877ac */ /* 0x000e620008000a00 */
[----:B------:R-:W2:Y:S05]  /*0050*/  LDCU UR10, c[0x0][0x38c] ;  /* 0x00007180ff0a77ac */ /* 0x000eaa0008000800 */
[----:B------:R-:W0:Y:S01]  /*0060*/  LDC R6, c[0x0][0x360] ;  /* 0x0000d800ff067b82 */ /* 0x000e220000000800 */
[----:B------:R-:W3:Y:S01]  /*0070*/  LDCU UR5, c[0x0][0x370] ;  /* 0x00006e00ff0577ac */ /* 0x000ee20008000800 */
[----:B------:R-:W4:Y:S01]  /*0080*/  LDCU UR11, c[0x0][0x388] ;  /* 0x00007100ff0b77ac */ /* 0x000f220008000800 */
[----:B------:R-:W0:Y:S02]  /*0090*/  LDCU.64 UR12, c[0x0][0x380] ;  /* 0x00007000ff0c77ac */ /* 0x000e240008000a00 */
[C---:B0-----:R-:W-:Y:S01]  /*00a0*/  IMAD R0, R6.reuse, UR4, R3 ;  /* 0x0000000406007c24 */ /* 0x041fe2000f8e0203 */
[----:B------:R-:W-:Y:S01]  /*00b0*/  UMOV UR4, URZ ;  /* 0x000000ff00047c82 */ /* 0x000fe20008000000 */
[----:B---3--:R-:W-:-:S02]  /*00c0*/  IMAD R6, R6, UR5, RZ ;  /* 0x0000000506067c24 */ /* 0x008fc4000f8e02ff */
[----:B------:R-:W-:Y:S01]  /*00d0*/  IMAD.WIDE.U32 R8, R0, -0x61c8864f, RZ ;  /* 0x9e3779b100087825 */ /* 0x000fe200078e00ff */
[----:B------:R-:W-:Y:S02]  /*00e0*/  SHF.R.S32.HI R2, RZ, 0x1f, R0 ;  /* 0x0000001fff027819 */ /* 0x000fe40000011400 */
[----:B------:R-:W-:-:S03]  /*00f0*/  SHF.R.S32.HI R13, RZ, 0x1f, R6 ;  /* 0x0000001fff0d7819 */ /* 0x000fc60000011406 */
[----:B------:R-:W-:-:S04]  /*0100*/  IMAD R3, R2, -0x61c8864f, RZ ;  /* 0x9e3779b102037824 */ /* 0x000fc800078e02ff */
[----:B-12-4-:R-:W-:-:S07]  /*0110*/  IMAD.IADD R9, R9, 0x1, R3 ;  /* 0x0000000109097824 */ /* 0x016fce00078e0203 */
.L_x_230:
[----:B------:R-:W-:Y:S01]  /*0120*/  LOP3.LUT R2, R9, UR10, RZ, 0xfc, !PT ;  /* 0x0000000a09027c12 */ /* 0x000fe2000f8efcff */
[----:B------:R-:W0:Y:S01]  /*0130*/  LDCU.64 UR6, c[0x0][0x388] ;  /* 0x00007100ff0677ac */ /* 0x000e220008000a00 */
[----:B------:R-:W-:Y:S02]  /*0140*/  BSSY.RECONVERGENT B0, `(.L_x_218) ;  /* 0x000001d000007945 */ /* 0x000fe40003800200 */
[----:B------:R-:W-:-:S13]  /*0150*/  ISETP.NE.U32.AND P0, PT, R2, RZ, PT ;  /* 0x000000ff0200720c */ /* 0x000fda0003f05070 */
[----:B------:R-:W-:Y:S05]  /*0160*/  @P0 BRA `(.L_x_219) ;  /* 0x0000000000500947 */ /* 0x000fea0003800000 */
[----:B------:R-:W1:Y:S01]  /*0170*/  I2F.U32.RP R4, UR11 ;  /* 0x0000000b00047d06 */ /* 0x000e620008209000 */
[----:B------:R-:W-:-:S07]  /*0180*/  ISETP.NE.U32.AND P1, PT, RZ, UR11, PT ;  /* 0x0000000bff007c0c */ /* 0x000fce000bf25070 */
[----:B-1----:R-:W1:Y:S02]  /*0190*/  MUFU.RCP R4, R4 ;  /* 0x0000000400047308 */ /* 0x002e640000001000 */
[----:B-1----:R-:W-:-:S06]  /*01a0*/  IADD3 R2, PT, PT, R4, 0xffffffe, RZ ;  /* 0x0ffffffe04027810 */ /* 0x002fcc0007ffe0ff */
[----:B------:R1:W2:Y:S02]  /*01b0*/  F2I.FTZ.U32.TRUNC.NTZ R3, R2 ;  /* 0x0000000200037305 */ /* 0x0002a4000021f000 */
[----:B-1----:R-:W-:Y:S02]  /*01c0*/  IMAD.MOV.U32 R2, RZ, RZ, RZ ;  /* 0x000000ffff027224 */ /* 0x002fe400078e00ff */
[----:B--2---:R-:W-:-:S04]  /*01d0*/  IMAD.MOV R5, RZ, RZ, -R3 ;  /* 0x000000ffff057224 */ /* 0x004fc800078e0a03 */
[----:B------:R-:W-:-:S04]  /*01e0*/  IMAD R5, R5, UR11, RZ ;  /* 0x0000000b05057c24 */ /* 0x000fc8000f8e02ff */
[----:B------:R-:W-:-:S06]  /*01f0*/  IMAD.HI.U32 R3, R3, R5, R2 ;  /* 0x0000000503037227 */ /* 0x000fcc00078e0002 */
[----:B------:R-:W-:-:S05]  /*0200*/  IMAD.HI.U32 R3, R3, R8, RZ ;  /* 0x0000000803037227 */ /* 0x000fca00078e00ff */
[----:B------:R-:W-:-:S05]  /*0210*/  IADD3 R3, PT, PT, -R3, RZ, RZ ;  /* 0x000000ff03037210 */ /* 0x000fca0007ffe1ff */
[----:B------:R-:W-:Y:S02]  /*0220*/  IMAD R5, R3, UR11, R8 ;  /* 0x0000000b03057c24 */ /* 0x000fe4000f8e0208 */
[----:B------:R-:W-:-:S03]  /*0230*/  IMAD.MOV.U32 R3, RZ, RZ, RZ ;  /* 0x000000ffff037224 */ /* 0x000fc600078e00ff */
[----:B------:R-:W-:-:S13]  /*0240*/  ISETP.GE.U32.AND P0, PT, R5, UR11, PT ;  /* 0x0000000b05007c0c */ /* 0x000fda000bf06070 */
[----:B------:R-:W-:-:S05]  /*0250*/  @P0 VIADD R5, R5, -UR11 ;  /* 0x8000000b05050c36 */ /* 0x000fca0008000000 */
[----:B------:R-:W-:-:S13]  /*0260*/  ISETP.GE.U32.AND P0, PT, R5, UR11, PT ;  /* 0x0000000b05007c0c */ /* 0x000fda000bf06070 */
[----:B------:R-:W-:Y:S01]  /*0270*/  @P0 VIADD R5, R5, -UR11 ;  /* 0x8000000b05050c36 */ /* 0x000fe20008000000 */
[----:B------:R-:W-:-:S04]  /*0280*/  @!P1 LOP3.LUT R5, RZ, UR11, RZ, 0x33, !PT ;  /* 0x0000000bff059c12 */ /* 0x000fc8000f8e33ff */
[----:B------:R-:W-:Y:S01]  /*0290*/  MOV R2, R5 ;  /* 0x0000000500027202 */ /* 0x000fe20000000f00 */
[----:B------:R-:W-:Y:S06]  /*02a0*/  BRA `(.L_x_220) ;  /* 0x0000000000187947 */ /* 0x000fec0003800000 */
.L_x_219:
[----:B------:R-:W-:Y:S01]  /*02b0*/  IMAD.MOV.U32 R10, RZ, RZ, R8 ;  /* 0x000000ffff0a7224 */ /* 0x000fe200078e0008 */
[----:B------:R-:W-:Y:S02]  /*02c0*/  MOV R7, R9 ;  /* 0x0000000900077202 */ /* 0x000fe40000000f00 */
[----:B------:R-:W-:-:S07]  /*02d0*/  MOV R12, 0x2f0 ;  /* 0x000002f0000c7802 */ /* 0x000fce0000000f00 */
[----:B0-----:R-:W-:Y:S05]  /*02e0*/  CALL.REL.NOINC `($__internal_8_$__cuda_sm20_rem_u64) ;  /* 0x0000000800087944 */ /* 0x001fea0003c00000 */
[----:B------:R-:W-:Y:S02]  /*02f0*/  IMAD.MOV.U32 R2, RZ, RZ, R4 ;  /* 0x000000ffff027224 */ /* 0x000fe400078e0004 */
[----:B------:R-:W-:-:S07]  /*0300*/  IMAD.MOV.U32 R3, RZ, RZ, R5 ;  /* 0x000000ffff037224 */ /* 0x000fce00078e0005 */
.L_x_220:
[----:B0-----:R-:W-:Y:S05]  /*0310*/  BSYNC.RECONVERGENT B0 ;  /* 0x0000000000007941 */ /* 0x001fea0003800200 */
.L_x_218:
[----:B------:R-:W-:-:S04]  /*0320*/  LEA R4, P0, R2, UR12, 0x2 ;  /* 0x0000000c02047c11 */ /* 0x000fc8000f8010ff */
[----:B------:R-:W-:-:S05]  /*0330*/  LEA.HI.X R5, R2, UR13, R3, 0x2, P0 ;  /* 0x0000000d02057c11 */ /* 0x000fca00080f1403 */
[----:B------:R-:W2:Y:S01]  /*0340*/  LDG.E.STRONG.GPU R4, desc[UR8][R4.64] ;  /* 0x0000000804047981 */ /* 0x000ea2000c1ef900 */
[----:B------:R-:W-:Y:S01]  /*0350*/  IMAD R7, R13, -0x61c8864f, RZ ;  /* 0x9e3779b10d077824 */ /* 0x000fe200078e02ff */
[----:B------:R-:W-:Y:S01]  /*0360*/  BSSY.RECONVERGENT B0, `(.L_x_221) ;  /* 0x0000020000007945 */ /* 0x000fe20003800200 */
[----:B------:R-:W-:-:S05]  /*0370*/  IMAD.WIDE.U32 R2, R6, -0x61c8864f, R8 ;  /* 0x9e3779b106027825 */ /* 0x000fca00078e0008 */
[----:B------:R-:W-:-:S04]  /*0380*/  IADD3 R12, PT, PT, R3, R7, RZ ;  /* 0x00000007030c7210 */ /* 0x000fc80007ffe0ff */
[----:B------:R-:W-:-:S04]  /*0390*/  LOP3.LUT R7, R12, UR10, RZ, 0xfc, !PT ;  /* 0x0000000a0c077c12 */ /* 0x000fc8000f8efcff */
[----:B------:R-:W-:Y:S01]  /*03a0*/  ISETP.NE.U32.AND P0, PT, R7, RZ, PT ;  /* 0x000000ff0700720c */ /* 0x000fe20003f05070 */
[----:B--2---:R-:W-:-:S12]  /*03b0*/  FADD R11, R4, R11 ;  /* 0x0000000b040b7221 */ /* 0x004fd80000000000 */
[----:B------:R-:W-:Y:S05]  /*03c0*/  @P0 BRA `(.L_x_222) ;  /* 0x00000000004c0947 */ /* 0x000fea0003800000 */
[----:B------:R-:W0:Y:S01]  /*03d0*/  I2F.U32.RP R7, UR11 ;  /* 0x0000000b00077d06 */ /* 0x000e220008209000 */
        /* <DEDUP_REMOVED lines=10> */
[----:B------:R-:W-:Y:S01]  /*0480*/  IMAD R2, R3, UR11, R2 ;  /* 0x0000000b03027c24 */ /* 0x000fe2000f8e0202 */
[----:B------:R-:W-:-:S04]  /*0490*/  MOV R3, RZ ;  /* 0x000000ff00037202 */ /* 0x000fc80000000f00 */
[----:B------:R-:W-:-:S13]  /*04a0*/  ISETP.GE.U32.AND P0, PT, R2, UR11, PT ;  /* 0x0000000b02007c0c */ /* 0x000fda000bf06070 */
[----:B------:R-:W-:-:S04]  /*04b0*/  @P0 IADD3 R2, PT, PT, R2, -UR11, RZ ;  /* 0x8000000b02020c10 */ /* 0x000fc8000fffe0ff */
[----:B------:R-:W-:-:S13]  /*04c0*/  ISETP.GE.U32.AND P0, PT, R2, UR11, PT ;  /* 0x0000000b02007c0c */ /* 0x000fda000bf06070 */
[----:B------:R-:W-:Y:S01]  /*04d0*/  @P0 VIADD R2, R2, -UR11 ;  /* 0x8000000b02020c36 */ /* 0x000fe20008000000 */
[----:B------:R-:W-:Y:S01]  /*04e0*/  @!P1 LOP3.LUT R2, RZ, UR11, RZ, 0x33, !PT ;  /* 0x0000000bff029c12 */ /* 0x000fe2000f8e33ff */
[----:B------:R-:W-:Y:S06]  /*04f0*/  BRA `(.L_x_223) ;  /* 0x0000000000187947 */ /* 0x000fec0003800000 */
.L_x_222:
[----:B------:R-:W-:Y:S01]  /*0500*/  MOV R7, R12 ;  /* 0x0000000c00077202 */ /* 0x000fe20000000f00 */
[----:B------:R-:W-:Y:S01]  /*0510*/  IMAD.MOV.U32 R10, RZ, RZ, R2 ;  /* 0x000000ffff0a7224 */ /* 0x000fe200078e0002 */
[----:B------:R-:W-:-:S07]  /*0520*/  MOV R12, 0x540 ;  /* 0x00000540000c7802 */ /* 0x000fce0000000f00 */
[----:B------:R-:W-:Y:S05]  /*0530*/  CALL.REL.NOINC `($__internal_8_$__cuda_sm20_rem_u64) ;  /* 0x0000000400747944 */ /* 0x000fea0003c00000 */
[----:B------:R-:W-:Y:S01]  /*0540*/  IMAD.MOV.U32 R2, RZ, RZ, R4 ;  /* 0x000000ffff027224 */ /* 0x000fe200078e0004 */
[----:B------:R-:W-:-:S07]  /*0550*/  MOV R3, R5 ;  /* 0x0000000500037202 */ /* 0x000fce0000000f00 */
.L_x_223:
[----:B------:R-:W-:Y:S05]  /*0560*/  BSYNC.RECONVERGENT B0 ;  /* 0x0000000000007941 */ /* 0x000fea0003800200 */
.L_x_221:
[----:B------:R-:W-:-:S04]  /*0570*/  LEA R4, P0, R2, UR12, 0x2 ;  /* 0x0000000c02047c11 */ /* 0x000fc8000f8010ff */
[----:B------:R-:W-:-:S05]  /*0580*/  LEA.HI.X R5, R2, UR13, R3, 0x2, P0 ;  /* 0x0000000d02057c11 */ /* 0x000fca00080f1403 */
[----:B------:R-:W2:Y:S01]  /*0590*/  LDG.E.STRONG.GPU R4, desc[UR8][R4.64] ;  /* 0x0000000804047981 */ /* 0x000ea2000c1ef900 */
[----:B------:R-:W-:Y:S01]  /*05a0*/  IMAD R7, R13, 0x3c6ef362, RZ ;  /* 0x3c6ef3620d077824 */ /* 0x000fe200078e02ff */
[----:B------:R-:W-:Y:S01]  /*05b0*/  BSSY.RECONVERGENT B0, `(.L_x_224) ;  /* 0x0000020000007945 */ /* 0x000fe20003800200 */
[----:B------:R-:W-:-:S05]  /*05c0*/  IMAD.WIDE.U32 R2, R6, 0x3c6ef362, R8 ;  /* 0x3c6ef36206027825 */ /* 0x000fca00078e0008 */
[----:B------:R-:W-:-:S04]  /*05d0*/  IADD3 R12, PT, PT, R3, R6, R7 ;  /* 0x00000006030c7210 */ /* 0x000fc80007ffe007 */
        /* <DEDUP_REMOVED lines=20> */
[----:B------:R-:W-:Y:S02]  /*0720*/  @P0 IADD3 R2, PT, PT, R2, -UR11, RZ ;  /* 0x8000000b02020c10 */ /* 0x000fe4000fffe0ff */
[----:B------:R-:W-:Y:S01]  /*0730*/  @!P1 LOP3.LUT R2, RZ, UR11, RZ, 0x33, !PT ;  /* 0x0000000bff029c12 */ /* 0x000fe2000f8e33ff */
[----:B------:R-:W-:Y:S06]  /*0740*/  BRA `(.L_x_226) ;  /* 0x0000000000187947 */ /* 0x000fec0003800000 */
.L_x_225:
[----:B------:R-:W-:Y:S01]  /*0750*/  IMAD.MOV.U32 R7, RZ, RZ, R12 ;  /* 0x000000ffff077224 */ /* 0x000fe200078e000c */
[----:B------:R-:W-:Y:S02]  /*0760*/  MOV R10, R2 ;  /* 0x00000002000a7202 */ /* 0x000fe40000000f00 */
[----:B------:R-:W-:-:S07]  /*0770*/  MOV R12, 0x790 ;  /* 0x00000790000c7802 */ /* 0x000fce0000000f00 */
[----:B------:R-:W-:Y:S05]  /*0780*/  CALL.REL.NOINC `($__internal_8_$__cuda_sm20_rem_u64) ;  /* 0x0000000000e07944 */ /* 0x000fea0003c00000 */
[----:B------:R-:W-:Y:S01]  /*0790*/  MOV R2, R4 ;  /* 0x0000000400027202 */ /* 0x000fe20000000f00 */
[----:B------:R-:W-:-:S07]  /*07a0*/  IMAD.MOV.U32 R3, RZ, RZ, R5 ;  /* 0x000000ffff037224 */ /* 0x000fce00078e0005 */
.L_x_226:
[----:B------:R-:W-:Y:S05]  /*07b0*/  BSYNC.RECONVERGENT B0 ;  /* 0x0000000000007941 */ /* 0x000fea0003800200 */
.L_x_224:
[----:B------:R-:W-:-:S04]  /*07c0*/  LEA R4, P0, R2, UR12, 0x2 ;  /* 0x0000000c02047c11 */ /* 0x000fc8000f8010ff */
[----:B------:R-:W-:-:S05]  /*07d0*/  LEA.HI.X R5, R2, UR13, R3, 0x2, P0 ;  /* 0x0000000d02057c11 */ /* 0x000fca00080f1403 */
[----:B------:R-:W2:Y:S01]  /*07e0*/  LDG.E.STRONG.GPU R4, desc[UR8][R4.64] ;  /* 0x0000000804047981 */ /* 0x000ea2000c1ef900 */
[----:B------:R-:W-:Y:S01]  /*07f0*/  IMAD R7, R13, -0x255992ed, RZ ;  /* 0xdaa66d130d077824 */ /* 0x000fe200078e02ff */
[----:B------:R-:W-:Y:S01]  /*0800*/  BSSY.RECONVERGENT B0, `(.L_x_227) ;  /* 0x0000020000007945 */ /* 0x000fe20003800200 */
[----:B------:R-:W-:-:S05]  /*0810*/  IMAD.WIDE.U32 R2, R6, -0x255992ed, R8 ;  /* 0xdaa66d1306027825 */ /* 0x000fca00078e0008 */
        /* <DEDUP_REMOVED lines=8> */
[----:B0-----:R-:W-:-:S06]  /*08a0*/  IADD3 R4, PT, PT, R7, 0xffffffe, RZ ;  /* 0x0ffffffe07047810 */ /* 0x001fcc0007ffe0ff */
        /* <DEDUP_REMOVED lines=15> */
.L_x_228:
[----:B------:R-:W-:Y:S01]  /*09a0*/  MOV R7, R12 ;  /* 0x0000000c00077202 */ /* 0x000fe20000000f00 */
[----:B------:R-:W-:Y:S01]  /*09b0*/  IMAD.MOV.U32 R10, RZ, RZ, R2 ;  /* 0x000000ffff0a7224 */ /* 0x000fe200078e0002 */
[----:B------:R-:W-:-:S07]  /*09c0*/  MOV R12, 0x9e0 ;  /* 0x000009e0000c7802 */ /* 0x000fce0000000f00 */
[----:B------:R-:W-:Y:S05]  /*09d0*/  CALL.REL.NOINC `($__internal_8_$__cuda_sm20_rem_u64) ;  /* 0x00000000004c7944 */ /* 0x000fea0003c00000 */
[----:B------:R-:W-:Y:S01]  /*09e0*/  IMAD.MOV.U32 R2, RZ, RZ, R4 ;  /* 0x000000ffff027224 */ /* 0x000fe200078e0004 */
[----:B------:R-:W-:-:S07]  /*09f0*/  MOV R3, R5 ;  /* 0x0000000500037202 */ /* 0x000fce0000000f00 */
.L_x_229:
[----:B------:R-:W-:Y:S05]  /*0a00*/  BSYNC.RECONVERGENT B0 ;  /* 0x0000000000007941 */ /* 0x000fea0003800200 */
.L_x_227:
[----:B------:R-:W-:-:S04]  /*0a10*/  LEA R4, P0, R2, UR12, 0x2 ;  /* 0x0000000c02047c11 */ /* 0x000fc8000f8010ff */
[----:B------:R-:W-:-:S05]  /*0a20*/  LEA.HI.X R5, R2, UR13, R3, 0x2, P0 ;  /* 0x0000000d02057c11 */ /* 0x000fca00080f1403 */
[----:B------:R-:W2:Y:S01]  /*0a30*/  LDG.E.STRONG.GPU R4, desc[UR8][R4.64] ;  /* 0x0000000804047981 */ /* 0x000ea2000c1ef900 */
[----:B------:R-:W-:Y:S01]  /*0a40*/  UIADD3 UR4, UPT, UPT, UR4, 0x4, URZ ;  /* 0x0000000404047890 */ /* 0x000fe2000fffe0ff */
[----:B------:R-:W-:Y:S02]  /*0a50*/  IMAD R3, R13, 0x78dde6c4, RZ ;  /* 0x78dde6c40d037824 */ /* 0x000fe400078e02ff */
[----:B------:R-:W-:Y:S01]  /*0a60*/  IMAD.WIDE.U32 R8, R6, 0x78dde6c4, R8 ;  /* 0x78dde6c406087825 */ /* 0x000fe200078e0008 */
[----:B------:R-:W-:-:S03]  /*0a70*/  UISETP.NE.AND UP0, UPT, UR4, 0x1f4, UPT ;  /* 0x000001f40400788c */ /* 0x000fc6000bf05270 */
[----:B------:R-:W-:-:S05]  /*0a80*/  IMAD R3, R6, 0x2, R3 ;  /* 0x0000000206037824 */ /* 0x000fca00078e0203 */
[----:B------:R-:W-:Y:S01]  /*0a90*/  IADD3 R9, PT, PT, R9, R3, RZ ;  /* 0x0000000309097210 */ /* 0x000fe20007ffe0ff */
[----:B--2---:R-:W-:Y:S01]  /*0aa0*/  FADD R11, R11, R4 ;  /* 0x000000040b0b7221 */ /* 0x004fe20000000000 */
[----:B------:R-:W-:Y:S06]  /*0ab0*/  BRA.U UP0, `(.L_x_230) ;  /* 0xfffffff500987547 */ /* 0x000fec000b83ffff */
[----:B------:R-:W-:-:S13]  /*0ac0*/  ISETP.NE.AND P0, PT, R0, RZ, PT ;  /* 0x000000ff0000720c */ /* 0x000fda0003f05270 */
[----:B------:R-:W-:Y:S05]  /*0ad0*/  @P0 EXIT ;  /* 0x000000000000094d */ /* 0x000fea0003800000 */
[----:B------:R-:W0:Y:S02]  /*0ae0*/  LDC.64 R2, c[0x0][0x398] ;  /* 0x0000e600ff027b82 */ /* 0x000e240000000a00 */
[----:B0-----:R-:W-:Y:S01]  /*0af0*/  STG.E desc[UR8][R2.64], R11 ;  /* 0x0000000b02007986 */ /* 0x001fe2000c101908 */
[----:B------:R-:W-:Y:S05]  /*0b00*/  EXIT ;  /* 0x000000000000794d */ /* 0x000fea0003800000 */
        .weak           $__internal_8_$__cuda_sm20_rem_u64
        .type           $__internal_8_$__cuda_sm20_rem_u64,@function
        .size           $__internal_8_$__cuda_sm20_rem_u64,(.L_x_268 - $__internal_8_$__cuda_sm20_rem_u64)
$__internal_8_$__cuda_sm20_rem_u64:
[----:B------:R-:W0:Y:S08]  /*0b10*/  I2F.U64.RP R14, UR6 ;  /* 0x00000006000e7d12 */ /* 0x000e300008309000 */
[----:B0-----:R-:W0:Y:S02]  /*0b20*/  MUFU.RCP R14, R14 ;  /* 0x0000000e000e7308 */ /* 0x001e240000001000 */
[----:B0-----:R-:W-:-:S06]  /*0b30*/  VIADD R2, R14, 0x1ffffffe ;  /* 0x1ffffffe0e027836 */ /* 0x001fcc0000000000 */
[----:B------:R-:W0:Y:S02]  /*0b40*/  F2I.U64.TRUNC R2, R2 ;  /* 0x0000000200027311 */ /* 0x000e24000020d800 */
[----:B0-----:R-:W-:-:S04]  /*0b50*/  IMAD.WIDE.U32 R4, R2, UR6, RZ ;  /* 0x0000000602047c25 */ /* 0x001fc8000f8e00ff */
[----:B------:R-:W-:Y:S01]  /*0b60*/  IMAD R5, R2, UR7, R5 ;  /* 0x0000000702057c24 */ /* 0x000fe2000f8e0205 */
[----:B------:R-:W-:-:S03]  /*0b70*/  IADD3 R15, P0, PT, RZ, -R4, RZ ;  /* 0x80000004ff0f7210 */ /* 0x000fc60007f1e0ff */
[----:B------:R-:W-:Y:S02]  /*0b80*/  IMAD R5, R3, UR6, R5 ;  /* 0x0000000603057c24 */ /* 0x000fe4000f8e0205 */
        /* <DEDUP_REMOVED lines=9> */
[----:B------:R-:W-:-:S03]  /*0c20*/  IMAD.WIDE.U32 R2, R5, UR6, RZ ;  /* 0x0000000605027c25 */ /* 0x000fc6000f8e00ff */
[----:B------:R-:W-:Y:S01]  /*0c30*/  IADD3.X R15, PT, PT, RZ, RZ, R4, P2, P1 ;  /* 0x000000ffff0f7210 */ /* 0x000fe200017e2404 */
[----:B------:R-:W-:Y:S01]  /*0c40*/  IMAD R4, R5, UR7, R3 ;  /* 0x0000000705047c24 */ /* 0x000fe2000f8e0203 */
[----:B------:R-:W-:-:S03]  /*0c50*/  IADD3 R3, P0, PT, RZ, -R2, RZ ;  /* 0x80000002ff037210 */ /* 0x000fc60007f1e0ff */
        /* <DEDUP_REMOVED lines=10> */
[----:B------:R-:W-:-:S03]  /*0d00*/  IMAD.HI.U32 R2, R5, R10, RZ ;  /* 0x0000000a05027227 */ /* 0x000fc600078e00ff */
[----:B------:R-:W-:Y:S01]  /*0d10*/  IADD3.X R15, PT, PT, RZ, RZ, R15, P2, P1 ;  /* 0x000000ffff0f7210 */ /* 0x000fe200017e240f */
[----:B------:R-:W-:-:S04]  /*0d20*/  IMAD.WIDE.U32 R2, R5, R7, R2 ;  /* 0x0000000705027225 */ /* 0x000fc800078e0002 */
[C---:B------:R-:W-:Y:S02]  /*0d30*/  IMAD R5, R15.reuse, R7, RZ ;  /* 0x000000070f057224 */ /* 0x040fe400078e02ff */
[----:B------:R-:W-:-:S04]  /*0d40*/  IMAD.HI.U32 R2, P0, R15, R10, R2 ;  /* 0x0000000a0f027227 */ /* 0x000fc80007800002 */
[----:B------:R-:W-:Y:S01]  /*0d50*/  IMAD.HI.U32 R4, R15, R7, RZ ;  /* 0x000000070f047227 */ /* 0x000fe200078e00ff */
[----:B------:R-:W-:-:S04]  /*0d60*/  IADD3 R5, P1, PT, R5, R2, RZ ;  /* 0x0000000205057210 */ /* 0x000fc80007f3e0ff */
[----:B------:R-:W-:Y:S01]  /*0d70*/  IADD3.X R4, PT, PT, R4, RZ, RZ, P0, !PT ;  /* 0x000000ff04047210 */ /* 0x000fe200007fe4ff */
[----:B------:R-:W-:-:S04]  /*0d80*/  IMAD.WIDE.U32 R2, R5, UR6, RZ ;  /* 0x0000000605027c25 */ /* 0x000fc8000f8e00ff */
[----:B------:R-:W-:Y:S01]  /*0d90*/  IMAD.X R4, RZ, RZ, R4, P1 ;  /* 0x000000ffff047224 */ /* 0x000fe200008e0604 */
[----:B------:R-:W-:Y:S01]  /*0da0*/  IADD3 R10, P1, PT, -R2, R10, RZ ;  /* 0x0000000a020a7210 */ /* 0x000fe20007f3e1ff */
[----:B------:R-:W-:-:S03]  /*0db0*/  IMAD R5, R5, UR7, R3 ;  /* 0x0000000705057c24 */ /* 0x000fc6000f8e0203 */
[----:B------:R-:W-:Y:S01]  /*0dc0*/  ISETP.GE.U32.AND P0, PT, R10, UR6, PT ;  /* 0x000000060a007c0c */ /* 0x000fe2000bf06070 */
[----:B------:R-:W-:-:S05]  /*0dd0*/  IMAD R4, R4, UR6, R5 ;  /* 0x0000000604047c24 */ /* 0x000fca000f8e0205 */
        /* <DEDUP_REMOVED lines=10> */
[----:B------:R-:W-:Y:S01]  /*0e80*/  SEL R4, R4, R3, P0 ;  /* 0x0000000304047207 */ /* 0x000fe20000000000 */
[----:B------:R-:W-:Y:S01]  /*0e90*/  HFMA2 R3, -RZ, RZ, 0, 0 ;  /* 0x00000000ff037431 */ /* 0x000fe200000001ff */
[----:B------:R-:W-:-:S02]  /*0ea0*/  ISETP.NE.U32.AND P1, PT, RZ, UR6, PT ;  /* 0x00000006ff007c0c */ /* 0x000fc4000bf25070 */
[----:B------:R-:W-:Y:S01]  /*0eb0*/  SEL R5, R5, R2, P0 ;  /* 0x0000000205057207 */ /* 0x000fe20000000000 */
[----:B------:R-:W-:Y:S01]  /*0ec0*/  IMAD.MOV.U32 R2, RZ, RZ, R12 ;  /* 0x000000ffff027224 */ /* 0x000fe200078e000c */
[----:B------:R-:W-:-:S04]  /*0ed0*/  ISETP.NE.AND.EX P1, PT, RZ, UR7, PT, P1 ;  /* 0x00000007ff007c0c */ /* 0x000fc8000bf25310 */
[----:B------:R-:W-:Y:S02]  /*0ee0*/  SEL R4, R4, 0xffffffff, P1 ;  /* 0xffffffff04047807 */ /* 0x000fe40000800000 */
[----:B------:R-:W-:Y:S01]  /*0ef0*/  SEL R5, R5, 0xffffffff, P1 ;  /* 0xffffffff05057807 */ /* 0x000fe20000800000 */
[----:B------:R-:W-:Y:S06]  /*0f00*/  RET.REL.NODEC R2 `(_Z13random_accessPfmjS_) ;  /* 0xfffffff0023c7950 */ /* 0x000fec0003c3ffff */
.L_x_231:
        /* <DEDUP_REMOVED lines=15> */
.L_x_268:


//--------------------- .text._Z14strided_accessPfmmS_ --------------------------
	.section	.text._Z14strided_accessPfmmS_,"ax",@progbits
	.align	128
        .global         _Z14strided_accessPfmmS_
        .type           _Z14strided_accessPfmmS_,@function
        .size           _Z14strided_accessPfmmS_,(.L_x_269 - _Z14strided_accessPfmmS_)
        .other          _Z14strided_accessPfmmS_,@"STO_CUDA_ENTRY STV_DEFAULT"
_Z14strided_accessPfmmS_:
.text._Z14strided_accessPfmmS_:
[----:B------:R-:W-:Y:S01]  /*0000*/  LDC R1, c[0x0][0x37c] ;  /* 0x0000df00ff017b82 */ /* 0x000fe20000000800 */
[----:B------:R-:W0:Y:S07]  /*0010*/  S2R R11, SR_TID.X ;  /* 0x00000000000b7919 */ /* 0x000e2e0000002100 */
[----:B------:R-:W1:Y:S01]  /*0020*/  LDC R10, c[0x0][0x360] ;  /* 0x0000d800ff0a7b82 */ /* 0x000e620000000800 */
[----:B------:R-:W1:Y:S01]  /*0030*/  LDCU UR5, c[0x0][0x370] ;  /* 0x00006e00ff0577ac */ /* 0x000e620008000800 */
[----:B------:R-:W-:-:S02]  /*0040*/  HFMA2 R6, -RZ, RZ, 0, 0 ;  /* 0x00000000ff067431 */ /* 0x000fc400000001ff */
[----:B------:R-:W-:Y:S01]  /*0050*/  IMAD.MOV.U32 R9, RZ, RZ, RZ ;  /* 0x000000ffff097224 */ /* 0x000fe200078e00ff */
[----:B------:R-:W2:Y:S01]  /*0060*/  LDCU.64 UR6, c[0x0][0x390] ;  /* 0x00007200ff0677ac */ /* 0x000ea20008000a00 */
[----:B------:R-:W-:Y:S02]  /*0070*/  IMAD.MOV.U32 R5, RZ, RZ, RZ ;  /* 0x000000ffff057224 */ /* 0x000fe400078e00ff */
[----:B------:R-:W0:Y:S01]  /*0080*/  S2UR UR4, SR_CTAID.X ;  /* 0x00000000000479c3 */ /* 0x000e220000002500 */
[----:B------:R-:W3:Y:S01]  /*0090*/  LDCU.64 UR8, c[0x0][0x358] ;  /* 0x00006b00ff0877ac */ /* 0x000ee20008000a00 */
[----:B------:R-:W4:Y:S01]  /*00a0*/  LDCU UR10, c[0x0][0x38c] ;  /* 0x00007180ff0a77ac */ /* 0x000f220008000800 */
[----:B------:R-:W0:Y:S01]  /*00b0*/  LDCU.64 UR14, c[0x0][0x390] ;  /* 0x00007200ff0e77ac */ /* 0x000e220008000a00 */
[----:B------:R-:W0:Y:S01]  /*00c0*/  LDCU.64 UR12, c[0x0][0x380] ;  /* 0x00007000ff0c77ac */ /* 0x000e220008000a00 */
[----:B-1----:R-:W-:Y:S01]  /*00d0*/  IMAD R7, R10, UR5, RZ ;  /* 0x000000050a077c24 */ /* 0x002fe2000f8e02ff */
[----:B------:R-:W1:Y:S03]  /*00e0*/  LDCU UR5, c[0x0][0x388] ;  /* 0x00007100ff0577ac */ /* 0x000e660008000800 */
[----:B--2---:R-:W-:Y:S01]  /*00f0*/  IMAD.WIDE.U32 R12, R7, UR6, RZ ;  /* 0x00000006070c7c25 */ /* 0x004fe2000f8e00ff */
[----:B------:R-:W-:-:S03]  /*0100*/  SHF.R.S32.HI R3, RZ, 0x1f, R7 ;  /* 0x0000001fff037819 */ /* 0x000fc60000011407 */
[----:B0-----:R-:W-:Y:S01]  /*0110*/  IMAD R10, R10, UR4, R11 ;  /* 0x000000040a0a7c24 */ /* 0x001fe2000f8e020b */
[----:B------:R-:W-:Y:S01]  /*0120*/  UMOV UR4, URZ ;  /* 0x000000ff00047c82 */ /* 0x000fe20008000000 */
[----:B------:R-:W-:-:S03]  /*0130*/  IMAD R0, R3, UR6, RZ ;  /* 0x0000000603007c24 */ /* 0x000fc6000f8e02ff */
[----:B------:R-:W-:Y:S01]  /*0140*/  SHF.R.S32.HI R11, RZ, 0x1f, R10 ;  /* 0x0000001fff0b7819 */ /* 0x000fe2000001140a */
[C---:B------:R-:W-:Y:S02]  /*0150*/  IMAD R19, R7.reuse, UR7, R0 ;  /* 0x0000000707137c24 */ /* 0x040fe4000f8e0200 */
[----:B------:R-:W-:-:S04]  /*0160*/  IMAD.WIDE R14, R7, 0x2, R10 ;  /* 0x00000002070e7825 */ /* 0x000fc800078e020a */
[----:B------:R-:W-:Y:S01]  /*0170*/  IMAD.WIDE R16, R7, 0x3, R10 ;  /* 0x0000000307107825 */ /* 0x000fe200078e020a */
[----:B------:R-:W-:-:S03]  /*0180*/  IADD3 R7, P0, PT, R10, R7, RZ ;  /* 0x000000070a077210 */ /* 0x000fc60007f1e0ff */
[----:B------:R-:W-:Y:S01]  /*0190*/  IMAD.IADD R19, R13, 0x1, R19 ;  /* 0x000000010d137824 */ /* 0x000fe200078e0213 */
[----:B------:R-:W-:-:S04]  /*01a0*/  IADD3.X R4, PT, PT, R11, R3, RZ, P0, !PT ;  /* 0x000000030b047210 */ /* 0x000fc800007fe4ff */
[----:B-1-34-:R-:W-:-:S07]  /*01b0*/  SHF.L.U64.HI R3, R12, 0x2, R19 ;  /* 0x000000020c037819 */ /* 0x01afce0000010213 */
.L_x_244:
[----:B------:R-:W-:Y:S01]  /*01c0*/  MOV R19, R5 ;  /* 0x0000000500137202 */ /* 0x000fe20000000f00 */
[----:B------:R-:W-:Y:S01]  /*01d0*/  IMAD R21, R11, UR14, RZ ;  /* 0x0000000e0b157c24 */ /* 0x000fe2000f8e02ff */
[----:B------:R-:W0:Y:S01]  /*01e0*/  LDCU.64 UR6, c[0x0][0x388] ;  /* 0x00007100ff0677ac */ /* 0x000e220008000a00 */
[----:B------:R-:W-:Y:S01]  /*01f0*/  IMAD.MOV.U32 R18, RZ, RZ, R6 ;  /* 0x000000ffff127224 */ /* 0x000fe200078e0006 */
[----:B------:R-:W-:Y:S01]  /*0200*/  BSSY.RECONVERGENT B0, `(.L_x_232) ;  /* 0x000001f000007945 */ /* 0x000fe20003800200 */
[C---:B------:R-:W-:Y:S02]  /*0210*/  IMAD R21, R10.reuse, UR15, R21 ;  /* 0x0000000f0a157c24 */ /* 0x040fe4000f8e0215 */
[----:B------:R-:W-:-:S04]  /*0220*/  IMAD.WIDE.U32 R18, R10, UR14, R18 ;  /* 0x0000000e0a127c25 */ /* 0x000fc8000f8e0012 */
[----:B------:R-:W-:-:S05]  /*0230*/  IMAD.IADD R0, R19, 0x1, R21 ;  /* 0x0000000113007824 */ /* 0x000fca00078e0215 */
[----:B------:R-:W-:-:S04]  /*0240*/  LOP3.LUT R2, R0, UR10, RZ, 0xfc, !PT ;  /* 0x0000000a00027c12 */ /* 0x000fc8000f8efcff */
[----:B------:R-:W-:-:S13]  /*0250*/  ISETP.NE.U32.AND P0, PT, R2, RZ, PT ;  /* 0x000000ff0200720c */ /* 0x000fda0003f05070 */
[----:B0-----:R-:W-:Y:S05]  /*0260*/  @P0 BRA `(.L_x_233) ;  /* 0x00000000004c0947 */ /* 0x001fea0003800000 */
        /* <DEDUP_REMOVED lines=8> */
[----:B------:R-:W-:Y:S01]  /*02f0*/  IMAD.HI.U32 R21, R21, R19, R20 ;  /* 0x0000001315157227 */ /* 0x000fe200078e0014 */
[----:B------:R-:W-:-:S05]  /*0300*/  MOV R19, RZ ;  /* 0x000000ff00137202 */ /* 0x000fca0000000f00 */
        /* <DEDUP_REMOVED lines=9> */
.L_x_233:
[----:B------:R-:W-:Y:S01]  /*03a0*/  IMAD.MOV.U32 R2, RZ, RZ, R18 ;  /* 0x000000ffff027224 */ /* 0x000fe200078e0012 */
[----:B------:R-:W-:-:S07]  /*03b0*/  MOV R8, 0x3d0 ;  /* 0x000003d000087802 */ /* 0x000fce0000000f00 */
[----:B------:R-:W-:Y:S05]  /*03c0*/  CALL.REL.NOINC `($__internal_9_$__cuda_sm20_rem_u64) ;  /* 0x0000000800247944 */ /* 0x000fea0003c00000 */
[----:B------:R-:W-:Y:S01]  /*03d0*/  MOV R18, R0 ;  /* 0x0000000000127202 */ /* 0x000fe20000000f00 */
[----:B------:R-:W-:-:S07]  /*03e0*/  IMAD.MOV.U32 R19, RZ, RZ, R21 ;  /* 0x000000ffff137224 */ /* 0x000fce00078e0015 */
.L_x_234:
[----:B------:R-:W-:Y:S05]  /*03f0*/  BSYNC.RECONVERGENT B0 ;  /* 0x0000000000007941 */ /* 0x000fea0003800200 */
.L_x_232:
[----:B------:R-:W-:-:S04]  /*0400*/  LEA R20, P0, R18, UR12, 0x2 ;  /* 0x0000000c12147c11 */ /* 0x000fc8000f8010ff */
[----:B------:R-:W-:-:S05]  /*0410*/  LEA.HI.X R21, R18, UR13, R19, 0x2, P0 ;  /* 0x0000000d12157c11 */ /* 0x000fca00080f1413 */
[----:B------:R-:W2:Y:S01]  /*0420*/  LDG.E.STRONG.GPU R20, desc[UR8][R20.64] ;  /* 0x0000000814147981 */ /* 0x000ea2000c1ef900 */
[----:B------:R-:W-:Y:S01]  /*0430*/  MOV R18, R6 ;  /* 0x0000000600127202 */ /* 0x000fe20000000f00 */
[----:B------:R-:W-:Y:S01]  /*0440*/  IMAD R0, R4, UR14, RZ ;  /* 0x0000000e04007c24 */ /* 0x000fe2000f8e02ff */
[----:B------:R-:W-:Y:S01]  /*0450*/  BSSY.RECONVERGENT B0, `(.L_x_235) ;  /* 0x0000022000007945 */ /* 0x000fe20003800200 */
[----:B------:R-:W-:Y:S02]  /*0460*/  IMAD.MOV.U32 R19, RZ, RZ, R5 ;  /* 0x000000ffff137224 */ /* 0x000fe400078e0005 */
[C---:B------:R-:W-:Y:S02]  /*0470*/  IMAD R23, R7.reuse, UR15, R0 ;  /* 0x0000000f07177c24 */ /* 0x040fe4000f8e0200 */
[----:B------:R-:W-:-:S05]  /*0480*/  IMAD.WIDE.U32 R18, R7, UR14, R18 ;  /* 0x0000000e07127c25 */ /* 0x000fca000f8e0012 */
        /* <DEDUP_REMOVED lines=24> */
.L_x_236:
[----:B------:R-:W-:Y:S01]  /*0610*/  MOV R2, R18 ;  /* 0x0000001200027202 */ /* 0x000fe20000000f00 */
[----:B------:R-:W-:Y:S01]  /*0620*/  IMAD.MOV.U32 R0, RZ, RZ, R23 ;  /* 0x000000ffff007224 */ /* 0x000fe200078e0017 */
[----:B------:R-:W-:-:S07]  /*0630*/  MOV R8, 0x650 ;  /* 0x0000065000087802 */ /* 0x000fce0000000f00 */
[----:B------:R-:W-:Y:S05]  /*0640*/  CALL.REL.NOINC `($__internal_9_$__cuda_sm20_rem_u64) ;  /* 0x0000000400847944 */ /* 0x000fea0003c00000 */
[----:B------:R-:W-:Y:S01]  /*0650*/  MOV R18, R0 ;  /* 0x0000000000127202 */ /* 0x000fe20000000f00 */
[----:B------:R-:W-:-:S07]  /*0660*/  IMAD.MOV.U32 R19, RZ, RZ, R21 ;  /* 0x000000ffff137224 */ /* 0x000fce00078e0015 */
.L_x_237:
[----:B------:R-:W-:Y:S05]  /*0670*/  BSYNC.RECONVERGENT B0 ;  /* 0x0000000000007941 */ /* 0x000fea0003800200 */
.L_x_235:
        /* <DEDUP_REMOVED lines=33> */
.L_x_239:
[----:B------:R-:W-:Y:S01]  /*0890*/  MOV R2, R18 ;  /* 0x0000001200027202 */ /* 0x000fe20000000f00 */
[----:B------:R-:W-:Y:S01]  /*08a0*/  IMAD.MOV.U32 R0, RZ, RZ, R23 ;  /* 0x000000ffff007224 */ /* 0x000fe200078e0017 */
[----:B------:R-:W-:-:S07]  /*08b0*/  MOV R8, 0x8d0 ;  /* 0x000008d000087802 */ /* 0x000fce0000000f00 */
[----:B------:R-:W-:Y:S05]  /*08c0*/  CALL.REL.NOINC `($__internal_9_$__cuda_sm20_rem_u64) ;  /* 0x0000000000e47944 */ /* 0x000fea0003c00000 */
[----:B------:R-:W-:Y:S01]  /*08d0*/  MOV R18, R0 ;  /* 0x0000000000127202 */ /* 0x000fe20000000f00 */
[----:B------:R-:W-:-:S07]  /*08e0*/  IMAD.MOV.U32 R19, RZ, RZ, R21 ;  /* 0x000000ffff137224 */ /* 0x000fce00078e0015 */
.L_x_240:
[----:B------:R-:W-:Y:S05]  /*08f0*/  BSYNC.RECONVERGENT B0 ;  /* 0x0000000000007941 */ /* 0x000fea0003800200 */
.L_x_238:
        /* <DEDUP_REMOVED lines=33> */
.L_x_242:
[----:B------:R-:W-:Y:S01]  /*0b10*/  MOV R2, R18 ;  /* 0x0000001200027202 */ /* 0x000fe20000000f00 */
[----:B------:R-:W-:Y:S01]  /*0b20*/  IMAD.MOV.U32 R0, RZ, RZ, R23 ;  /* 0x000000ffff007224 */ /* 0x000fe200078e0017 */
[----:B------:R-:W-:-:S07]  /*0b30*/  MOV R8, 0xb50 ;  /* 0x00000b5000087802 */ /* 0x000fce0000000f00 */
[----:B------:R-:W-:Y:S05]  /*0b40*/  CALL.REL.NOINC `($__internal_9_$__cuda_sm20_rem_u64) ;  /* 0x0000000000447944 */ /* 0x000fea0003c00000 */
[----:B------:R-:W-:Y:S01]  /*0b50*/  MOV R18, R0 ;  /* 0x0000000000127202 */ /* 0x000fe20000000f00 */
[----:B------:R-:W-:-:S07]  /*0b60*/  IMAD.MOV.U32 R19, RZ, RZ, R21 ;  /* 0x000000ffff137224 */ /* 0x000fce00078e0015 */
.L_x_243:
[----:B------:R-:W-:Y:S05]  /*0b70*/  BSYNC.RECONVERGENT B0 ;  /* 0x0000000000007941 */ /* 0x000fea0003800200 */
.L_x_241:
[----:B------:R-:W-:-:S04]  /*0b80*/  LEA R20, P0, R18, UR12, 0x2 ;  /* 0x0000000c12147c11 */ /* 0x000fc8000f8010ff */
[----:B------:R-:W-:-:S05]  /*0b90*/  LEA.HI.X R21, R18, UR13, R19, 0x2, P0 ;  /* 0x0000000d12157c11 */ /* 0x000fca00080f1413 */
[----:B------:R-:W2:Y:S01]  /*0ba0*/  LDG.E.STRONG.GPU R20, desc[UR8][R20.64] ;  /* 0x0000000814147981 */ /* 0x000ea2000c1ef900 */
[----:B------:R-:W-:Y:S01]  /*0bb0*/  UIADD3 UR4, UPT, UPT, UR4, 0x4, URZ ;  /* 0x0000000404047890 */ /* 0x000fe2000fffe0ff */
[----:B------:R-:W-:-:S03]  /*0bc0*/  LEA R6, P0, R12, R6, 0x2 ;  /* 0x000000060c067211 */ /* 0x000fc600078010ff */
[----:B------:R-:W-:Y:S01]  /*0bd0*/  UISETP.NE.AND UP0, UPT, UR4, 0x1f4, UPT ;  /* 0x000001f40400788c */ /* 0x000fe2000bf05270 */
[----:B------:R-:W-:Y:S01]  /*0be0*/  IADD3.X R5, PT, PT, R5, R3, RZ, P0, !PT ;  /* 0x0000000305057210 */ /* 0x000fe200007fe4ff */
[----:B--2---:R-:W-:-:S07]  /*0bf0*/  FADD R9, R9, R20 ;  /* 0x0000001409097221 */ /* 0x004fce0000000000 */
[----:B------:R-:W-:Y:S05]  /*0c00*/  BRA.U UP0, `(.L_x_244) ;  /* 0xfffffff5006c7547 */ /* 0x000fea000b83ffff */
[----:B------:R-:W-:-:S13]  /*0c10*/  ISETP.NE.AND P0, PT, R10, RZ, PT ;  /* 0x000000ff0a00720c */ /* 0x000fda0003f05270 */
[----:B------:R-:W-:Y:S05]  /*0c20*/  @P0 EXIT ;  /* 0x000000000000094d */ /* 0x000fea0003800000 */
[----:B------:R-:W0:Y:S02]  /*0c30*/  LDC.64 R2, c[0x0][0x398] ;  /* 0x0000e600ff027b82 */ /* 0x000e240000000a00 */
[----:B0-----:R-:W-:Y:S01]  /*0c40*/  STG.E desc[UR8][R2.64], R9 ;  /* 0x0000000902007986 */ /* 0x001fe2000c101908 */
[----:B------:R-:W-:Y:S05]  /*0c50*/  EXIT ;  /* 0x000000000000794d */ /* 0x000fea0003800000 */
        .weak           $__internal_9_$__cuda_sm20_rem_u64
        .type           $__internal_9_$__cuda_sm20_rem_u64,@function
        .size           $__internal_9_$__cuda_sm20_rem_u64,(.L_x_269 - $__internal_9_$__cuda_sm20_rem_u64)
$__internal_9_$__cuda_sm20_rem_u64:
        /* <DEDUP_REMOVED lines=49> */
[----:B------:R-:W-:Y:S01]  /*0f70*/  SEL R19, R19, R18, P0 ;  /* 0x0000001213137207 */ /* 0x000fe20000000000 */
[----:B------:R-:W-:Y:S01]  /*0f80*/  IMAD.MOV.U32 R18, RZ, RZ, R8 ;  /* 0x000000ffff127224 */ /* 0x000fe200078e0008 */
[----:B------:R-:W-:-:S02]  /*0f90*/  SEL R2, R2, R21, P0 ;  /* 0x0000001502027207 */ /* 0x000fc40000000000 */
[C---:B------:R-:W-:Y:S02]  /*0fa0*/  ISETP.GE.U32.AND P0, PT, R19.reuse, UR6, PT ;  /* 0x0000000613007c0c */ /* 0x040fe4000bf06070 */
[----:B------:R-:W-:Y:S02]  /*0fb0*/  IADD3 R0, P2, PT, R19, -UR6, RZ ;  /* 0x8000000613007c10 */ /* 0x000fe4000ff5e0ff */
[----:B------:R-:W-:Y:S02]  /*0fc0*/  ISETP.GE.U32.AND.EX P0, PT, R2, UR7, PT, P0 ;  /* 0x0000000702007c0c */ /* 0x000fe4000bf06100 */
[----:B------:R-:W-:Y:S02]  /*0fd0*/  ISETP.NE.U32.AND P1, PT, RZ, UR6, PT ;  /* 0x00000006ff007c0c */ /* 0x000fe4000bf25070 */
[----:B------:R-:W-:Y:S01]  /*0fe0*/  SEL R0, R0, R19, P0 ;  /* 0x0000001300007207 */ /* 0x000fe20000000000 */
[----:B------:R-:W-:Y:S01]  /*0ff0*/  HFMA2 R19, -RZ, RZ, 0, 0 ;  /* 0x00000000ff137431 */ /* 0x000fe200000001ff */
[----:B------:R-:W-:-:S02]  /*1000*/  IADD3.X R21, PT, PT, R2, ~UR7, RZ, P2, !PT ;  /* 0x8000000702157c10 */ /* 0x000fc400097fe4ff */
[----:B------:R-:W-:Y:S02]  /*1010*/  ISETP.NE.AND.EX P1, PT, RZ, UR7, PT, P1 ;  /* 0x00000007ff007c0c */ /* 0x000fe4000bf25310 */
[----:B------:R-:W-:Y:S02]  /*1020*/  SEL R21, R21, R2, P0 ;  /* 0x0000000215157207 */ /* 0x000fe40000000000 */
[----:B------:R-:W-:Y:S02]  /*1030*/  SEL R0, R0, 0xffffffff, P1 ;  /* 0xffffffff00007807 */ /* 0x000fe40000800000 */
[----:B------:R-:W-:Y:S01]  /*1040*/  SEL R21, R21, 0xffffffff, P1 ;  /* 0xffffffff15157807 */ /* 0x000fe20000800000 */
[----:B------:R-:W-:Y:S06]  /*1050*/  RET.REL.NODEC R18 `(_Z14strided_accessPfmmS_) ;  /* 0xffffffec12e87950 */ /* 0x000fec0003c3ffff */
.L_x_245:
        /* <DEDUP_REMOVED lines=10> */
.L_x_269:


//--------------------- .text._Z16coalesced_accessPfmS_ --------------------------
	.section	.text._Z16coalesced_accessPfmS_,"ax",@progbits
	.align	128
        .global         _Z16coalesced_accessPfmS_
        .type           _Z16coalesced_accessPfmS_,@function
        .size           _Z16coalesced_accessPfmS_,(.L_x_270 - _Z16coalesced_accessPfmS_)
        .other          _Z16coalesced_accessPfmS_,@"STO_CUDA_ENTRY STV_DEFAULT"
_Z16coalesced_accessPfmS_:
.text._Z16coalesced_accessPfmS_:
        /* <DEDUP_REMOVED lines=13> */
[--C-:B------:R-:W-:Y:S01]  /*00d0*/  IMAD.MOV.U32 R2, RZ, RZ, R7.reuse ;  /* 0x000000ffff027224 */ /* 0x100fe200078e0007 */
[----:B-12-4-:R-:W-:-:S07]  /*00e0*/  SHF.R.S32.HI R3, RZ, 0x1f, R7 ;  /* 0x0000001fff037819 */ /* 0x016fce0000011407 */
.L_x_258:
        /* <DEDUP_REMOVED lines=25> */
.L_x_247:
[----:B------:R-:W-:Y:S01]  /*0280*/  IMAD.MOV.U32 R0, RZ, RZ, R2 ;  /* 0x000000ffff007224 */ /* 0x000fe200078e0002 */
[----:B------:R-:W-:Y:S02]  /*0290*/  MOV R11, R3 ;  /* 0x00000003000b7202 */ /* 0x000fe40000000f00 */
[----:B------:R-:W-:-:S07]  /*02a0*/  MOV R6, 0x2c0 ;  /* 0x000002c000067802 */ /* 0x000fce0000000f00 */
[----:B0-----:R-:W-:Y:S05]  /*02b0*/  CALL.REL.NOINC `($__internal_10_$__cuda_sm20_rem_u64) ;  /* 0x0000000400f07944 */ /* 0x001fea0003c00000 */
[----:B------:R-:W-:Y:S02]  /*02c0*/  IMAD.MOV.U32 R8, RZ, RZ, R0 ;  /* 0x000000ffff087224 */ /* 0x000fe400078e0000 */
[----:B------:R-:W-:-:S07]  /*02d0*/  IMAD.MOV.U32 R9, RZ, RZ, R11 ;  /* 0x000000ffff097224 */ /* 0x000fce00078e000b */
.L_x_248:
[----:B0-----:R-:W-:Y:S05]  /*02e0*/  BSYNC.RECONVERGENT B0 ;  /* 0x0000000000007941 */ /* 0x001fea0003800200 */
.L_x_246:
[----:B------:R-:W-:-:S04]  /*02f0*/  LEA R10, P0, R8, UR12, 0x2 ;  /* 0x0000000c080a7c11 */ /* 0x000fc8000f8010ff */
[----:B------:R-:W-:-:S06]  /*0300*/  LEA.HI.X R11, R8, UR13, R9, 0x2, P0 ;  /* 0x0000000d080b7c11 */ /* 0x000fcc00080f1409 */
[----:B------:R-:W2:Y:S01]  /*0310*/  LDG.E.STRONG.GPU R11, desc[UR8][R10.64] ;  /* 0x000000080a0b7981 */ /* 0x000ea2000c1ef900 */
[C---:B------:R-:W-:Y:S01]  /*0320*/  IADD3 R13, P0, PT, R5.reuse, R2, RZ ;  /* 0x00000002050d7210 */ /* 0x040fe20007f1e0ff */
[----:B------:R-:W-:Y:S03]  /*0330*/  BSSY.RECONVERGENT B0, `(.L_x_249) ;  /* 0x000001f000007945 */ /* 0x000fe60003800200 */
[----:B------:R-:W-:-:S04]  /*0340*/  LEA.HI.X.SX32 R6, R5, R3, 0x1, P0 ;  /* 0x0000000305067211 */ /* 0x000fc800000f0eff */
        /* <DEDUP_REMOVED lines=12> */
[----:B------:R-:W-:-:S04]  /*0410*/  IMAD.HI.U32 R0, R9, R11, R8 ;  /* 0x0000000b09007227 */ /* 0x000fc800078e0008 */
[----:B------:R-:W-:Y:S02]  /*0420*/  HFMA2 R9, -RZ, RZ, 0, 0 ;  /* 0x00000000ff097431 */ /* 0x000fe400000001ff */
        /* <DEDUP_REMOVED lines=9> */
.L_x_250:
[----:B------:R-:W-:Y:S01]  /*04c0*/  IMAD.MOV.U32 R11, RZ, RZ, R6 ;  /* 0x000000ffff0b7224 */ /* 0x000fe200078e0006 */
[----:B------:R-:W-:Y:S01]  /*04d0*/  MOV R6, 0x500 ;  /* 0x0000050000067802 */ /* 0x000fe20000000f00 */
[----:B------:R-:W-:-:S07]  /*04e0*/  IMAD.MOV.U32 R0, RZ, RZ, R13 ;  /* 0x000000ffff007224 */ /* 0x000fce00078e000d */
[----:B------:R-:W-:Y:S05]  /*04f0*/  CALL.REL.NOINC `($__internal_10_$__cuda_sm20_rem_u64) ;  /* 0x0000000400607944 */ /* 0x000fea0003c00000 */
[----:B------:R-:W-:Y:S01]  /*0500*/  MOV R8, R0 ;  /* 0x0000000000087202 */ /* 0x000fe20000000f00 */
[----:B------:R-:W-:-:S07]  /*0510*/  IMAD.MOV.U32 R9, RZ, RZ, R11 ;  /* 0x000000ffff097224 */ /* 0x000fce00078e000b */
.L_x_251:
[----:B------:R-:W-:Y:S05]  /*0520*/  BSYNC.RECONVERGENT B0 ;  /* 0x0000000000007941 */ /* 0x000fea0003800200 */
.L_x_249:
[----:B------:R-:W-:-:S04]  /*0530*/  LEA R12, P0, R8, UR12, 0x2 ;  /* 0x0000000c080c7c11 */ /* 0x000fc8000f8010ff */
[----:B------:R-:W-:-:S06]  /*0540*/  LEA.HI.X R13, R8, UR13, R9, 0x2, P0 ;  /* 0x0000000d080d7c11 */ /* 0x000fcc00080f1409 */
[----:B------:R-:W2:Y:S01]  /*0550*/  LDG.E.STRONG.GPU R13, desc[UR8][R12.64] ;  /* 0x000000080c0d7981 */ /* 0x000ea2000c1ef900 */
[----:B------:R-:W-:Y:S01]  /*0560*/  MOV R11, R3 ;  /* 0x00000003000b7202 */ /* 0x000fe20000000f00 */
[----:B------:R-:W-:Y:S01]  /*0570*/  IMAD.MOV.U32 R10, RZ, RZ, R2 ;  /* 0x000000ffff0a7224 */ /* 0x000fe200078e0002 */
[----:B------:R-:W-:Y:S03]  /*0580*/  BSSY.RECONVERGENT B0, `(.L_x_252) ;  /* 0x000001e000007945 */ /* 0x000fe60003800200 */
[----:B------:R-:W-:-:S05]  /*0590*/  IMAD.WIDE R10, R5, 0x2, R10 ;  /* 0x00000002050a7825 */ /* 0x000fca00078e020a */
[----:B------:R-:W-:-:S04]  /*05a0*/  LOP3.LUT R0, R11, UR10, RZ, 0xfc, !PT ;  /* 0x0000000a0b007c12 */ /* 0x000fc8000f8efcff */
[----:B------:R-:W-:Y:S01]  /*05b0*/  ISETP.NE.U32.AND P0, PT, R0, RZ, PT ;  /* 0x000000ff0000720c */ /* 0x000fe20003f05070 */
[----:B--2---:R-:W-:-:S12]  /*05c0*/  FADD R4, R4, R13 ;  /* 0x0000000d04047221 */ /* 0x004fd80000000000 */
[----:B------:R-:W-:Y:S05]  /*05d0*/  @P0 BRA `(.L_x_253) ;  /* 0x00000000004c0947 */ /* 0x000fea0003800000 */
[----:B------:R-:W0:Y:S01]  /*05e0*/  I2F.U32.RP R6, UR11 ;  /* 0x0000000b00067d06 */ /* 0x000e220008209000 */
[----:B------:R-:W-:Y:S01]  /*05f0*/  HFMA2 R8, -RZ, RZ, 0, 0 ;  /* 0x00000000ff087431 */ /* 0x000fe200000001ff */
[----:B------:R-:W-:-:S06]  /*0600*/  ISETP.NE.U32.AND P1, PT, RZ, UR11, PT ;  /* 0x0000000bff007c0c */ /* 0x000fcc000bf25070 */
[----:B0-----:R-:W0:Y:S02]  /*0610*/  MUFU.RCP R6, R6 ;  /* 0x0000000600067308 */ /* 0x001e240000001000 */
[----:B0-----:R-:W-:-:S06]  /*0620*/  VIADD R11, R6, 0xffffffe ;  /* 0x0ffffffe060b7836 */ /* 0x001fcc0000000000 */
[----:B------:R-:W0:Y:S02]  /*0630*/  F2I.FTZ.U32.TRUNC.NTZ R9, R11 ;  /* 0x0000000b00097305 */ /* 0x000e24000021f000 */
[----:B0-----:R-:W-:-:S04]  /*0640*/  IMAD.MOV R13, RZ, RZ, -R9 ;  /* 0x000000ffff0d7224 */ /* 0x001fc800078e0a09 */
[----:B------:R-:W-:-:S04]  /*0650*/  IMAD R13, R13, UR11, RZ ;  /* 0x0000000b0d0d7c24 */ /* 0x000fc8000f8e02ff */
[----:B------:R-:W-:-:S06]  /*0660*/  IMAD.HI.U32 R13, R9, R13, R8 ;  /* 0x0000000d090d7227 */ /* 0x000fcc00078e0008 */
[----:B------:R-:W-:-:S04]  /*0670*/  IMAD.HI.U32 R0, R13, R10, RZ ;  /* 0x0000000a0d007227 */ /* 0x000fc800078e00ff */
[----:B------:R-:W-:-:S04]  /*0680*/  IMAD.MOV R9, RZ, RZ, -R0 ;  /* 0x000000ffff097224 */ /* 0x000fc800078e0a00 */
        /* <DEDUP_REMOVED lines=8> */
.L_x_253:
[----:B------:R-:W-:Y:S01]  /*0710*/  IMAD.MOV.U32 R0, RZ, RZ, R10 ;  /* 0x000000ffff007224 */ /* 0x000fe200078e000a */
[----:B------:R-:W-:-:S07]  /*0720*/  MOV R6, 0x740 ;  /* 0x0000074000067802 */ /* 0x000fce0000000f00 */
[----:B------:R-:W-:Y:S05]  /*0730*/  CALL.REL.NOINC `($__internal_10_$__cuda_sm20_rem_u64) ;  /* 0x0000000000d07944 */ /* 0x000fea0003c00000 */
[----:B------:R-:W-:Y:S01]  /*0740*/  MOV R8, R0 ;  /* 0x0000000000087202 */ /* 0x000fe20000000f00 */
[----:B------:R-:W-:-:S07]  /*0750*/  IMAD.MOV.U32 R9, RZ, RZ, R11 ;  /* 0x000000ffff097224 */ /* 0x000fce00078e000b */
.L_x_254:
[----:B------:R-:W-:Y:S05]  /*0760*/  BSYNC.RECONVERGENT B0 ;  /* 0x0000000000007941 */ /* 0x000fea0003800200 */
.L_x_252:
        /* <DEDUP_REMOVED lines=30> */
.L_x_256:
[----:B------:R-:W-:Y:S02]  /*0950*/  MOV R0, R10 ;  /* 0x0000000a00007202 */ /* 0x000fe40000000f00 */
[----:B------:R-:W-:-:S07]  /*0960*/  MOV R6, 0x980 ;  /* 0x0000098000067802 */ /* 0x000fce0000000f00 */
[----:B------:R-:W-:Y:S05]  /*0970*/  CALL.REL.NOINC `($__internal_10_$__cuda_sm20_rem_u64) ;  /* 0x0000000000407944 */ /* 0x000fea0003c00000 */
[----:B------:R-:W-:Y:S01]  /*0980*/  IMAD.MOV.U32 R8, RZ, RZ, R0 ;  /* 0x000000ffff087224 */ /* 0x000fe200078e0000 */
[----:B------:R-:W-:-:S07]  /*0990*/  MOV R9, R11 ;  /* 0x0000000b00097202 */ /* 0x000fce0000000f00 */
.L_x_257:
[----:B------:R-:W-:Y:S05]  /*09a0*/  BSYNC.RECONVERGENT B0 ;  /* 0x0000000000007941 */ /* 0x000fea0003800200 */
.L_x_255:
[----:B------:R-:W-:-:S04]  /*09b0*/  LEA R10, P0, R8, UR12, 0x2 ;  /* 0x0000000c080a7c11 */ /* 0x000fc8000f8010ff */
[----:B------:R-:W-:-:S06]  /*09c0*/  LEA.HI.X R11, R8, UR13, R9, 0x2, P0 ;  /* 0x0000000d080b7c11 */ /* 0x000fcc00080f1409 */
[----:B------:R-:W2:Y:S01]  /*09d0*/  LDG.E.STRONG.GPU R11, desc[UR8][R10.64] ;  /* 0x000000080a0b7981 */ /* 0x000ea2000c1ef900 */
[----:B------:R-:W-:Y:S01]  /*09e0*/  UIADD3 UR4, UPT, UPT, UR4, 0x4, URZ ;  /* 0x0000000404047890 */ /* 0x000fe2000fffe0ff */
[----:B------:R-:W-:-:S03]  /*09f0*/  IMAD.WIDE R2, R5, 0x4, R2 ;  /* 0x0000000405027825 */ /* 0x000fc600078e0202 */
[----:B------:R-:W-:Y:S01]  /*0a00*/  UISETP.NE.AND UP0, UPT, UR4, 0x1f4, UPT ;  /* 0x000001f40400788c */ /* 0x000fe2000bf05270 */
[----:B--2---:R-:W-:-:S08]  /*0a10*/  FADD R4, R4, R11 ;  /* 0x0000000b04047221 */ /* 0x004fd00000000000 */
[----:B------:R-:W-:Y:S05]  /*0a20*/  BRA.U UP0, `(.L_x_258) ;  /* 0xfffffff500b07547 */ /* 0x000fea000b83ffff */
[----:B------:R-:W-:-:S13]  /*0a30*/  ISETP.NE.AND P0, PT, R7, RZ, PT ;  /* 0x000000ff0700720c */ /* 0x000fda0003f05270 */
[----:B------:R-:W-:Y:S05]  /*0a40*/  @P0 EXIT ;  /* 0x000000000000094d */ /* 0x000fea0003800000 */
[----:B------:R-:W0:Y:S02]  /*0a50*/  LDC.64 R2, c[0x0][0x390] ;  /* 0x0000e400ff027b82 */ /* 0x000e240000000a00 */
[----:B0-----:R-:W-:Y:S01]  /*0a60*/  STG.E desc[UR8][R2.64], R4 ;  /* 0x0000000402007986 */ /* 0x001fe2000c101908 */
[----:B------:R-:W-:Y:S05]  /*0a70*/  EXIT ;  /* 0x000000000000794d */ /* 0x000fea0003800000 */
        .weak           $__internal_10_$__cuda_sm20_rem_u64
        .type           $__internal_10_$__cuda_sm20_rem_u64,@function
        .size           $__internal_10_$__cuda_sm20_rem_u64,(.L_x_270 - $__internal_10_$__cuda_sm20_rem_u64)
$__internal_10_$__cuda_sm20_rem_u64:
        /* <DEDUP_REMOVED lines=63> */
[----:B------:R-:W-:Y:S06]  /*0e70*/  RET.REL.NODEC R8 `(_Z16coalesced_accessPfmS_) ;  /* 0xfffffff008607950 */ /* 0x000fec0003c3ffff */
.L_x_259:
        /* <DEDUP_REMOVED lines=16> */
.L_x_270:


//--------------------- .nv.shared.reserved.0     --------------------------
	.section	.nv.shared.reserved.0,"aw",@nobits
	.weak		__nv_reservedSMEM_offset_0_alias
	.size		__nv_reservedSMEM_offset_0_alias, 0, 64
	.other		__nv_reservedSMEM_offset_0_alias,@"STO_CUDA_RESERVED_SHARED STV_DEFAULT"
__nv_reservedSMEM_offset_0_alias:
	.zero		0
	.zero		64


//--------------------- .nv.constant0._Z14flush_l2_cachePfm --------------------------
	.section	.nv.constant0._Z14flush_l2_cachePfm,"a",@progbits
	.sectionflags	@""
	.align	4
.nv.constant0._Z14flush_l2_cachePfm:
	.zero		912


//--------------------- .nv.constant0._Z27compare_random_index_accessPfPiS_mi --------------------------
	.section	.nv.constant0._Z27compare_random_index_accessPfPiS_mi,"a",@progbits
	.sectionflags	@""
	.align	4
.nv.constant0._Z27compare_random_index_accessPfPiS_mi:
	.zero		932


//--------------------- .nv.constant0._Z24compare_multi_buffer_qkvPfS_S_S_mi --------------------------
	.section	.nv.constant0._Z24compare_multi_buffer_qkvPfS_S_S_mi,"a",@progbits
	.sectionflags	@""
	.align	4
.nv.constant0._Z24compare_multi_buffer_qkvPfS_S_S_mi:
	.zero		940


//--------------------- .nv.constant0._Z24compare_single_buffer_3xPfS_mi --------------------------
	.section	.nv.constant0._Z24compare_single_buffer_3xPfS_mi,"a",@progbits
	.sectionflags	@""
	.align	4
.nv.constant0._Z24compare_single_buffer_3xPfS_mi:
	.zero		924


//--------------------- .nv.constant0._Z23compare_cross_partitionPfS_mim --------------------------
	.section	.nv.constant0._Z23compare_cross_partitionPfS_mim,"a",@progbits
	.sectionflags	@""
	.align	4
.nv.constant0._Z23compare_cross_partitionPfS_mim:
	.zero		936


//--------------------- .nv.constant0._Z20compare_local_accessPfS_mi --------------------------
	.section	.nv.constant0._Z20compare_local_accessPfS_mi,"a",@progbits
	.sectionflags	@""
	.align	4
.nv.constant0._Z20compare_local_accessPfS_mi:
	.zero		924


//--------------------- .nv.constant0._Z17effective_l2_testPfmiS_ --------------------------
	.section	.nv.constant0._Z17effective_l2_testPfmiS_,"a",@progbits
	.sectionflags	@""
	.align	4
.nv.constant0._Z17effective_l2_testPfmiS_:
	.zero		928


//--------------------- .nv.constant0._Z17stride_slice_testPfmmiS_ --------------------------
	.section	.nv.constant0._Z17stride_slice_testPfmmiS_,"a",@progbits
	.sectionflags	@""
	.align	4
.nv.constant0._Z17stride_slice_testPfmmiS_:
	.zero		936


//--------------------- .nv.constant0._Z13random_accessPfmjS_ --------------------------
	.section	.nv.constant0._Z13random_accessPfmjS_,"a",@progbits
	.sectionflags	@""
	.align	4
.nv.constant0._Z13random_accessPfmjS_:
	.zero		928


//--------------------- .nv.constant0._Z14strided_accessPfmmS_ --------------------------
	.section	.nv.constant0._Z14strided_accessPfmmS_,"a",@progbits
	.sectionflags	@""
	.align	4
.nv.constant0._Z14strided_accessPfmmS_:
	.zero		928


//--------------------- .nv.constant0._Z16coalesced_accessPfmS_ --------------------------
	.section	.nv.constant0._Z16coalesced_accessPfmS_,"a",@progbits
	.sectionflags	@""
	.align	4
.nv.constant0._Z16coalesced_accessPfmS_:
	.zero		920


//--------------------- SYMBOLS --------------------------

	.type		.nv.reservedSmem.offset0,@object
	.size		.nv.reservedSmem.offset0,0x4
